//
// Generated by NVIDIA NVVM Compiler
//
// Compiler Build ID: CL-36424714
// Cuda compilation tools, release 13.0, V13.0.88
// Based on NVVM 20.0.0
//

.version 9.0
.target sm_100
.address_size 64

	// .globl	unfold_input_into_patches_f32

.visible .entry unfold_input_into_patches_f32(
	.param .align 8 .b8 unfold_input_into_patches_f32_param_0[80],
	.param .u64 .ptr .align 1 unfold_input_into_patches_f32_param_1,
	.param .u64 .ptr .align 1 unfold_input_into_patches_f32_param_2,
	.param .u64 .ptr .align 1 unfold_input_into_patches_f32_param_3
)
{
	.reg .pred 	%p<12>;
	.reg .b32 	%r<37>;
	.reg .b32 	%f<2>;
	.reg .b64 	%rd<110>;

	ld.param.u64 	%rd56, [unfold_input_into_patches_f32_param_0+64];
	ld.param.u64 	%rd54, [unfold_input_into_patches_f32_param_0+48];
	ld.param.u64 	%rd49, [unfold_input_into_patches_f32_param_0+8];
	ld.param.u64 	%rd48, [unfold_input_into_patches_f32_param_0];
	ld.param.u64 	%rd57, [unfold_input_into_patches_f32_param_0+72];
	ld.param.u64 	%rd55, [unfold_input_into_patches_f32_param_0+56];
	ld.param.u64 	%rd50, [unfold_input_into_patches_f32_param_0+16];
	ld.param.u64 	%rd52, [unfold_input_into_patches_f32_param_0+32];
	ld.param.u64 	%rd51, [unfold_input_into_patches_f32_param_0+24];
	ld.param.u64 	%rd58, [unfold_input_into_patches_f32_param_1];
	ld.param.u64 	%rd59, [unfold_input_into_patches_f32_param_2];
	ld.param.u64 	%rd60, [unfold_input_into_patches_f32_param_3];
	cvta.to.global.u64 	%rd1, %rd60;
	mov.u32 	%r1, %ctaid.x;
	mov.u32 	%r2, %ntid.x;
	mov.u32 	%r3, %tid.x;
	mad.lo.s32 	%r4, %r1, %r2, %r3;
	mul.lo.s64 	%rd61, %rd51, %rd52;
	mul.lo.s64 	%rd62, %rd61, %rd50;
	mul.lo.s64 	%rd63, %rd62, %rd50;
	mul.lo.s64 	%rd64, %rd63, %rd55;
	mul.lo.s64 	%rd65, %rd64, %rd57;
	cvt.u64.u32 	%rd10, %r4;
	setp.le.u64 	%p1, %rd65, %rd10;
	@%p1 bra 	$L__BB0_28;
	and.b64  	%rd66, %rd57, -4294967296;
	setp.ne.s64 	%p2, %rd66, 0;
	@%p2 bra 	$L__BB0_3;
	cvt.u32.u64 	%r5, %rd57;
	cvt.u32.u64 	%r6, %rd10;
	div.u32 	%r7, %r6, %r5;
	mul.lo.s32 	%r8, %r7, %r5;
	sub.s32 	%r9, %r6, %r8;
	cvt.u64.u32 	%rd99, %r7;
	cvt.u64.u32 	%rd16, %r9;
	bra.uni 	$L__BB0_4;
$L__BB0_3:
	div.u64 	%rd99, %rd10, %rd57;
	mul.lo.s64 	%rd67, %rd99, %rd57;
	sub.s64 	%rd16, %rd10, %rd67;
$L__BB0_4:
	and.b64  	%rd68, %rd55, -4294967296;
	setp.ne.s64 	%p3, %rd68, 0;
	@%p3 bra 	$L__BB0_6;
	cvt.u32.u64 	%r10, %rd55;
	cvt.u32.u64 	%r11, %rd99;
	div.u32 	%r12, %r11, %r10;
	mul.lo.s32 	%r13, %r12, %r10;
	sub.s32 	%r14, %r11, %r13;
	cvt.u64.u32 	%rd101, %r12;
	cvt.u64.u32 	%rd102, %r14;
	bra.uni 	$L__BB0_7;
$L__BB0_6:
	div.u64 	%rd101, %rd99, %rd55;
	mul.lo.s64 	%rd69, %rd101, %rd55;
	sub.s64 	%rd102, %rd99, %rd69;
$L__BB0_7:
	and.b64  	%rd70, %rd50, -4294967296;
	setp.ne.s64 	%p4, %rd70, 0;
	@%p4 bra 	$L__BB0_9;
	cvt.u32.u64 	%r15, %rd50;
	cvt.u32.u64 	%r16, %rd101;
	div.u32 	%r17, %r16, %r15;
	mul.lo.s32 	%r18, %r17, %r15;
	sub.s32 	%r19, %r16, %r18;
	cvt.u64.u32 	%rd103, %r17;
	cvt.u64.u32 	%rd28, %r19;
	bra.uni 	$L__BB0_10;
$L__BB0_9:
	div.u64 	%rd103, %rd101, %rd50;
	mul.lo.s64 	%rd71, %rd103, %rd50;
	sub.s64 	%rd28, %rd101, %rd71;
$L__BB0_10:
	and.b64  	%rd72, %rd50, -4294967296;
	setp.ne.s64 	%p5, %rd72, 0;
	@%p5 bra 	$L__BB0_12;
	cvt.u32.u64 	%r20, %rd50;
	cvt.u32.u64 	%r21, %rd103;
	div.u32 	%r22, %r21, %r20;
	mul.lo.s32 	%r23, %r22, %r20;
	sub.s32 	%r24, %r21, %r23;
	cvt.u64.u32 	%rd105, %r22;
	cvt.u64.u32 	%rd106, %r24;
	bra.uni 	$L__BB0_13;
$L__BB0_12:
	div.u64 	%rd105, %rd103, %rd50;
	mul.lo.s64 	%rd73, %rd105, %rd50;
	sub.s64 	%rd106, %rd103, %rd73;
$L__BB0_13:
	and.b64  	%rd74, %rd52, -4294967296;
	setp.ne.s64 	%p6, %rd74, 0;
	@%p6 bra 	$L__BB0_15;
	cvt.u32.u64 	%r25, %rd52;
	cvt.u32.u64 	%r26, %rd105;
	div.u32 	%r27, %r26, %r25;
	mul.lo.s32 	%r28, %r27, %r25;
	sub.s32 	%r29, %r26, %r28;
	cvt.u64.u32 	%rd107, %r27;
	cvt.u64.u32 	%rd40, %r29;
	bra.uni 	$L__BB0_16;
$L__BB0_15:
	div.u64 	%rd107, %rd105, %rd52;
	mul.lo.s64 	%rd75, %rd107, %rd52;
	sub.s64 	%rd40, %rd105, %rd75;
$L__BB0_16:
	and.b64  	%rd76, %rd51, -4294967296;
	setp.ne.s64 	%p7, %rd76, 0;
	@%p7 bra 	$L__BB0_18;
	cvt.u32.u64 	%r30, %rd51;
	cvt.u32.u64 	%r31, %rd107;
	rem.u32 	%r32, %r31, %r30;
	cvt.u64.u32 	%rd43, %r32;
	bra.uni 	$L__BB0_19;
$L__BB0_18:
	rem.u64 	%rd43, %rd107, %rd51;
$L__BB0_19:
	mad.lo.s64 	%rd44, %rd102, %rd48, %rd106;
	setp.ge.u64 	%p8, %rd44, %rd49;
	@%p8 bra 	$L__BB0_21;
	shl.b64 	%rd97, %rd10, 2;
	add.s64 	%rd98, %rd1, %rd97;
	mov.b32 	%r36, 0;
	st.global.u32 	[%rd98], %r36;
	bra.uni 	$L__BB0_28;
$L__BB0_21:
	sub.s64 	%rd45, %rd44, %rd49;
	setp.lt.u64 	%p9, %rd45, %rd54;
	@%p9 bra 	$L__BB0_23;
	shl.b64 	%rd77, %rd10, 2;
	add.s64 	%rd78, %rd1, %rd77;
	mov.b32 	%r33, 0;
	st.global.u32 	[%rd78], %r33;
	bra.uni 	$L__BB0_28;
$L__BB0_23:
	mad.lo.s64 	%rd46, %rd16, %rd48, %rd28;
	setp.ge.u64 	%p10, %rd46, %rd49;
	@%p10 bra 	$L__BB0_25;
	shl.b64 	%rd95, %rd10, 2;
	add.s64 	%rd96, %rd1, %rd95;
	mov.b32 	%r35, 0;
	st.global.u32 	[%rd96], %r35;
	bra.uni 	$L__BB0_28;
$L__BB0_25:
	sub.s64 	%rd47, %rd46, %rd49;
	setp.lt.u64 	%p11, %rd47, %rd56;
	@%p11 bra 	$L__BB0_27;
	shl.b64 	%rd79, %rd10, 2;
	add.s64 	%rd80, %rd1, %rd79;
	mov.b32 	%r34, 0;
	st.global.u32 	[%rd80], %r34;
	bra.uni 	$L__BB0_28;
$L__BB0_27:
	cvta.to.global.u64 	%rd81, %rd59;
	ld.global.u64 	%rd82, [%rd81];
	mul.lo.s64 	%rd83, %rd82, %rd43;
	ld.global.u64 	%rd84, [%rd81+8];
	mad.lo.s64 	%rd85, %rd84, %rd40, %rd83;
	ld.global.u64 	%rd86, [%rd81+16];
	mad.lo.s64 	%rd87, %rd86, %rd45, %rd85;
	ld.global.u64 	%rd88, [%rd81+24];
	mad.lo.s64 	%rd89, %rd88, %rd47, %rd87;
	cvta.to.global.u64 	%rd90, %rd58;
	shl.b64 	%rd91, %rd89, 2;
	add.s64 	%rd92, %rd90, %rd91;
	ld.global.f32 	%f1, [%rd92];
	shl.b64 	%rd93, %rd10, 2;
	add.s64 	%rd94, %rd1, %rd93;
	st.global.f32 	[%rd94], %f1;
$L__BB0_28:
	ret;

}
	// .globl	unfold_output_into_patches_f32
.visible .entry unfold_output_into_patches_f32(
	.param .align 8 .b8 unfold_output_into_patches_f32_param_0[80],
	.param .u64 .ptr .align 1 unfold_output_into_patches_f32_param_1,
	.param .u64 .ptr .align 1 unfold_output_into_patches_f32_param_2
)
{
	.reg .pred 	%p<74>;
	.reg .b32 	%r<83>;
	.reg .b32 	%f<53>;
	.reg .b64 	%rd<374>;

	ld.param.u64 	%rd151, [unfold_output_into_patches_f32_param_0+72];
	ld.param.u64 	%rd149, [unfold_output_into_patches_f32_param_0+56];
	ld.param.u64 	%rd144, [unfold_output_into_patches_f32_param_0+16];
	ld.param.u64 	%rd143, [unfold_output_into_patches_f32_param_0+8];
	ld.param.u64 	%rd142, [unfold_output_into_patches_f32_param_0];
	ld.param.u64 	%rd150, [unfold_output_into_patches_f32_param_0+64];
	ld.param.u64 	%rd148, [unfold_output_into_patches_f32_param_0+48];
	ld.param.u64 	%rd147, [unfold_output_into_patches_f32_param_0+40];
	ld.param.u64 	%rd145, [unfold_output_into_patches_f32_param_0+24];
	ld.param.u64 	%rd152, [unfold_output_into_patches_f32_param_1];
	ld.param.u64 	%rd153, [unfold_output_into_patches_f32_param_2];
	cvta.to.global.u64 	%rd1, %rd153;
	mov.u32 	%r1, %ctaid.x;
	mov.u32 	%r2, %ntid.x;
	mov.u32 	%r3, %tid.x;
	mad.lo.s32 	%r4, %r1, %r2, %r3;
	mul.lo.s64 	%rd154, %rd145, %rd147;
	mul.lo.s64 	%rd155, %rd154, %rd148;
	mul.lo.s64 	%rd156, %rd155, %rd150;
	cvt.u64.u32 	%rd11, %r4;
	setp.le.u64 	%p1, %rd156, %rd11;
	@%p1 bra 	$L__BB1_135;
	and.b64  	%rd157, %rd150, -4294967296;
	setp.ne.s64 	%p2, %rd157, 0;
	@%p2 bra 	$L__BB1_3;
	cvt.u32.u64 	%r5, %rd150;
	cvt.u32.u64 	%r6, %rd11;
	div.u32 	%r7, %r6, %r5;
	mul.lo.s32 	%r8, %r7, %r5;
	sub.s32 	%r9, %r6, %r8;
	cvt.u64.u32 	%rd335, %r7;
	cvt.u64.u32 	%rd336, %r9;
	bra.uni 	$L__BB1_4;
$L__BB1_3:
	div.u64 	%rd335, %rd11, %rd150;
	mul.lo.s64 	%rd158, %rd335, %rd150;
	sub.s64 	%rd336, %rd11, %rd158;
$L__BB1_4:
	and.b64  	%rd159, %rd148, -4294967296;
	setp.ne.s64 	%p3, %rd159, 0;
	@%p3 bra 	$L__BB1_6;
	cvt.u32.u64 	%r10, %rd148;
	cvt.u32.u64 	%r11, %rd335;
	div.u32 	%r12, %r11, %r10;
	mul.lo.s32 	%r13, %r12, %r10;
	sub.s32 	%r14, %r11, %r13;
	cvt.u64.u32 	%rd337, %r12;
	cvt.u64.u32 	%rd338, %r14;
	bra.uni 	$L__BB1_7;
$L__BB1_6:
	div.u64 	%rd337, %rd335, %rd148;
	mul.lo.s64 	%rd160, %rd337, %rd148;
	sub.s64 	%rd338, %rd335, %rd160;
$L__BB1_7:
	and.b64  	%rd161, %rd147, -4294967296;
	setp.ne.s64 	%p4, %rd161, 0;
	@%p4 bra 	$L__BB1_9;
	cvt.u32.u64 	%r15, %rd147;
	cvt.u32.u64 	%r16, %rd337;
	div.u32 	%r17, %r16, %r15;
	mul.lo.s32 	%r18, %r17, %r15;
	sub.s32 	%r19, %r16, %r18;
	cvt.u64.u32 	%rd339, %r17;
	cvt.u64.u32 	%rd340, %r19;
	bra.uni 	$L__BB1_10;
$L__BB1_9:
	div.u64 	%rd339, %rd337, %rd147;
	mul.lo.s64 	%rd162, %rd339, %rd147;
	sub.s64 	%rd340, %rd337, %rd162;
$L__BB1_10:
	and.b64  	%rd163, %rd145, -4294967296;
	setp.ne.s64 	%p5, %rd163, 0;
	@%p5 bra 	$L__BB1_12;
	cvt.u32.u64 	%r20, %rd145;
	cvt.u32.u64 	%r21, %rd339;
	rem.u32 	%r22, %r21, %r20;
	cvt.u64.u32 	%rd341, %r22;
	bra.uni 	$L__BB1_13;
$L__BB1_12:
	rem.u64 	%rd341, %rd339, %rd145;
$L__BB1_13:
	mul.lo.s64 	%rd164, %rd144, %rd144;
	mul.lo.s64 	%rd165, %rd164, %rd147;
	mul.lo.s64 	%rd166, %rd164, %rd340;
	mad.lo.s64 	%rd167, %rd165, %rd341, %rd166;
	mad.lo.s64 	%rd168, %rd167, %rd148, %rd338;
	mad.lo.s64 	%rd33, %rd168, %rd150, %rd336;
	setp.eq.s64 	%p6, %rd144, 0;
	@%p6 bra 	$L__BB1_135;
	add.s64 	%rd34, %rd338, %rd143;
	mul.lo.s64 	%rd35, %rd150, %rd148;
	add.s64 	%rd36, %rd336, %rd143;
	mad.lo.s64 	%rd170, %rd341, %rd147, %rd340;
	mul.lo.s64 	%rd37, %rd170, %rd149;
	and.b64  	%rd38, %rd144, 7;
	add.s64 	%rd39, %rd38, -1;
	and.b64  	%rd40, %rd144, 3;
	add.s64 	%rd41, %rd40, -1;
	and.b64  	%rd42, %rd144, -8;
	and.b64  	%rd43, %rd144, 1;
	mov.b64 	%rd342, 0;
	cvt.u32.u64 	%r23, %rd142;
$L__BB1_15:
	setp.ge.u64 	%p7, %rd34, %rd342;
	@%p7 bra 	$L__BB1_27;
	setp.lt.u64 	%p66, %rd144, 8;
	mul.lo.s64 	%rd45, %rd342, %rd144;
	mov.b64 	%rd359, 0;
	@%p66 bra 	$L__BB1_19;
	mov.b64 	%rd343, 0;
$L__BB1_18:
	.pragma "nounroll";
	add.s64 	%rd305, %rd343, %rd45;
	mad.lo.s64 	%rd306, %rd35, %rd305, %rd33;
	shl.b64 	%rd307, %rd306, 2;
	add.s64 	%rd308, %rd1, %rd307;
	mov.b32 	%r79, 0;
	st.global.u32 	[%rd308], %r79;
	shl.b64 	%rd309, %rd35, 2;
	add.s64 	%rd310, %rd308, %rd309;
	st.global.u32 	[%rd310], %r79;
	add.s64 	%rd311, %rd310, %rd309;
	st.global.u32 	[%rd311], %r79;
	add.s64 	%rd312, %rd311, %rd309;
	st.global.u32 	[%rd312], %r79;
	add.s64 	%rd313, %rd312, %rd309;
	st.global.u32 	[%rd313], %r79;
	add.s64 	%rd314, %rd313, %rd309;
	st.global.u32 	[%rd314], %r79;
	add.s64 	%rd315, %rd314, %rd309;
	st.global.u32 	[%rd315], %r79;
	add.s64 	%rd316, %rd315, %rd309;
	st.global.u32 	[%rd316], %r79;
	add.s64 	%rd343, %rd343, 8;
	setp.eq.s64 	%p67, %rd343, %rd42;
	mov.u64 	%rd359, %rd42;
	@%p67 bra 	$L__BB1_19;
	bra.uni 	$L__BB1_18;
$L__BB1_19:
	setp.eq.s64 	%p68, %rd38, 0;
	@%p68 bra 	$L__BB1_134;
	setp.lt.u64 	%p69, %rd39, 3;
	@%p69 bra 	$L__BB1_22;
	add.s64 	%rd317, %rd359, %rd45;
	mad.lo.s64 	%rd318, %rd35, %rd317, %rd33;
	shl.b64 	%rd319, %rd318, 2;
	add.s64 	%rd320, %rd1, %rd319;
	mov.b32 	%r80, 0;
	st.global.u32 	[%rd320], %r80;
	shl.b64 	%rd321, %rd35, 2;
	add.s64 	%rd322, %rd320, %rd321;
	st.global.u32 	[%rd322], %r80;
	add.s64 	%rd323, %rd322, %rd321;
	st.global.u32 	[%rd323], %r80;
	add.s64 	%rd324, %rd323, %rd321;
	st.global.u32 	[%rd324], %r80;
	add.s64 	%rd359, %rd359, 4;
$L__BB1_22:
	setp.eq.s64 	%p70, %rd40, 0;
	@%p70 bra 	$L__BB1_134;
	setp.eq.s64 	%p71, %rd41, 0;
	@%p71 bra 	$L__BB1_25;
	add.s64 	%rd325, %rd359, %rd45;
	mad.lo.s64 	%rd326, %rd35, %rd325, %rd33;
	shl.b64 	%rd327, %rd326, 2;
	add.s64 	%rd328, %rd1, %rd327;
	mov.b32 	%r81, 0;
	st.global.u32 	[%rd328], %r81;
	shl.b64 	%rd329, %rd35, 2;
	add.s64 	%rd330, %rd328, %rd329;
	st.global.u32 	[%rd330], %r81;
	add.s64 	%rd359, %rd359, 2;
$L__BB1_25:
	setp.eq.s64 	%p72, %rd43, 0;
	@%p72 bra 	$L__BB1_134;
	add.s64 	%rd331, %rd359, %rd45;
	mad.lo.s64 	%rd332, %rd35, %rd331, %rd33;
	shl.b64 	%rd333, %rd332, 2;
	add.s64 	%rd334, %rd1, %rd333;
	mov.b32 	%r82, 0;
	st.global.u32 	[%rd334], %r82;
	bra.uni 	$L__BB1_134;
$L__BB1_27:
	sub.s64 	%rd48, %rd34, %rd342;
	or.b64  	%rd171, %rd48, %rd142;
	and.b64  	%rd172, %rd171, -4294967296;
	setp.ne.s64 	%p8, %rd172, 0;
	@%p8 bra 	$L__BB1_29;
	cvt.u32.u64 	%r24, %rd48;
	rem.u32 	%r25, %r24, %r23;
	cvt.u64.u32 	%rd344, %r25;
	bra.uni 	$L__BB1_30;
$L__BB1_29:
	rem.u64 	%rd344, %rd48, %rd142;
$L__BB1_30:
	setp.eq.s64 	%p9, %rd344, 0;
	@%p9 bra 	$L__BB1_42;
	setp.lt.u64 	%p10, %rd144, 8;
	mul.lo.s64 	%rd52, %rd342, %rd144;
	mov.b64 	%rd372, 0;
	@%p10 bra 	$L__BB1_34;
	mov.b64 	%rd346, 0;
	mov.u64 	%rd345, %rd42;
$L__BB1_33:
	.pragma "nounroll";
	add.s64 	%rd175, %rd346, %rd52;
	mad.lo.s64 	%rd176, %rd35, %rd175, %rd33;
	shl.b64 	%rd177, %rd176, 2;
	add.s64 	%rd178, %rd1, %rd177;
	mov.b32 	%r26, 0;
	st.global.u32 	[%rd178], %r26;
	shl.b64 	%rd179, %rd35, 2;
	add.s64 	%rd180, %rd178, %rd179;
	st.global.u32 	[%rd180], %r26;
	add.s64 	%rd181, %rd180, %rd179;
	st.global.u32 	[%rd181], %r26;
	add.s64 	%rd182, %rd181, %rd179;
	st.global.u32 	[%rd182], %r26;
	add.s64 	%rd183, %rd182, %rd179;
	st.global.u32 	[%rd183], %r26;
	add.s64 	%rd184, %rd183, %rd179;
	st.global.u32 	[%rd184], %r26;
	add.s64 	%rd185, %rd184, %rd179;
	st.global.u32 	[%rd185], %r26;
	add.s64 	%rd186, %rd185, %rd179;
	st.global.u32 	[%rd186], %r26;
	add.s64 	%rd346, %rd346, 8;
	add.s64 	%rd345, %rd345, -8;
	setp.eq.s64 	%p11, %rd345, 0;
	mov.u64 	%rd372, %rd42;
	@%p11 bra 	$L__BB1_34;
	bra.uni 	$L__BB1_33;
$L__BB1_34:
	setp.eq.s64 	%p12, %rd38, 0;
	@%p12 bra 	$L__BB1_134;
	setp.lt.u64 	%p13, %rd39, 3;
	@%p13 bra 	$L__BB1_37;
	add.s64 	%rd187, %rd372, %rd52;
	mad.lo.s64 	%rd188, %rd35, %rd187, %rd33;
	shl.b64 	%rd189, %rd188, 2;
	add.s64 	%rd190, %rd1, %rd189;
	mov.b32 	%r27, 0;
	st.global.u32 	[%rd190], %r27;
	shl.b64 	%rd191, %rd35, 2;
	add.s64 	%rd192, %rd190, %rd191;
	st.global.u32 	[%rd192], %r27;
	add.s64 	%rd193, %rd192, %rd191;
	st.global.u32 	[%rd193], %r27;
	add.s64 	%rd194, %rd193, %rd191;
	st.global.u32 	[%rd194], %r27;
	add.s64 	%rd372, %rd372, 4;
$L__BB1_37:
	setp.eq.s64 	%p14, %rd40, 0;
	@%p14 bra 	$L__BB1_134;
	setp.eq.s64 	%p15, %rd41, 0;
	@%p15 bra 	$L__BB1_40;
	add.s64 	%rd195, %rd372, %rd52;
	mad.lo.s64 	%rd196, %rd35, %rd195, %rd33;
	shl.b64 	%rd197, %rd196, 2;
	add.s64 	%rd198, %rd1, %rd197;
	mov.b32 	%r28, 0;
	st.global.u32 	[%rd198], %r28;
	shl.b64 	%rd199, %rd35, 2;
	add.s64 	%rd200, %rd198, %rd199;
	st.global.u32 	[%rd200], %r28;
	add.s64 	%rd372, %rd372, 2;
$L__BB1_40:
	setp.eq.s64 	%p16, %rd43, 0;
	@%p16 bra 	$L__BB1_134;
	add.s64 	%rd201, %rd372, %rd52;
	mad.lo.s64 	%rd202, %rd35, %rd201, %rd33;
	shl.b64 	%rd203, %rd202, 2;
	add.s64 	%rd204, %rd1, %rd203;
	mov.b32 	%r29, 0;
	st.global.u32 	[%rd204], %r29;
	bra.uni 	$L__BB1_134;
$L__BB1_42:
	@%p8 bra 	$L__BB1_44;
	cvt.u32.u64 	%r31, %rd48;
	div.u32 	%r32, %r31, %r23;
	cvt.u64.u32 	%rd347, %r32;
	bra.uni 	$L__BB1_45;
$L__BB1_44:
	div.u64 	%rd347, %rd48, %rd142;
$L__BB1_45:
	setp.lt.u64 	%p18, %rd347, %rd149;
	@%p18 bra 	$L__BB1_57;
	setp.lt.u64 	%p19, %rd144, 8;
	mul.lo.s64 	%rd60, %rd342, %rd144;
	mov.b64 	%rd369, 0;
	@%p19 bra 	$L__BB1_49;
	mov.b64 	%rd348, 0;
$L__BB1_48:
	.pragma "nounroll";
	add.s64 	%rd209, %rd348, %rd60;
	mad.lo.s64 	%rd210, %rd35, %rd209, %rd33;
	shl.b64 	%rd211, %rd210, 2;
	add.s64 	%rd212, %rd1, %rd211;
	mov.b32 	%r33, 0;
	st.global.u32 	[%rd212], %r33;
	shl.b64 	%rd213, %rd35, 2;
	add.s64 	%rd214, %rd212, %rd213;
	st.global.u32 	[%rd214], %r33;
	add.s64 	%rd215, %rd214, %rd213;
	st.global.u32 	[%rd215], %r33;
	add.s64 	%rd216, %rd215, %rd213;
	st.global.u32 	[%rd216], %r33;
	add.s64 	%rd217, %rd216, %rd213;
	st.global.u32 	[%rd217], %r33;
	add.s64 	%rd218, %rd217, %rd213;
	st.global.u32 	[%rd218], %r33;
	add.s64 	%rd219, %rd218, %rd213;
	st.global.u32 	[%rd219], %r33;
	add.s64 	%rd220, %rd219, %rd213;
	st.global.u32 	[%rd220], %r33;
	add.s64 	%rd348, %rd348, 8;
	setp.eq.s64 	%p20, %rd348, %rd42;
	mov.u64 	%rd369, %rd42;
	@%p20 bra 	$L__BB1_49;
	bra.uni 	$L__BB1_48;
$L__BB1_49:
	setp.eq.s64 	%p21, %rd38, 0;
	@%p21 bra 	$L__BB1_134;
	setp.lt.u64 	%p22, %rd39, 3;
	@%p22 bra 	$L__BB1_52;
	add.s64 	%rd221, %rd369, %rd60;
	mad.lo.s64 	%rd222, %rd35, %rd221, %rd33;
	shl.b64 	%rd223, %rd222, 2;
	add.s64 	%rd224, %rd1, %rd223;
	mov.b32 	%r34, 0;
	st.global.u32 	[%rd224], %r34;
	shl.b64 	%rd225, %rd35, 2;
	add.s64 	%rd226, %rd224, %rd225;
	st.global.u32 	[%rd226], %r34;
	add.s64 	%rd227, %rd226, %rd225;
	st.global.u32 	[%rd227], %r34;
	add.s64 	%rd228, %rd227, %rd225;
	st.global.u32 	[%rd228], %r34;
	add.s64 	%rd369, %rd369, 4;
$L__BB1_52:
	setp.eq.s64 	%p23, %rd40, 0;
	@%p23 bra 	$L__BB1_134;
	setp.eq.s64 	%p24, %rd41, 0;
	@%p24 bra 	$L__BB1_55;
	add.s64 	%rd229, %rd369, %rd60;
	mad.lo.s64 	%rd230, %rd35, %rd229, %rd33;
	shl.b64 	%rd231, %rd230, 2;
	add.s64 	%rd232, %rd1, %rd231;
	mov.b32 	%r35, 0;
	st.global.u32 	[%rd232], %r35;
	shl.b64 	%rd233, %rd35, 2;
	add.s64 	%rd234, %rd232, %rd233;
	st.global.u32 	[%rd234], %r35;
	add.s64 	%rd369, %rd369, 2;
$L__BB1_55:
	setp.eq.s64 	%p25, %rd43, 0;
	@%p25 bra 	$L__BB1_134;
	add.s64 	%rd235, %rd369, %rd60;
	mad.lo.s64 	%rd236, %rd35, %rd235, %rd33;
	shl.b64 	%rd237, %rd236, 2;
	add.s64 	%rd238, %rd1, %rd237;
	mov.b32 	%r36, 0;
	st.global.u32 	[%rd238], %r36;
	bra.uni 	$L__BB1_134;
$L__BB1_57:
	setp.lt.u64 	%p26, %rd144, 4;
	add.s64 	%rd240, %rd37, %rd347;
	mul.lo.s64 	%rd61, %rd240, %rd151;
	mov.b64 	%rd361, 0;
	@%p26 bra 	$L__BB1_100;
	mov.b64 	%rd349, 0;
$L__BB1_59:
	setp.lt.u64 	%p27, %rd36, %rd349;
	mov.f32 	%f46, 0f00000000;
	@%p27 bra 	$L__BB1_69;
	sub.s64 	%rd65, %rd36, %rd349;
	or.b64  	%rd242, %rd65, %rd142;
	and.b64  	%rd243, %rd242, -4294967296;
	setp.ne.s64 	%p28, %rd243, 0;
	@%p28 bra 	$L__BB1_62;
	cvt.u32.u64 	%r38, %rd65;
	rem.u32 	%r39, %r38, %r23;
	cvt.u64.u32 	%rd350, %r39;
	bra.uni 	$L__BB1_63;
$L__BB1_62:
	rem.u64 	%rd350, %rd65, %rd142;
$L__BB1_63:
	setp.ne.s64 	%p29, %rd350, 0;
	@%p29 bra 	$L__BB1_69;
	or.b64  	%rd244, %rd65, %rd142;
	and.b64  	%rd245, %rd244, -4294967296;
	setp.ne.s64 	%p30, %rd245, 0;
	@%p30 bra 	$L__BB1_66;
	cvt.u32.u64 	%r41, %rd65;
	div.u32 	%r42, %r41, %r23;
	cvt.u64.u32 	%rd351, %r42;
	bra.uni 	$L__BB1_67;
$L__BB1_66:
	div.u64 	%rd351, %rd65, %rd142;
$L__BB1_67:
	setp.ge.u64 	%p31, %rd351, %rd151;
	@%p31 bra 	$L__BB1_69;
	add.s64 	%rd247, %rd351, %rd61;
	shl.b64 	%rd248, %rd247, 2;
	add.s64 	%rd246, %rd152, %rd248;
	// begin inline asm
	ld.global.nc.f32 %f46, [%rd246];
	// end inline asm
$L__BB1_69:
	mad.lo.s64 	%rd249, %rd342, %rd144, %rd349;
	mad.lo.s64 	%rd250, %rd35, %rd249, %rd33;
	shl.b64 	%rd251, %rd250, 2;
	add.s64 	%rd72, %rd1, %rd251;
	st.global.f32 	[%rd72], %f46;
	setp.le.u64 	%p32, %rd36, %rd349;
	mov.f32 	%f47, 0f00000000;
	@%p32 bra 	$L__BB1_79;
	not.b64 	%rd252, %rd349;
	add.s64 	%rd73, %rd36, %rd252;
	or.b64  	%rd253, %rd73, %rd142;
	and.b64  	%rd254, %rd253, -4294967296;
	setp.ne.s64 	%p33, %rd254, 0;
	@%p33 bra 	$L__BB1_72;
	cvt.u32.u64 	%r44, %rd73;
	rem.u32 	%r45, %r44, %r23;
	cvt.u64.u32 	%rd352, %r45;
	bra.uni 	$L__BB1_73;
$L__BB1_72:
	rem.u64 	%rd352, %rd73, %rd142;
$L__BB1_73:
	setp.ne.s64 	%p34, %rd352, 0;
	@%p34 bra 	$L__BB1_79;
	or.b64  	%rd255, %rd73, %rd142;
	and.b64  	%rd256, %rd255, -4294967296;
	setp.ne.s64 	%p35, %rd256, 0;
	@%p35 bra 	$L__BB1_76;
	cvt.u32.u64 	%r47, %rd73;
	div.u32 	%r48, %r47, %r23;
	cvt.u64.u32 	%rd353, %r48;
	bra.uni 	$L__BB1_77;
$L__BB1_76:
	div.u64 	%rd353, %rd73, %rd142;
$L__BB1_77:
	setp.ge.u64 	%p36, %rd353, %rd151;
	@%p36 bra 	$L__BB1_79;
	add.s64 	%rd258, %rd353, %rd61;
	shl.b64 	%rd259, %rd258, 2;
	add.s64 	%rd257, %rd152, %rd259;
	// begin inline asm
	ld.global.nc.f32 %f47, [%rd257];
	// end inline asm
$L__BB1_79:
	shl.b64 	%rd80, %rd35, 2;
	add.s64 	%rd81, %rd72, %rd80;
	st.global.f32 	[%rd81], %f47;
	add.s64 	%rd82, %rd349, 2;
	setp.lt.u64 	%p37, %rd36, %rd82;
	mov.f32 	%f48, 0f00000000;
	@%p37 bra 	$L__BB1_89;
	sub.s64 	%rd83, %rd36, %rd82;
	or.b64  	%rd260, %rd83, %rd142;
	and.b64  	%rd261, %rd260, -4294967296;
	setp.ne.s64 	%p38, %rd261, 0;
	@%p38 bra 	$L__BB1_82;
	cvt.u32.u64 	%r50, %rd83;
	rem.u32 	%r51, %r50, %r23;
	cvt.u64.u32 	%rd354, %r51;
	bra.uni 	$L__BB1_83;
$L__BB1_82:
	rem.u64 	%rd354, %rd83, %rd142;
$L__BB1_83:
	setp.ne.s64 	%p39, %rd354, 0;
	@%p39 bra 	$L__BB1_89;
	or.b64  	%rd262, %rd83, %rd142;
	and.b64  	%rd263, %rd262, -4294967296;
	setp.ne.s64 	%p40, %rd263, 0;
	@%p40 bra 	$L__BB1_86;
	cvt.u32.u64 	%r53, %rd83;
	div.u32 	%r54, %r53, %r23;
	cvt.u64.u32 	%rd355, %r54;
	bra.uni 	$L__BB1_87;
$L__BB1_86:
	div.u64 	%rd355, %rd83, %rd142;
$L__BB1_87:
	setp.ge.u64 	%p41, %rd355, %rd151;
	@%p41 bra 	$L__BB1_89;
	add.s64 	%rd265, %rd355, %rd61;
	shl.b64 	%rd266, %rd265, 2;
	add.s64 	%rd264, %rd152, %rd266;
	// begin inline asm
	ld.global.nc.f32 %f48, [%rd264];
	// end inline asm
$L__BB1_89:
	add.s64 	%rd90, %rd81, %rd80;
	st.global.f32 	[%rd90], %f48;
	add.s64 	%rd91, %rd349, 3;
	setp.lt.u64 	%p42, %rd36, %rd91;
	mov.f32 	%f49, 0f00000000;
	@%p42 bra 	$L__BB1_99;
	sub.s64 	%rd92, %rd36, %rd91;
	or.b64  	%rd267, %rd92, %rd142;
	and.b64  	%rd268, %rd267, -4294967296;
	setp.ne.s64 	%p43, %rd268, 0;
	@%p43 bra 	$L__BB1_92;
	cvt.u32.u64 	%r56, %rd92;
	rem.u32 	%r57, %r56, %r23;
	cvt.u64.u32 	%rd356, %r57;
	bra.uni 	$L__BB1_93;
$L__BB1_92:
	rem.u64 	%rd356, %rd92, %rd142;
$L__BB1_93:
	setp.ne.s64 	%p44, %rd356, 0;
	@%p44 bra 	$L__BB1_99;
	or.b64  	%rd269, %rd92, %rd142;
	and.b64  	%rd270, %rd269, -4294967296;
	setp.ne.s64 	%p45, %rd270, 0;
	@%p45 bra 	$L__BB1_96;
	cvt.u32.u64 	%r59, %rd92;
	div.u32 	%r60, %r59, %r23;
	cvt.u64.u32 	%rd357, %r60;
	bra.uni 	$L__BB1_97;
$L__BB1_96:
	div.u64 	%rd357, %rd92, %rd142;
$L__BB1_97:
	setp.ge.u64 	%p46, %rd357, %rd151;
	@%p46 bra 	$L__BB1_99;
	add.s64 	%rd272, %rd357, %rd61;
	shl.b64 	%rd273, %rd272, 2;
	add.s64 	%rd271, %rd152, %rd273;
	// begin inline asm
	ld.global.nc.f32 %f49, [%rd271];
	// end inline asm
$L__BB1_99:
	add.s64 	%rd274, %rd90, %rd80;
	st.global.f32 	[%rd274], %f49;
	add.s64 	%rd349, %rd349, 4;
	and.b64  	%rd361, %rd144, -4;
	setp.eq.s64 	%p47, %rd349, %rd361;
	@%p47 bra 	$L__BB1_100;
	bra.uni 	$L__BB1_59;
$L__BB1_100:
	setp.eq.s64 	%p48, %rd40, 0;
	mov.f32 	%f50, 0f00000000;
	@%p48 bra 	$L__BB1_134;
	setp.lt.u64 	%p49, %rd36, %rd361;
	@%p49 bra 	$L__BB1_111;
	sub.s64 	%rd107, %rd36, %rd361;
	or.b64  	%rd275, %rd107, %rd142;
	and.b64  	%rd276, %rd275, -4294967296;
	setp.ne.s64 	%p50, %rd276, 0;
	@%p50 bra 	$L__BB1_104;
	cvt.u32.u64 	%r62, %rd107;
	rem.u32 	%r63, %r62, %r23;
	cvt.u64.u32 	%rd362, %r63;
	bra.uni 	$L__BB1_105;
$L__BB1_104:
	rem.u64 	%rd362, %rd107, %rd142;
$L__BB1_105:
	setp.ne.s64 	%p51, %rd362, 0;
	@%p51 bra 	$L__BB1_111;
	or.b64  	%rd277, %rd107, %rd142;
	and.b64  	%rd278, %rd277, -4294967296;
	setp.ne.s64 	%p52, %rd278, 0;
	@%p52 bra 	$L__BB1_108;
	cvt.u32.u64 	%r65, %rd107;
	div.u32 	%r66, %r65, %r23;
	cvt.u64.u32 	%rd363, %r66;
	bra.uni 	$L__BB1_109;
$L__BB1_108:
	div.u64 	%rd363, %rd107, %rd142;
$L__BB1_109:
	setp.ge.u64 	%p53, %rd363, %rd151;
	@%p53 bra 	$L__BB1_111;
	add.s64 	%rd280, %rd363, %rd61;
	shl.b64 	%rd281, %rd280, 2;
	add.s64 	%rd279, %rd152, %rd281;
	// begin inline asm
	ld.global.nc.f32 %f50, [%rd279];
	// end inline asm
$L__BB1_111:
	setp.eq.s64 	%p54, %rd40, 1;
	mad.lo.s64 	%rd282, %rd342, %rd144, %rd361;
	mad.lo.s64 	%rd283, %rd35, %rd282, %rd33;
	shl.b64 	%rd284, %rd283, 2;
	add.s64 	%rd114, %rd1, %rd284;
	st.global.f32 	[%rd114], %f50;
	mov.f32 	%f51, 0f00000000;
	@%p54 bra 	$L__BB1_134;
	setp.le.u64 	%p55, %rd36, %rd361;
	@%p55 bra 	$L__BB1_122;
	not.b64 	%rd285, %rd361;
	add.s64 	%rd115, %rd36, %rd285;
	or.b64  	%rd286, %rd115, %rd142;
	and.b64  	%rd287, %rd286, -4294967296;
	setp.ne.s64 	%p56, %rd287, 0;
	@%p56 bra 	$L__BB1_115;
	cvt.u32.u64 	%r68, %rd115;
	rem.u32 	%r69, %r68, %r23;
	cvt.u64.u32 	%rd364, %r69;
	bra.uni 	$L__BB1_116;
$L__BB1_115:
	rem.u64 	%rd364, %rd115, %rd142;
$L__BB1_116:
	setp.ne.s64 	%p57, %rd364, 0;
	@%p57 bra 	$L__BB1_122;
	or.b64  	%rd288, %rd115, %rd142;
	and.b64  	%rd289, %rd288, -4294967296;
	setp.ne.s64 	%p58, %rd289, 0;
	@%p58 bra 	$L__BB1_119;
	cvt.u32.u64 	%r71, %rd115;
	div.u32 	%r72, %r71, %r23;
	cvt.u64.u32 	%rd365, %r72;
	bra.uni 	$L__BB1_120;
$L__BB1_119:
	div.u64 	%rd365, %rd115, %rd142;
$L__BB1_120:
	setp.ge.u64 	%p59, %rd365, %rd151;
	@%p59 bra 	$L__BB1_122;
	add.s64 	%rd291, %rd365, %rd61;
	shl.b64 	%rd292, %rd291, 2;
	add.s64 	%rd290, %rd152, %rd292;
	// begin inline asm
	ld.global.nc.f32 %f51, [%rd290];
	// end inline asm
$L__BB1_122:
	setp.eq.s64 	%p60, %rd40, 2;
	shl.b64 	%rd293, %rd35, 2;
	add.s64 	%rd122, %rd114, %rd293;
	st.global.f32 	[%rd122], %f51;
	add.s64 	%rd123, %rd361, 2;
	mov.f32 	%f52, 0f00000000;
	@%p60 bra 	$L__BB1_134;
	setp.lt.u64 	%p61, %rd36, %rd123;
	@%p61 bra 	$L__BB1_133;
	sub.s64 	%rd124, %rd36, %rd123;
	or.b64  	%rd294, %rd124, %rd142;
	and.b64  	%rd295, %rd294, -4294967296;
	setp.ne.s64 	%p62, %rd295, 0;
	@%p62 bra 	$L__BB1_126;
	cvt.u32.u64 	%r74, %rd124;
	rem.u32 	%r75, %r74, %r23;
	cvt.u64.u32 	%rd366, %r75;
	bra.uni 	$L__BB1_127;
$L__BB1_126:
	rem.u64 	%rd366, %rd124, %rd142;
$L__BB1_127:
	setp.ne.s64 	%p63, %rd366, 0;
	@%p63 bra 	$L__BB1_133;
	or.b64  	%rd296, %rd124, %rd142;
	and.b64  	%rd297, %rd296, -4294967296;
	setp.ne.s64 	%p64, %rd297, 0;
	@%p64 bra 	$L__BB1_130;
	cvt.u32.u64 	%r77, %rd124;
	div.u32 	%r78, %r77, %r23;
	cvt.u64.u32 	%rd367, %r78;
	bra.uni 	$L__BB1_131;
$L__BB1_130:
	div.u64 	%rd367, %rd124, %rd142;
$L__BB1_131:
	setp.ge.u64 	%p65, %rd367, %rd151;
	@%p65 bra 	$L__BB1_133;
	add.s64 	%rd299, %rd367, %rd61;
	shl.b64 	%rd300, %rd299, 2;
	add.s64 	%rd298, %rd152, %rd300;
	// begin inline asm
	ld.global.nc.f32 %f52, [%rd298];
	// end inline asm
$L__BB1_133:
	shl.b64 	%rd301, %rd35, 2;
	add.s64 	%rd302, %rd122, %rd301;
	st.global.f32 	[%rd302], %f52;
$L__BB1_134:
	add.s64 	%rd342, %rd342, 1;
	setp.ne.s64 	%p73, %rd342, %rd144;
	@%p73 bra 	$L__BB1_15;
$L__BB1_135:
	ret;

}
	// .globl	transpose_and_broadcast_filters_f32
.visible .entry transpose_and_broadcast_filters_f32(
	.param .align 8 .b8 transpose_and_broadcast_filters_f32_param_0[80],
	.param .u64 .ptr .align 1 transpose_and_broadcast_filters_f32_param_1,
	.param .u64 .ptr .align 1 transpose_and_broadcast_filters_f32_param_2,
	.param .u64 .ptr .align 1 transpose_and_broadcast_filters_f32_param_3
)
{
	.reg .pred 	%p<15>;
	.reg .b32 	%r<23>;
	.reg .b32 	%f<2>;
	.reg .b64 	%rd<126>;

	ld.param.u64 	%rd3, [transpose_and_broadcast_filters_f32_param_0+24];
	ld.param.u64 	%rd2, [transpose_and_broadcast_filters_f32_param_0+16];
	ld.param.u64 	%rd4, [transpose_and_broadcast_filters_f32_param_0+32];
	ld.param.u64 	%rd5, [transpose_and_broadcast_filters_f32_param_0+40];
	ld.param.u64 	%rd43, [transpose_and_broadcast_filters_f32_param_1];
	ld.param.u64 	%rd44, [transpose_and_broadcast_filters_f32_param_2];
	ld.param.u64 	%rd45, [transpose_and_broadcast_filters_f32_param_3];
	cvta.to.global.u64 	%rd1, %rd45;
	mov.u32 	%r1, %ctaid.x;
	mov.u32 	%r2, %ntid.x;
	mov.u32 	%r3, %tid.x;
	mad.lo.s32 	%r4, %r1, %r2, %r3;
	mul.lo.s64 	%rd46, %rd4, %rd5;
	mul.lo.s64 	%rd47, %rd46, %rd2;
	mul.lo.s64 	%rd6, %rd47, %rd2;
	cvt.u64.u32 	%rd7, %r4;
	setp.le.u64 	%p1, %rd6, %rd7;
	@%p1 bra 	$L__BB2_25;
	and.b64  	%rd48, %rd2, -4294967296;
	setp.ne.s64 	%p2, %rd48, 0;
	@%p2 bra 	$L__BB2_3;
	cvt.u32.u64 	%r5, %rd2;
	cvt.u32.u64 	%r6, %rd7;
	div.u32 	%r7, %r6, %r5;
	mul.lo.s32 	%r8, %r7, %r5;
	sub.s32 	%r9, %r6, %r8;
	cvt.u64.u32 	%rd114, %r7;
	cvt.u64.u32 	%rd115, %r9;
	bra.uni 	$L__BB2_4;
$L__BB2_3:
	div.u64 	%rd114, %rd7, %rd2;
	mul.lo.s64 	%rd49, %rd114, %rd2;
	sub.s64 	%rd115, %rd7, %rd49;
$L__BB2_4:
	setp.ne.s64 	%p3, %rd48, 0;
	@%p3 bra 	$L__BB2_6;
	cvt.u32.u64 	%r10, %rd2;
	cvt.u32.u64 	%r11, %rd114;
	div.u32 	%r12, %r11, %r10;
	mul.lo.s32 	%r13, %r12, %r10;
	sub.s32 	%r14, %r11, %r13;
	cvt.u64.u32 	%rd116, %r12;
	cvt.u64.u32 	%rd117, %r14;
	bra.uni 	$L__BB2_7;
$L__BB2_6:
	div.u64 	%rd116, %rd114, %rd2;
	mul.lo.s64 	%rd51, %rd116, %rd2;
	sub.s64 	%rd117, %rd114, %rd51;
$L__BB2_7:
	and.b64  	%rd52, %rd4, -4294967296;
	setp.ne.s64 	%p4, %rd52, 0;
	@%p4 bra 	$L__BB2_9;
	cvt.u32.u64 	%r15, %rd4;
	cvt.u32.u64 	%r16, %rd116;
	div.u32 	%r17, %r16, %r15;
	mul.lo.s32 	%r18, %r17, %r15;
	sub.s32 	%r19, %r16, %r18;
	cvt.u64.u32 	%rd118, %r17;
	cvt.u64.u32 	%rd119, %r19;
	bra.uni 	$L__BB2_10;
$L__BB2_9:
	div.u64 	%rd118, %rd116, %rd4;
	mul.lo.s64 	%rd53, %rd118, %rd4;
	sub.s64 	%rd119, %rd116, %rd53;
$L__BB2_10:
	and.b64  	%rd54, %rd5, -4294967296;
	setp.ne.s64 	%p5, %rd54, 0;
	@%p5 bra 	$L__BB2_12;
	cvt.u32.u64 	%r20, %rd5;
	cvt.u32.u64 	%r21, %rd118;
	rem.u32 	%r22, %r21, %r20;
	cvt.u64.u32 	%rd120, %r22;
	bra.uni 	$L__BB2_13;
$L__BB2_12:
	rem.u64 	%rd120, %rd118, %rd5;
$L__BB2_13:
	cvta.to.global.u64 	%rd55, %rd44;
	mul.lo.s64 	%rd29, %rd119, %rd5;
	ld.global.u64 	%rd56, [%rd55];
	mul.lo.s64 	%rd57, %rd56, %rd120;
	ld.global.u64 	%rd58, [%rd55+8];
	mad.lo.s64 	%rd59, %rd58, %rd119, %rd57;
	ld.global.u64 	%rd60, [%rd55+16];
	mad.lo.s64 	%rd61, %rd60, %rd117, %rd59;
	ld.global.u64 	%rd62, [%rd55+24];
	mad.lo.s64 	%rd63, %rd62, %rd115, %rd61;
	cvta.to.global.u64 	%rd64, %rd43;
	shl.b64 	%rd65, %rd63, 2;
	add.s64 	%rd66, %rd64, %rd65;
	ld.global.f32 	%f1, [%rd66];
	setp.eq.s64 	%p6, %rd3, 0;
	@%p6 bra 	$L__BB2_25;
	add.s64 	%rd68, %rd120, %rd29;
	mad.lo.s64 	%rd69, %rd68, %rd2, %rd117;
	mad.lo.s64 	%rd30, %rd69, %rd2, %rd115;
	and.b64  	%rd31, %rd3, 7;
	setp.lt.u64 	%p7, %rd3, 8;
	mov.b64 	%rd124, 0;
	@%p7 bra 	$L__BB2_17;
	and.b64  	%rd124, %rd3, -8;
	mov.b64 	%rd122, 0;
	mov.u64 	%rd121, %rd124;
$L__BB2_16:
	.pragma "nounroll";
	mad.lo.s64 	%rd71, %rd122, %rd6, %rd30;
	shl.b64 	%rd72, %rd71, 2;
	add.s64 	%rd73, %rd1, %rd72;
	st.global.f32 	[%rd73], %f1;
	shl.b64 	%rd74, %rd6, 2;
	add.s64 	%rd75, %rd73, %rd74;
	st.global.f32 	[%rd75], %f1;
	add.s64 	%rd76, %rd75, %rd74;
	st.global.f32 	[%rd76], %f1;
	add.s64 	%rd77, %rd76, %rd74;
	st.global.f32 	[%rd77], %f1;
	add.s64 	%rd78, %rd77, %rd74;
	st.global.f32 	[%rd78], %f1;
	add.s64 	%rd79, %rd78, %rd74;
	st.global.f32 	[%rd79], %f1;
	add.s64 	%rd80, %rd79, %rd74;
	st.global.f32 	[%rd80], %f1;
	add.s64 	%rd81, %rd80, %rd74;
	st.global.f32 	[%rd81], %f1;
	add.s64 	%rd122, %rd122, 8;
	add.s64 	%rd121, %rd121, -8;
	setp.ne.s64 	%p8, %rd121, 0;
	@%p8 bra 	$L__BB2_16;
$L__BB2_17:
	setp.eq.s64 	%p9, %rd31, 0;
	@%p9 bra 	$L__BB2_25;
	and.b64  	%rd38, %rd3, 3;
	setp.lt.u64 	%p10, %rd31, 4;
	@%p10 bra 	$L__BB2_20;
	mad.lo.s64 	%rd82, %rd124, %rd6, %rd30;
	shl.b64 	%rd83, %rd82, 2;
	add.s64 	%rd84, %rd1, %rd83;
	st.global.f32 	[%rd84], %f1;
	add.s64 	%rd85, %rd124, 1;
	and.b64  	%rd86, %rd85, 4294967295;
	mad.lo.s64 	%rd87, %rd86, %rd6, %rd30;
	shl.b64 	%rd88, %rd87, 2;
	add.s64 	%rd89, %rd1, %rd88;
	st.global.f32 	[%rd89], %f1;
	add.s64 	%rd90, %rd124, 2;
	and.b64  	%rd91, %rd90, 4294967295;
	mad.lo.s64 	%rd92, %rd91, %rd6, %rd30;
	shl.b64 	%rd93, %rd92, 2;
	add.s64 	%rd94, %rd1, %rd93;
	st.global.f32 	[%rd94], %f1;
	add.s64 	%rd95, %rd124, 3;
	and.b64  	%rd96, %rd95, 4294967295;
	mad.lo.s64 	%rd97, %rd96, %rd6, %rd30;
	shl.b64 	%rd98, %rd97, 2;
	add.s64 	%rd99, %rd1, %rd98;
	st.global.f32 	[%rd99], %f1;
	add.s64 	%rd100, %rd124, 4;
	and.b64  	%rd124, %rd100, 4294967295;
$L__BB2_20:
	setp.eq.s64 	%p11, %rd38, 0;
	@%p11 bra 	$L__BB2_25;
	setp.eq.s64 	%p12, %rd38, 1;
	@%p12 bra 	$L__BB2_23;
	mad.lo.s64 	%rd101, %rd124, %rd6, %rd30;
	shl.b64 	%rd102, %rd101, 2;
	add.s64 	%rd103, %rd1, %rd102;
	st.global.f32 	[%rd103], %f1;
	add.s64 	%rd104, %rd124, 1;
	and.b64  	%rd105, %rd104, 4294967295;
	mad.lo.s64 	%rd106, %rd105, %rd6, %rd30;
	shl.b64 	%rd107, %rd106, 2;
	add.s64 	%rd108, %rd1, %rd107;
	st.global.f32 	[%rd108], %f1;
	add.s64 	%rd109, %rd124, 2;
	and.b64  	%rd124, %rd109, 4294967295;
$L__BB2_23:
	and.b64  	%rd110, %rd3, 1;
	setp.eq.b64 	%p13, %rd110, 1;
	not.pred 	%p14, %p13;
	@%p14 bra 	$L__BB2_25;
	mad.lo.s64 	%rd111, %rd124, %rd6, %rd30;
	shl.b64 	%rd112, %rd111, 2;
	add.s64 	%rd113, %rd1, %rd112;
	st.global.f32 	[%rd113], %f1;
$L__BB2_25:
	ret;

}
	// .globl	sum_transposed_filters_f32
.visible .entry sum_transposed_filters_f32(
	.param .align 8 .b8 sum_transposed_filters_f32_param_0[80],
	.param .u64 .ptr .align 1 sum_transposed_filters_f32_param_1,
	.param .u64 .ptr .align 1 sum_transposed_filters_f32_param_2,
	.param .u64 .ptr .align 1 sum_transposed_filters_f32_param_3
)
{
	.reg .pred 	%p<15>;
	.reg .b32 	%r<23>;
	.reg .b32 	%f<85>;
	.reg .b64 	%rd<171>;

	ld.param.u64 	%rd3, [sum_transposed_filters_f32_param_0+24];
	ld.param.u64 	%rd2, [sum_transposed_filters_f32_param_0+16];
	ld.param.u64 	%rd4, [sum_transposed_filters_f32_param_0+32];
	ld.param.u64 	%rd5, [sum_transposed_filters_f32_param_0+40];
	ld.param.u64 	%rd51, [sum_transposed_filters_f32_param_1];
	ld.param.u64 	%rd49, [sum_transposed_filters_f32_param_2];
	ld.param.u64 	%rd50, [sum_transposed_filters_f32_param_3];
	cvta.to.global.u64 	%rd1, %rd51;
	mov.u32 	%r1, %ctaid.x;
	mov.u32 	%r2, %ntid.x;
	mov.u32 	%r3, %tid.x;
	mad.lo.s32 	%r4, %r1, %r2, %r3;
	mul.lo.s64 	%rd52, %rd5, %rd4;
	mul.lo.s64 	%rd53, %rd52, %rd2;
	mul.lo.s64 	%rd6, %rd53, %rd2;
	cvt.u64.u32 	%rd7, %r4;
	setp.le.u64 	%p1, %rd6, %rd7;
	@%p1 bra 	$L__BB3_26;
	and.b64  	%rd54, %rd2, -4294967296;
	setp.ne.s64 	%p2, %rd54, 0;
	@%p2 bra 	$L__BB3_3;
	cvt.u32.u64 	%r5, %rd2;
	cvt.u32.u64 	%r6, %rd7;
	div.u32 	%r7, %r6, %r5;
	mul.lo.s32 	%r8, %r7, %r5;
	sub.s32 	%r9, %r6, %r8;
	cvt.u64.u32 	%rd157, %r7;
	cvt.u64.u32 	%rd158, %r9;
	bra.uni 	$L__BB3_4;
$L__BB3_3:
	div.u64 	%rd157, %rd7, %rd2;
	mul.lo.s64 	%rd55, %rd157, %rd2;
	sub.s64 	%rd158, %rd7, %rd55;
$L__BB3_4:
	setp.ne.s64 	%p3, %rd54, 0;
	@%p3 bra 	$L__BB3_6;
	cvt.u32.u64 	%r10, %rd2;
	cvt.u32.u64 	%r11, %rd157;
	div.u32 	%r12, %r11, %r10;
	mul.lo.s32 	%r13, %r12, %r10;
	sub.s32 	%r14, %r11, %r13;
	cvt.u64.u32 	%rd159, %r12;
	cvt.u64.u32 	%rd160, %r14;
	bra.uni 	$L__BB3_7;
$L__BB3_6:
	div.u64 	%rd159, %rd157, %rd2;
	mul.lo.s64 	%rd57, %rd159, %rd2;
	sub.s64 	%rd160, %rd157, %rd57;
$L__BB3_7:
	and.b64  	%rd58, %rd4, -4294967296;
	setp.ne.s64 	%p4, %rd58, 0;
	@%p4 bra 	$L__BB3_9;
	cvt.u32.u64 	%r15, %rd4;
	cvt.u32.u64 	%r16, %rd159;
	div.u32 	%r17, %r16, %r15;
	mul.lo.s32 	%r18, %r17, %r15;
	sub.s32 	%r19, %r16, %r18;
	cvt.u64.u32 	%rd161, %r17;
	cvt.u64.u32 	%rd162, %r19;
	bra.uni 	$L__BB3_10;
$L__BB3_9:
	div.u64 	%rd161, %rd159, %rd4;
	mul.lo.s64 	%rd59, %rd161, %rd4;
	sub.s64 	%rd162, %rd159, %rd59;
$L__BB3_10:
	and.b64  	%rd60, %rd5, -4294967296;
	setp.ne.s64 	%p5, %rd60, 0;
	@%p5 bra 	$L__BB3_12;
	cvt.u32.u64 	%r20, %rd5;
	cvt.u32.u64 	%r21, %rd161;
	rem.u32 	%r22, %r21, %r20;
	cvt.u64.u32 	%rd163, %r22;
	bra.uni 	$L__BB3_13;
$L__BB3_12:
	rem.u64 	%rd163, %rd161, %rd5;
$L__BB3_13:
	cvta.to.global.u64 	%rd61, %rd50;
	mul.lo.s64 	%rd29, %rd162, %rd5;
	ld.global.u64 	%rd62, [%rd61];
	mul.lo.s64 	%rd63, %rd62, %rd163;
	ld.global.u64 	%rd64, [%rd61+8];
	mad.lo.s64 	%rd65, %rd64, %rd162, %rd63;
	ld.global.u64 	%rd66, [%rd61+16];
	mad.lo.s64 	%rd67, %rd66, %rd160, %rd65;
	ld.global.u64 	%rd68, [%rd61+24];
	mad.lo.s64 	%rd30, %rd68, %rd158, %rd67;
	setp.eq.s64 	%p6, %rd3, 0;
	mov.f32 	%f84, 0f00000000;
	@%p6 bra 	$L__BB3_25;
	add.s64 	%rd70, %rd163, %rd29;
	mad.lo.s64 	%rd71, %rd70, %rd2, %rd160;
	mad.lo.s64 	%rd31, %rd71, %rd2, %rd158;
	and.b64  	%rd32, %rd3, 15;
	setp.lt.u64 	%p7, %rd3, 16;
	mov.f32 	%f84, 0f00000000;
	mov.b64 	%rd167, 0;
	@%p7 bra 	$L__BB3_17;
	and.b64  	%rd167, %rd3, -16;
	mov.f32 	%f84, 0f00000000;
	mov.b64 	%rd165, 0;
	mov.u64 	%rd164, %rd167;
$L__BB3_16:
	.pragma "nounroll";
	mad.lo.s64 	%rd73, %rd165, %rd6, %rd31;
	shl.b64 	%rd74, %rd73, 2;
	add.s64 	%rd75, %rd1, %rd74;
	ld.global.f32 	%f18, [%rd75];
	add.f32 	%f19, %f84, %f18;
	shl.b64 	%rd76, %rd6, 2;
	add.s64 	%rd77, %rd75, %rd76;
	ld.global.f32 	%f20, [%rd77];
	add.f32 	%f21, %f19, %f20;
	add.s64 	%rd78, %rd77, %rd76;
	ld.global.f32 	%f22, [%rd78];
	add.f32 	%f23, %f21, %f22;
	add.s64 	%rd79, %rd78, %rd76;
	ld.global.f32 	%f24, [%rd79];
	add.f32 	%f25, %f23, %f24;
	add.s64 	%rd80, %rd79, %rd76;
	ld.global.f32 	%f26, [%rd80];
	add.f32 	%f27, %f25, %f26;
	add.s64 	%rd81, %rd80, %rd76;
	ld.global.f32 	%f28, [%rd81];
	add.f32 	%f29, %f27, %f28;
	add.s64 	%rd82, %rd81, %rd76;
	ld.global.f32 	%f30, [%rd82];
	add.f32 	%f31, %f29, %f30;
	add.s64 	%rd83, %rd82, %rd76;
	ld.global.f32 	%f32, [%rd83];
	add.f32 	%f33, %f31, %f32;
	add.s64 	%rd84, %rd83, %rd76;
	ld.global.f32 	%f34, [%rd84];
	add.f32 	%f35, %f33, %f34;
	add.s64 	%rd85, %rd84, %rd76;
	ld.global.f32 	%f36, [%rd85];
	add.f32 	%f37, %f35, %f36;
	add.s64 	%rd86, %rd85, %rd76;
	ld.global.f32 	%f38, [%rd86];
	add.f32 	%f39, %f37, %f38;
	add.s64 	%rd87, %rd86, %rd76;
	ld.global.f32 	%f40, [%rd87];
	add.f32 	%f41, %f39, %f40;
	add.s64 	%rd88, %rd87, %rd76;
	ld.global.f32 	%f42, [%rd88];
	add.f32 	%f43, %f41, %f42;
	add.s64 	%rd89, %rd88, %rd76;
	ld.global.f32 	%f44, [%rd89];
	add.f32 	%f45, %f43, %f44;
	add.s64 	%rd90, %rd89, %rd76;
	ld.global.f32 	%f46, [%rd90];
	add.f32 	%f47, %f45, %f46;
	add.s64 	%rd91, %rd90, %rd76;
	ld.global.f32 	%f48, [%rd91];
	add.f32 	%f84, %f47, %f48;
	add.s64 	%rd165, %rd165, 16;
	add.s64 	%rd164, %rd164, -16;
	setp.ne.s64 	%p8, %rd164, 0;
	@%p8 bra 	$L__BB3_16;
$L__BB3_17:
	setp.eq.s64 	%p9, %rd32, 0;
	@%p9 bra 	$L__BB3_25;
	and.b64  	%rd39, %rd3, 7;
	setp.lt.u64 	%p10, %rd32, 8;
	@%p10 bra 	$L__BB3_20;
	mad.lo.s64 	%rd92, %rd167, %rd6, %rd31;
	shl.b64 	%rd93, %rd92, 2;
	add.s64 	%rd94, %rd1, %rd93;
	ld.global.f32 	%f50, [%rd94];
	add.f32 	%f51, %f84, %f50;
	add.s64 	%rd95, %rd167, 1;
	and.b64  	%rd96, %rd95, 4294967295;
	mad.lo.s64 	%rd97, %rd96, %rd6, %rd31;
	shl.b64 	%rd98, %rd97, 2;
	add.s64 	%rd99, %rd1, %rd98;
	ld.global.f32 	%f52, [%rd99];
	add.f32 	%f53, %f51, %f52;
	add.s64 	%rd100, %rd167, 2;
	and.b64  	%rd101, %rd100, 4294967295;
	mad.lo.s64 	%rd102, %rd101, %rd6, %rd31;
	shl.b64 	%rd103, %rd102, 2;
	add.s64 	%rd104, %rd1, %rd103;
	ld.global.f32 	%f54, [%rd104];
	add.f32 	%f55, %f53, %f54;
	add.s64 	%rd105, %rd167, 3;
	and.b64  	%rd106, %rd105, 4294967295;
	mad.lo.s64 	%rd107, %rd106, %rd6, %rd31;
	shl.b64 	%rd108, %rd107, 2;
	add.s64 	%rd109, %rd1, %rd108;
	ld.global.f32 	%f56, [%rd109];
	add.f32 	%f57, %f55, %f56;
	add.s64 	%rd110, %rd167, 4;
	and.b64  	%rd111, %rd110, 4294967295;
	mad.lo.s64 	%rd112, %rd111, %rd6, %rd31;
	shl.b64 	%rd113, %rd112, 2;
	add.s64 	%rd114, %rd1, %rd113;
	ld.global.f32 	%f58, [%rd114];
	add.f32 	%f59, %f57, %f58;
	add.s64 	%rd115, %rd167, 5;
	and.b64  	%rd116, %rd115, 4294967295;
	mad.lo.s64 	%rd117, %rd116, %rd6, %rd31;
	shl.b64 	%rd118, %rd117, 2;
	add.s64 	%rd119, %rd1, %rd118;
	ld.global.f32 	%f60, [%rd119];
	add.f32 	%f61, %f59, %f60;
	add.s64 	%rd120, %rd167, 6;
	and.b64  	%rd121, %rd120, 4294967295;
	mad.lo.s64 	%rd122, %rd121, %rd6, %rd31;
	shl.b64 	%rd123, %rd122, 2;
	add.s64 	%rd124, %rd1, %rd123;
	ld.global.f32 	%f62, [%rd124];
	add.f32 	%f63, %f61, %f62;
	add.s64 	%rd125, %rd167, 7;
	and.b64  	%rd126, %rd125, 4294967295;
	mad.lo.s64 	%rd127, %rd126, %rd6, %rd31;
	shl.b64 	%rd128, %rd127, 2;
	add.s64 	%rd129, %rd1, %rd128;
	ld.global.f32 	%f64, [%rd129];
	add.f32 	%f84, %f63, %f64;
	add.s64 	%rd130, %rd167, 8;
	and.b64  	%rd167, %rd130, 4294967295;
$L__BB3_20:
	setp.eq.s64 	%p11, %rd39, 0;
	@%p11 bra 	$L__BB3_25;
	and.b64  	%rd169, %rd3, 3;
	setp.lt.u64 	%p12, %rd39, 4;
	@%p12 bra 	$L__BB3_23;
	mad.lo.s64 	%rd131, %rd167, %rd6, %rd31;
	shl.b64 	%rd132, %rd131, 2;
	add.s64 	%rd133, %rd1, %rd132;
	ld.global.f32 	%f66, [%rd133];
	add.f32 	%f67, %f84, %f66;
	add.s64 	%rd134, %rd167, 1;
	and.b64  	%rd135, %rd134, 4294967295;
	mad.lo.s64 	%rd136, %rd135, %rd6, %rd31;
	shl.b64 	%rd137, %rd136, 2;
	add.s64 	%rd138, %rd1, %rd137;
	ld.global.f32 	%f68, [%rd138];
	add.f32 	%f69, %f67, %f68;
	add.s64 	%rd139, %rd167, 2;
	and.b64  	%rd140, %rd139, 4294967295;
	mad.lo.s64 	%rd141, %rd140, %rd6, %rd31;
	shl.b64 	%rd142, %rd141, 2;
	add.s64 	%rd143, %rd1, %rd142;
	ld.global.f32 	%f70, [%rd143];
	add.f32 	%f71, %f69, %f70;
	add.s64 	%rd144, %rd167, 3;
	and.b64  	%rd145, %rd144, 4294967295;
	mad.lo.s64 	%rd146, %rd145, %rd6, %rd31;
	shl.b64 	%rd147, %rd146, 2;
	add.s64 	%rd148, %rd1, %rd147;
	ld.global.f32 	%f72, [%rd148];
	add.f32 	%f84, %f71, %f72;
	add.s64 	%rd149, %rd167, 4;
	and.b64  	%rd167, %rd149, 4294967295;
$L__BB3_23:
	setp.eq.s64 	%p13, %rd169, 0;
	@%p13 bra 	$L__BB3_25;
$L__BB3_24:
	.pragma "nounroll";
	mad.lo.s64 	%rd150, %rd167, %rd6, %rd31;
	shl.b64 	%rd151, %rd150, 2;
	add.s64 	%rd152, %rd1, %rd151;
	ld.global.f32 	%f73, [%rd152];
	add.f32 	%f84, %f84, %f73;
	add.s64 	%rd153, %rd167, 1;
	and.b64  	%rd167, %rd153, 4294967295;
	add.s64 	%rd169, %rd169, -1;
	setp.ne.s64 	%p14, %rd169, 0;
	@%p14 bra 	$L__BB3_24;
$L__BB3_25:
	cvta.to.global.u64 	%rd154, %rd49;
	shl.b64 	%rd155, %rd30, 2;
	add.s64 	%rd156, %rd154, %rd155;
	ld.global.f32 	%f74, [%rd156];
	add.f32 	%f75, %f84, %f74;
	st.global.f32 	[%rd156], %f75;
$L__BB3_26:
	ret;

}
	// .globl	unfold_input_into_patches_f64
.visible .entry unfold_input_into_patches_f64(
	.param .align 8 .b8 unfold_input_into_patches_f64_param_0[80],
	.param .u64 .ptr .align 1 unfold_input_into_patches_f64_param_1,
	.param .u64 .ptr .align 1 unfold_input_into_patches_f64_param_2,
	.param .u64 .ptr .align 1 unfold_input_into_patches_f64_param_3
)
{
	.reg .pred 	%p<12>;
	.reg .b32 	%r<33>;
	.reg .b64 	%rd<114>;
	.reg .b64 	%fd<2>;

	ld.param.u64 	%rd56, [unfold_input_into_patches_f64_param_0+64];
	ld.param.u64 	%rd54, [unfold_input_into_patches_f64_param_0+48];
	ld.param.u64 	%rd49, [unfold_input_into_patches_f64_param_0+8];
	ld.param.u64 	%rd48, [unfold_input_into_patches_f64_param_0];
	ld.param.u64 	%rd57, [unfold_input_into_patches_f64_param_0+72];
	ld.param.u64 	%rd55, [unfold_input_into_patches_f64_param_0+56];
	ld.param.u64 	%rd50, [unfold_input_into_patches_f64_param_0+16];
	ld.param.u64 	%rd52, [unfold_input_into_patches_f64_param_0+32];
	ld.param.u64 	%rd51, [unfold_input_into_patches_f64_param_0+24];
	ld.param.u64 	%rd58, [unfold_input_into_patches_f64_param_1];
	ld.param.u64 	%rd59, [unfold_input_into_patches_f64_param_2];
	ld.param.u64 	%rd60, [unfold_input_into_patches_f64_param_3];
	cvta.to.global.u64 	%rd1, %rd60;
	mov.u32 	%r1, %ctaid.x;
	mov.u32 	%r2, %ntid.x;
	mov.u32 	%r3, %tid.x;
	mad.lo.s32 	%r4, %r1, %r2, %r3;
	mul.lo.s64 	%rd61, %rd51, %rd52;
	mul.lo.s64 	%rd62, %rd61, %rd50;
	mul.lo.s64 	%rd63, %rd62, %rd50;
	mul.lo.s64 	%rd64, %rd63, %rd55;
	mul.lo.s64 	%rd65, %rd64, %rd57;
	cvt.u64.u32 	%rd10, %r4;
	setp.le.u64 	%p1, %rd65, %rd10;
	@%p1 bra 	$L__BB4_28;
	and.b64  	%rd66, %rd57, -4294967296;
	setp.ne.s64 	%p2, %rd66, 0;
	@%p2 bra 	$L__BB4_3;
	cvt.u32.u64 	%r5, %rd57;
	cvt.u32.u64 	%r6, %rd10;
	div.u32 	%r7, %r6, %r5;
	mul.lo.s32 	%r8, %r7, %r5;
	sub.s32 	%r9, %r6, %r8;
	cvt.u64.u32 	%rd103, %r7;
	cvt.u64.u32 	%rd16, %r9;
	bra.uni 	$L__BB4_4;
$L__BB4_3:
	div.u64 	%rd103, %rd10, %rd57;
	mul.lo.s64 	%rd67, %rd103, %rd57;
	sub.s64 	%rd16, %rd10, %rd67;
$L__BB4_4:
	and.b64  	%rd68, %rd55, -4294967296;
	setp.ne.s64 	%p3, %rd68, 0;
	@%p3 bra 	$L__BB4_6;
	cvt.u32.u64 	%r10, %rd55;
	cvt.u32.u64 	%r11, %rd103;
	div.u32 	%r12, %r11, %r10;
	mul.lo.s32 	%r13, %r12, %r10;
	sub.s32 	%r14, %r11, %r13;
	cvt.u64.u32 	%rd105, %r12;
	cvt.u64.u32 	%rd106, %r14;
	bra.uni 	$L__BB4_7;
$L__BB4_6:
	div.u64 	%rd105, %rd103, %rd55;
	mul.lo.s64 	%rd69, %rd105, %rd55;
	sub.s64 	%rd106, %rd103, %rd69;
$L__BB4_7:
	and.b64  	%rd70, %rd50, -4294967296;
	setp.ne.s64 	%p4, %rd70, 0;
	@%p4 bra 	$L__BB4_9;
	cvt.u32.u64 	%r15, %rd50;
	cvt.u32.u64 	%r16, %rd105;
	div.u32 	%r17, %r16, %r15;
	mul.lo.s32 	%r18, %r17, %r15;
	sub.s32 	%r19, %r16, %r18;
	cvt.u64.u32 	%rd107, %r17;
	cvt.u64.u32 	%rd28, %r19;
	bra.uni 	$L__BB4_10;
$L__BB4_9:
	div.u64 	%rd107, %rd105, %rd50;
	mul.lo.s64 	%rd71, %rd107, %rd50;
	sub.s64 	%rd28, %rd105, %rd71;
$L__BB4_10:
	and.b64  	%rd72, %rd50, -4294967296;
	setp.ne.s64 	%p5, %rd72, 0;
	@%p5 bra 	$L__BB4_12;
	cvt.u32.u64 	%r20, %rd50;
	cvt.u32.u64 	%r21, %rd107;
	div.u32 	%r22, %r21, %r20;
	mul.lo.s32 	%r23, %r22, %r20;
	sub.s32 	%r24, %r21, %r23;
	cvt.u64.u32 	%rd109, %r22;
	cvt.u64.u32 	%rd110, %r24;
	bra.uni 	$L__BB4_13;
$L__BB4_12:
	div.u64 	%rd109, %rd107, %rd50;
	mul.lo.s64 	%rd73, %rd109, %rd50;
	sub.s64 	%rd110, %rd107, %rd73;
$L__BB4_13:
	and.b64  	%rd74, %rd52, -4294967296;
	setp.ne.s64 	%p6, %rd74, 0;
	@%p6 bra 	$L__BB4_15;
	cvt.u32.u64 	%r25, %rd52;
	cvt.u32.u64 	%r26, %rd109;
	div.u32 	%r27, %r26, %r25;
	mul.lo.s32 	%r28, %r27, %r25;
	sub.s32 	%r29, %r26, %r28;
	cvt.u64.u32 	%rd111, %r27;
	cvt.u64.u32 	%rd40, %r29;
	bra.uni 	$L__BB4_16;
$L__BB4_15:
	div.u64 	%rd111, %rd109, %rd52;
	mul.lo.s64 	%rd75, %rd111, %rd52;
	sub.s64 	%rd40, %rd109, %rd75;
$L__BB4_16:
	and.b64  	%rd76, %rd51, -4294967296;
	setp.ne.s64 	%p7, %rd76, 0;
	@%p7 bra 	$L__BB4_18;
	cvt.u32.u64 	%r30, %rd51;
	cvt.u32.u64 	%r31, %rd111;
	rem.u32 	%r32, %r31, %r30;
	cvt.u64.u32 	%rd43, %r32;
	bra.uni 	$L__BB4_19;
$L__BB4_18:
	rem.u64 	%rd43, %rd111, %rd51;
$L__BB4_19:
	mad.lo.s64 	%rd44, %rd106, %rd48, %rd110;
	setp.ge.u64 	%p8, %rd44, %rd49;
	@%p8 bra 	$L__BB4_21;
	shl.b64 	%rd100, %rd10, 3;
	add.s64 	%rd101, %rd1, %rd100;
	mov.b64 	%rd102, 0;
	st.global.u64 	[%rd101], %rd102;
	bra.uni 	$L__BB4_28;
$L__BB4_21:
	sub.s64 	%rd45, %rd44, %rd49;
	setp.lt.u64 	%p9, %rd45, %rd54;
	@%p9 bra 	$L__BB4_23;
	shl.b64 	%rd77, %rd10, 3;
	add.s64 	%rd78, %rd1, %rd77;
	mov.b64 	%rd79, 0;
	st.global.u64 	[%rd78], %rd79;
	bra.uni 	$L__BB4_28;
$L__BB4_23:
	mad.lo.s64 	%rd46, %rd16, %rd48, %rd28;
	setp.ge.u64 	%p10, %rd46, %rd49;
	@%p10 bra 	$L__BB4_25;
	shl.b64 	%rd97, %rd10, 3;
	add.s64 	%rd98, %rd1, %rd97;
	mov.b64 	%rd99, 0;
	st.global.u64 	[%rd98], %rd99;
	bra.uni 	$L__BB4_28;
$L__BB4_25:
	sub.s64 	%rd47, %rd46, %rd49;
	setp.lt.u64 	%p11, %rd47, %rd56;
	@%p11 bra 	$L__BB4_27;
	shl.b64 	%rd80, %rd10, 3;
	add.s64 	%rd81, %rd1, %rd80;
	mov.b64 	%rd82, 0;
	st.global.u64 	[%rd81], %rd82;
	bra.uni 	$L__BB4_28;
$L__BB4_27:
	cvta.to.global.u64 	%rd83, %rd59;
	ld.global.u64 	%rd84, [%rd83];
	mul.lo.s64 	%rd85, %rd84, %rd43;
	ld.global.u64 	%rd86, [%rd83+8];
	mad.lo.s64 	%rd87, %rd86, %rd40, %rd85;
	ld.global.u64 	%rd88, [%rd83+16];
	mad.lo.s64 	%rd89, %rd88, %rd45, %rd87;
	ld.global.u64 	%rd90, [%rd83+24];
	mad.lo.s64 	%rd91, %rd90, %rd47, %rd89;
	cvta.to.global.u64 	%rd92, %rd58;
	shl.b64 	%rd93, %rd91, 3;
	add.s64 	%rd94, %rd92, %rd93;
	ld.global.f64 	%fd1, [%rd94];
	shl.b64 	%rd95, %rd10, 3;
	add.s64 	%rd96, %rd1, %rd95;
	st.global.f64 	[%rd96], %fd1;
$L__BB4_28:
	ret;

}
	// .globl	unfold_output_into_patches_f64
.visible .entry unfold_output_into_patches_f64(
	.param .align 8 .b8 unfold_output_into_patches_f64_param_0[80],
	.param .u64 .ptr .align 1 unfold_output_into_patches_f64_param_1,
	.param .u64 .ptr .align 1 unfold_output_into_patches_f64_param_2
)
{
	.reg .pred 	%p<74>;
	.reg .b32 	%r<71>;
	.reg .b64 	%rd<386>;
	.reg .b64 	%fd<53>;

	ld.param.u64 	%rd151, [unfold_output_into_patches_f64_param_0+72];
	ld.param.u64 	%rd149, [unfold_output_into_patches_f64_param_0+56];
	ld.param.u64 	%rd144, [unfold_output_into_patches_f64_param_0+16];
	ld.param.u64 	%rd143, [unfold_output_into_patches_f64_param_0+8];
	ld.param.u64 	%rd142, [unfold_output_into_patches_f64_param_0];
	ld.param.u64 	%rd150, [unfold_output_into_patches_f64_param_0+64];
	ld.param.u64 	%rd148, [unfold_output_into_patches_f64_param_0+48];
	ld.param.u64 	%rd147, [unfold_output_into_patches_f64_param_0+40];
	ld.param.u64 	%rd145, [unfold_output_into_patches_f64_param_0+24];
	ld.param.u64 	%rd152, [unfold_output_into_patches_f64_param_1];
	ld.param.u64 	%rd153, [unfold_output_into_patches_f64_param_2];
	cvta.to.global.u64 	%rd1, %rd153;
	mov.u32 	%r1, %ctaid.x;
	mov.u32 	%r2, %ntid.x;
	mov.u32 	%r3, %tid.x;
	mad.lo.s32 	%r4, %r1, %r2, %r3;
	mul.lo.s64 	%rd154, %rd145, %rd147;
	mul.lo.s64 	%rd155, %rd154, %rd148;
	mul.lo.s64 	%rd156, %rd155, %rd150;
	cvt.u64.u32 	%rd11, %r4;
	setp.le.u64 	%p1, %rd156, %rd11;
	@%p1 bra 	$L__BB5_135;
	and.b64  	%rd157, %rd150, -4294967296;
	setp.ne.s64 	%p2, %rd157, 0;
	@%p2 bra 	$L__BB5_3;
	cvt.u32.u64 	%r5, %rd150;
	cvt.u32.u64 	%r6, %rd11;
	div.u32 	%r7, %r6, %r5;
	mul.lo.s32 	%r8, %r7, %r5;
	sub.s32 	%r9, %r6, %r8;
	cvt.u64.u32 	%rd347, %r7;
	cvt.u64.u32 	%rd348, %r9;
	bra.uni 	$L__BB5_4;
$L__BB5_3:
	div.u64 	%rd347, %rd11, %rd150;
	mul.lo.s64 	%rd158, %rd347, %rd150;
	sub.s64 	%rd348, %rd11, %rd158;
$L__BB5_4:
	and.b64  	%rd159, %rd148, -4294967296;
	setp.ne.s64 	%p3, %rd159, 0;
	@%p3 bra 	$L__BB5_6;
	cvt.u32.u64 	%r10, %rd148;
	cvt.u32.u64 	%r11, %rd347;
	div.u32 	%r12, %r11, %r10;
	mul.lo.s32 	%r13, %r12, %r10;
	sub.s32 	%r14, %r11, %r13;
	cvt.u64.u32 	%rd349, %r12;
	cvt.u64.u32 	%rd350, %r14;
	bra.uni 	$L__BB5_7;
$L__BB5_6:
	div.u64 	%rd349, %rd347, %rd148;
	mul.lo.s64 	%rd160, %rd349, %rd148;
	sub.s64 	%rd350, %rd347, %rd160;
$L__BB5_7:
	and.b64  	%rd161, %rd147, -4294967296;
	setp.ne.s64 	%p4, %rd161, 0;
	@%p4 bra 	$L__BB5_9;
	cvt.u32.u64 	%r15, %rd147;
	cvt.u32.u64 	%r16, %rd349;
	div.u32 	%r17, %r16, %r15;
	mul.lo.s32 	%r18, %r17, %r15;
	sub.s32 	%r19, %r16, %r18;
	cvt.u64.u32 	%rd351, %r17;
	cvt.u64.u32 	%rd352, %r19;
	bra.uni 	$L__BB5_10;
$L__BB5_9:
	div.u64 	%rd351, %rd349, %rd147;
	mul.lo.s64 	%rd162, %rd351, %rd147;
	sub.s64 	%rd352, %rd349, %rd162;
$L__BB5_10:
	and.b64  	%rd163, %rd145, -4294967296;
	setp.ne.s64 	%p5, %rd163, 0;
	@%p5 bra 	$L__BB5_12;
	cvt.u32.u64 	%r20, %rd145;
	cvt.u32.u64 	%r21, %rd351;
	rem.u32 	%r22, %r21, %r20;
	cvt.u64.u32 	%rd353, %r22;
	bra.uni 	$L__BB5_13;
$L__BB5_12:
	rem.u64 	%rd353, %rd351, %rd145;
$L__BB5_13:
	mul.lo.s64 	%rd164, %rd144, %rd144;
	mul.lo.s64 	%rd165, %rd164, %rd147;
	mul.lo.s64 	%rd166, %rd164, %rd352;
	mad.lo.s64 	%rd167, %rd165, %rd353, %rd166;
	mad.lo.s64 	%rd168, %rd167, %rd148, %rd350;
	mad.lo.s64 	%rd33, %rd168, %rd150, %rd348;
	setp.eq.s64 	%p6, %rd144, 0;
	@%p6 bra 	$L__BB5_135;
	add.s64 	%rd34, %rd350, %rd143;
	mul.lo.s64 	%rd35, %rd150, %rd148;
	add.s64 	%rd36, %rd348, %rd143;
	mad.lo.s64 	%rd170, %rd353, %rd147, %rd352;
	mul.lo.s64 	%rd37, %rd170, %rd149;
	and.b64  	%rd38, %rd144, 7;
	add.s64 	%rd39, %rd38, -1;
	and.b64  	%rd40, %rd144, 3;
	add.s64 	%rd41, %rd40, -1;
	and.b64  	%rd42, %rd144, -8;
	and.b64  	%rd43, %rd144, 1;
	mov.b64 	%rd354, 0;
	cvt.u32.u64 	%r23, %rd142;
$L__BB5_15:
	setp.ge.u64 	%p7, %rd34, %rd354;
	@%p7 bra 	$L__BB5_27;
	setp.lt.u64 	%p66, %rd144, 8;
	mul.lo.s64 	%rd45, %rd354, %rd144;
	mov.b64 	%rd371, 0;
	@%p66 bra 	$L__BB5_19;
	mov.b64 	%rd355, 0;
$L__BB5_18:
	.pragma "nounroll";
	add.s64 	%rd313, %rd355, %rd45;
	mad.lo.s64 	%rd314, %rd35, %rd313, %rd33;
	shl.b64 	%rd315, %rd314, 3;
	add.s64 	%rd316, %rd1, %rd315;
	mov.b64 	%rd317, 0;
	st.global.u64 	[%rd316], %rd317;
	shl.b64 	%rd318, %rd35, 3;
	add.s64 	%rd319, %rd316, %rd318;
	st.global.u64 	[%rd319], %rd317;
	add.s64 	%rd320, %rd319, %rd318;
	st.global.u64 	[%rd320], %rd317;
	add.s64 	%rd321, %rd320, %rd318;
	st.global.u64 	[%rd321], %rd317;
	add.s64 	%rd322, %rd321, %rd318;
	st.global.u64 	[%rd322], %rd317;
	add.s64 	%rd323, %rd322, %rd318;
	st.global.u64 	[%rd323], %rd317;
	add.s64 	%rd324, %rd323, %rd318;
	st.global.u64 	[%rd324], %rd317;
	add.s64 	%rd325, %rd324, %rd318;
	st.global.u64 	[%rd325], %rd317;
	add.s64 	%rd355, %rd355, 8;
	setp.eq.s64 	%p67, %rd355, %rd42;
	mov.u64 	%rd371, %rd42;
	@%p67 bra 	$L__BB5_19;
	bra.uni 	$L__BB5_18;
$L__BB5_19:
	setp.eq.s64 	%p68, %rd38, 0;
	@%p68 bra 	$L__BB5_134;
	setp.lt.u64 	%p69, %rd39, 3;
	@%p69 bra 	$L__BB5_22;
	add.s64 	%rd326, %rd371, %rd45;
	mad.lo.s64 	%rd327, %rd35, %rd326, %rd33;
	shl.b64 	%rd328, %rd327, 3;
	add.s64 	%rd329, %rd1, %rd328;
	mov.b64 	%rd330, 0;
	st.global.u64 	[%rd329], %rd330;
	shl.b64 	%rd331, %rd35, 3;
	add.s64 	%rd332, %rd329, %rd331;
	st.global.u64 	[%rd332], %rd330;
	add.s64 	%rd333, %rd332, %rd331;
	st.global.u64 	[%rd333], %rd330;
	add.s64 	%rd334, %rd333, %rd331;
	st.global.u64 	[%rd334], %rd330;
	add.s64 	%rd371, %rd371, 4;
$L__BB5_22:
	setp.eq.s64 	%p70, %rd40, 0;
	@%p70 bra 	$L__BB5_134;
	setp.eq.s64 	%p71, %rd41, 0;
	@%p71 bra 	$L__BB5_25;
	add.s64 	%rd335, %rd371, %rd45;
	mad.lo.s64 	%rd336, %rd35, %rd335, %rd33;
	shl.b64 	%rd337, %rd336, 3;
	add.s64 	%rd338, %rd1, %rd337;
	mov.b64 	%rd339, 0;
	st.global.u64 	[%rd338], %rd339;
	shl.b64 	%rd340, %rd35, 3;
	add.s64 	%rd341, %rd338, %rd340;
	st.global.u64 	[%rd341], %rd339;
	add.s64 	%rd371, %rd371, 2;
$L__BB5_25:
	setp.eq.s64 	%p72, %rd43, 0;
	@%p72 bra 	$L__BB5_134;
	add.s64 	%rd342, %rd371, %rd45;
	mad.lo.s64 	%rd343, %rd35, %rd342, %rd33;
	shl.b64 	%rd344, %rd343, 3;
	add.s64 	%rd345, %rd1, %rd344;
	mov.b64 	%rd346, 0;
	st.global.u64 	[%rd345], %rd346;
	bra.uni 	$L__BB5_134;
$L__BB5_27:
	sub.s64 	%rd48, %rd34, %rd354;
	or.b64  	%rd171, %rd48, %rd142;
	and.b64  	%rd172, %rd171, -4294967296;
	setp.ne.s64 	%p8, %rd172, 0;
	@%p8 bra 	$L__BB5_29;
	cvt.u32.u64 	%r24, %rd48;
	rem.u32 	%r25, %r24, %r23;
	cvt.u64.u32 	%rd356, %r25;
	bra.uni 	$L__BB5_30;
$L__BB5_29:
	rem.u64 	%rd356, %rd48, %rd142;
$L__BB5_30:
	setp.eq.s64 	%p9, %rd356, 0;
	@%p9 bra 	$L__BB5_42;
	setp.lt.u64 	%p10, %rd144, 8;
	mul.lo.s64 	%rd52, %rd354, %rd144;
	mov.b64 	%rd384, 0;
	@%p10 bra 	$L__BB5_34;
	mov.b64 	%rd358, 0;
	mov.u64 	%rd357, %rd42;
$L__BB5_33:
	.pragma "nounroll";
	add.s64 	%rd175, %rd358, %rd52;
	mad.lo.s64 	%rd176, %rd35, %rd175, %rd33;
	shl.b64 	%rd177, %rd176, 3;
	add.s64 	%rd178, %rd1, %rd177;
	mov.b64 	%rd179, 0;
	st.global.u64 	[%rd178], %rd179;
	shl.b64 	%rd180, %rd35, 3;
	add.s64 	%rd181, %rd178, %rd180;
	st.global.u64 	[%rd181], %rd179;
	add.s64 	%rd182, %rd181, %rd180;
	st.global.u64 	[%rd182], %rd179;
	add.s64 	%rd183, %rd182, %rd180;
	st.global.u64 	[%rd183], %rd179;
	add.s64 	%rd184, %rd183, %rd180;
	st.global.u64 	[%rd184], %rd179;
	add.s64 	%rd185, %rd184, %rd180;
	st.global.u64 	[%rd185], %rd179;
	add.s64 	%rd186, %rd185, %rd180;
	st.global.u64 	[%rd186], %rd179;
	add.s64 	%rd187, %rd186, %rd180;
	st.global.u64 	[%rd187], %rd179;
	add.s64 	%rd358, %rd358, 8;
	add.s64 	%rd357, %rd357, -8;
	setp.eq.s64 	%p11, %rd357, 0;
	mov.u64 	%rd384, %rd42;
	@%p11 bra 	$L__BB5_34;
	bra.uni 	$L__BB5_33;
$L__BB5_34:
	setp.eq.s64 	%p12, %rd38, 0;
	@%p12 bra 	$L__BB5_134;
	setp.lt.u64 	%p13, %rd39, 3;
	@%p13 bra 	$L__BB5_37;
	add.s64 	%rd188, %rd384, %rd52;
	mad.lo.s64 	%rd189, %rd35, %rd188, %rd33;
	shl.b64 	%rd190, %rd189, 3;
	add.s64 	%rd191, %rd1, %rd190;
	mov.b64 	%rd192, 0;
	st.global.u64 	[%rd191], %rd192;
	shl.b64 	%rd193, %rd35, 3;
	add.s64 	%rd194, %rd191, %rd193;
	st.global.u64 	[%rd194], %rd192;
	add.s64 	%rd195, %rd194, %rd193;
	st.global.u64 	[%rd195], %rd192;
	add.s64 	%rd196, %rd195, %rd193;
	st.global.u64 	[%rd196], %rd192;
	add.s64 	%rd384, %rd384, 4;
$L__BB5_37:
	setp.eq.s64 	%p14, %rd40, 0;
	@%p14 bra 	$L__BB5_134;
	setp.eq.s64 	%p15, %rd41, 0;
	@%p15 bra 	$L__BB5_40;
	add.s64 	%rd197, %rd384, %rd52;
	mad.lo.s64 	%rd198, %rd35, %rd197, %rd33;
	shl.b64 	%rd199, %rd198, 3;
	add.s64 	%rd200, %rd1, %rd199;
	mov.b64 	%rd201, 0;
	st.global.u64 	[%rd200], %rd201;
	shl.b64 	%rd202, %rd35, 3;
	add.s64 	%rd203, %rd200, %rd202;
	st.global.u64 	[%rd203], %rd201;
	add.s64 	%rd384, %rd384, 2;
$L__BB5_40:
	setp.eq.s64 	%p16, %rd43, 0;
	@%p16 bra 	$L__BB5_134;
	add.s64 	%rd204, %rd384, %rd52;
	mad.lo.s64 	%rd205, %rd35, %rd204, %rd33;
	shl.b64 	%rd206, %rd205, 3;
	add.s64 	%rd207, %rd1, %rd206;
	mov.b64 	%rd208, 0;
	st.global.u64 	[%rd207], %rd208;
	bra.uni 	$L__BB5_134;
$L__BB5_42:
	@%p8 bra 	$L__BB5_44;
	cvt.u32.u64 	%r27, %rd48;
	div.u32 	%r28, %r27, %r23;
	cvt.u64.u32 	%rd359, %r28;
	bra.uni 	$L__BB5_45;
$L__BB5_44:
	div.u64 	%rd359, %rd48, %rd142;
$L__BB5_45:
	setp.lt.u64 	%p18, %rd359, %rd149;
	@%p18 bra 	$L__BB5_57;
	setp.lt.u64 	%p19, %rd144, 8;
	mul.lo.s64 	%rd60, %rd354, %rd144;
	mov.b64 	%rd381, 0;
	@%p19 bra 	$L__BB5_49;
	mov.b64 	%rd360, 0;
$L__BB5_48:
	.pragma "nounroll";
	add.s64 	%rd213, %rd360, %rd60;
	mad.lo.s64 	%rd214, %rd35, %rd213, %rd33;
	shl.b64 	%rd215, %rd214, 3;
	add.s64 	%rd216, %rd1, %rd215;
	mov.b64 	%rd217, 0;
	st.global.u64 	[%rd216], %rd217;
	shl.b64 	%rd218, %rd35, 3;
	add.s64 	%rd219, %rd216, %rd218;
	st.global.u64 	[%rd219], %rd217;
	add.s64 	%rd220, %rd219, %rd218;
	st.global.u64 	[%rd220], %rd217;
	add.s64 	%rd221, %rd220, %rd218;
	st.global.u64 	[%rd221], %rd217;
	add.s64 	%rd222, %rd221, %rd218;
	st.global.u64 	[%rd222], %rd217;
	add.s64 	%rd223, %rd222, %rd218;
	st.global.u64 	[%rd223], %rd217;
	add.s64 	%rd224, %rd223, %rd218;
	st.global.u64 	[%rd224], %rd217;
	add.s64 	%rd225, %rd224, %rd218;
	st.global.u64 	[%rd225], %rd217;
	add.s64 	%rd360, %rd360, 8;
	setp.eq.s64 	%p20, %rd360, %rd42;
	mov.u64 	%rd381, %rd42;
	@%p20 bra 	$L__BB5_49;
	bra.uni 	$L__BB5_48;
$L__BB5_49:
	setp.eq.s64 	%p21, %rd38, 0;
	@%p21 bra 	$L__BB5_134;
	setp.lt.u64 	%p22, %rd39, 3;
	@%p22 bra 	$L__BB5_52;
	add.s64 	%rd226, %rd381, %rd60;
	mad.lo.s64 	%rd227, %rd35, %rd226, %rd33;
	shl.b64 	%rd228, %rd227, 3;
	add.s64 	%rd229, %rd1, %rd228;
	mov.b64 	%rd230, 0;
	st.global.u64 	[%rd229], %rd230;
	shl.b64 	%rd231, %rd35, 3;
	add.s64 	%rd232, %rd229, %rd231;
	st.global.u64 	[%rd232], %rd230;
	add.s64 	%rd233, %rd232, %rd231;
	st.global.u64 	[%rd233], %rd230;
	add.s64 	%rd234, %rd233, %rd231;
	st.global.u64 	[%rd234], %rd230;
	add.s64 	%rd381, %rd381, 4;
$L__BB5_52:
	setp.eq.s64 	%p23, %rd40, 0;
	@%p23 bra 	$L__BB5_134;
	setp.eq.s64 	%p24, %rd41, 0;
	@%p24 bra 	$L__BB5_55;
	add.s64 	%rd235, %rd381, %rd60;
	mad.lo.s64 	%rd236, %rd35, %rd235, %rd33;
	shl.b64 	%rd237, %rd236, 3;
	add.s64 	%rd238, %rd1, %rd237;
	mov.b64 	%rd239, 0;
	st.global.u64 	[%rd238], %rd239;
	shl.b64 	%rd240, %rd35, 3;
	add.s64 	%rd241, %rd238, %rd240;
	st.global.u64 	[%rd241], %rd239;
	add.s64 	%rd381, %rd381, 2;
$L__BB5_55:
	setp.eq.s64 	%p25, %rd43, 0;
	@%p25 bra 	$L__BB5_134;
	add.s64 	%rd242, %rd381, %rd60;
	mad.lo.s64 	%rd243, %rd35, %rd242, %rd33;
	shl.b64 	%rd244, %rd243, 3;
	add.s64 	%rd245, %rd1, %rd244;
	mov.b64 	%rd246, 0;
	st.global.u64 	[%rd245], %rd246;
	bra.uni 	$L__BB5_134;
$L__BB5_57:
	setp.lt.u64 	%p26, %rd144, 4;
	add.s64 	%rd248, %rd37, %rd359;
	mul.lo.s64 	%rd61, %rd248, %rd151;
	mov.b64 	%rd373, 0;
	@%p26 bra 	$L__BB5_100;
	mov.b64 	%rd361, 0;
$L__BB5_59:
	setp.lt.u64 	%p27, %rd36, %rd361;
	mov.f64 	%fd46, 0d0000000000000000;
	@%p27 bra 	$L__BB5_69;
	sub.s64 	%rd65, %rd36, %rd361;
	or.b64  	%rd250, %rd65, %rd142;
	and.b64  	%rd251, %rd250, -4294967296;
	setp.ne.s64 	%p28, %rd251, 0;
	@%p28 bra 	$L__BB5_62;
	cvt.u32.u64 	%r30, %rd65;
	rem.u32 	%r31, %r30, %r23;
	cvt.u64.u32 	%rd362, %r31;
	bra.uni 	$L__BB5_63;
$L__BB5_62:
	rem.u64 	%rd362, %rd65, %rd142;
$L__BB5_63:
	setp.ne.s64 	%p29, %rd362, 0;
	@%p29 bra 	$L__BB5_69;
	or.b64  	%rd252, %rd65, %rd142;
	and.b64  	%rd253, %rd252, -4294967296;
	setp.ne.s64 	%p30, %rd253, 0;
	@%p30 bra 	$L__BB5_66;
	cvt.u32.u64 	%r33, %rd65;
	div.u32 	%r34, %r33, %r23;
	cvt.u64.u32 	%rd363, %r34;
	bra.uni 	$L__BB5_67;
$L__BB5_66:
	div.u64 	%rd363, %rd65, %rd142;
$L__BB5_67:
	setp.ge.u64 	%p31, %rd363, %rd151;
	@%p31 bra 	$L__BB5_69;
	add.s64 	%rd255, %rd363, %rd61;
	shl.b64 	%rd256, %rd255, 3;
	add.s64 	%rd254, %rd152, %rd256;
	// begin inline asm
	ld.global.nc.f64 %fd46, [%rd254];
	// end inline asm
$L__BB5_69:
	mad.lo.s64 	%rd257, %rd354, %rd144, %rd361;
	mad.lo.s64 	%rd258, %rd35, %rd257, %rd33;
	shl.b64 	%rd259, %rd258, 3;
	add.s64 	%rd72, %rd1, %rd259;
	st.global.f64 	[%rd72], %fd46;
	setp.le.u64 	%p32, %rd36, %rd361;
	mov.f64 	%fd47, 0d0000000000000000;
	@%p32 bra 	$L__BB5_79;
	not.b64 	%rd260, %rd361;
	add.s64 	%rd73, %rd36, %rd260;
	or.b64  	%rd261, %rd73, %rd142;
	and.b64  	%rd262, %rd261, -4294967296;
	setp.ne.s64 	%p33, %rd262, 0;
	@%p33 bra 	$L__BB5_72;
	cvt.u32.u64 	%r36, %rd73;
	rem.u32 	%r37, %r36, %r23;
	cvt.u64.u32 	%rd364, %r37;
	bra.uni 	$L__BB5_73;
$L__BB5_72:
	rem.u64 	%rd364, %rd73, %rd142;
$L__BB5_73:
	setp.ne.s64 	%p34, %rd364, 0;
	@%p34 bra 	$L__BB5_79;
	or.b64  	%rd263, %rd73, %rd142;
	and.b64  	%rd264, %rd263, -4294967296;
	setp.ne.s64 	%p35, %rd264, 0;
	@%p35 bra 	$L__BB5_76;
	cvt.u32.u64 	%r39, %rd73;
	div.u32 	%r40, %r39, %r23;
	cvt.u64.u32 	%rd365, %r40;
	bra.uni 	$L__BB5_77;
$L__BB5_76:
	div.u64 	%rd365, %rd73, %rd142;
$L__BB5_77:
	setp.ge.u64 	%p36, %rd365, %rd151;
	@%p36 bra 	$L__BB5_79;
	add.s64 	%rd266, %rd365, %rd61;
	shl.b64 	%rd267, %rd266, 3;
	add.s64 	%rd265, %rd152, %rd267;
	// begin inline asm
	ld.global.nc.f64 %fd47, [%rd265];
	// end inline asm
$L__BB5_79:
	shl.b64 	%rd80, %rd35, 3;
	add.s64 	%rd81, %rd72, %rd80;
	st.global.f64 	[%rd81], %fd47;
	add.s64 	%rd82, %rd361, 2;
	setp.lt.u64 	%p37, %rd36, %rd82;
	mov.f64 	%fd48, 0d0000000000000000;
	@%p37 bra 	$L__BB5_89;
	sub.s64 	%rd83, %rd36, %rd82;
	or.b64  	%rd268, %rd83, %rd142;
	and.b64  	%rd269, %rd268, -4294967296;
	setp.ne.s64 	%p38, %rd269, 0;
	@%p38 bra 	$L__BB5_82;
	cvt.u32.u64 	%r42, %rd83;
	rem.u32 	%r43, %r42, %r23;
	cvt.u64.u32 	%rd366, %r43;
	bra.uni 	$L__BB5_83;
$L__BB5_82:
	rem.u64 	%rd366, %rd83, %rd142;
$L__BB5_83:
	setp.ne.s64 	%p39, %rd366, 0;
	@%p39 bra 	$L__BB5_89;
	or.b64  	%rd270, %rd83, %rd142;
	and.b64  	%rd271, %rd270, -4294967296;
	setp.ne.s64 	%p40, %rd271, 0;
	@%p40 bra 	$L__BB5_86;
	cvt.u32.u64 	%r45, %rd83;
	div.u32 	%r46, %r45, %r23;
	cvt.u64.u32 	%rd367, %r46;
	bra.uni 	$L__BB5_87;
$L__BB5_86:
	div.u64 	%rd367, %rd83, %rd142;
$L__BB5_87:
	setp.ge.u64 	%p41, %rd367, %rd151;
	@%p41 bra 	$L__BB5_89;
	add.s64 	%rd273, %rd367, %rd61;
	shl.b64 	%rd274, %rd273, 3;
	add.s64 	%rd272, %rd152, %rd274;
	// begin inline asm
	ld.global.nc.f64 %fd48, [%rd272];
	// end inline asm
$L__BB5_89:
	add.s64 	%rd90, %rd81, %rd80;
	st.global.f64 	[%rd90], %fd48;
	add.s64 	%rd91, %rd361, 3;
	setp.lt.u64 	%p42, %rd36, %rd91;
	mov.f64 	%fd49, 0d0000000000000000;
	@%p42 bra 	$L__BB5_99;
	sub.s64 	%rd92, %rd36, %rd91;
	or.b64  	%rd275, %rd92, %rd142;
	and.b64  	%rd276, %rd275, -4294967296;
	setp.ne.s64 	%p43, %rd276, 0;
	@%p43 bra 	$L__BB5_92;
	cvt.u32.u64 	%r48, %rd92;
	rem.u32 	%r49, %r48, %r23;
	cvt.u64.u32 	%rd368, %r49;
	bra.uni 	$L__BB5_93;
$L__BB5_92:
	rem.u64 	%rd368, %rd92, %rd142;
$L__BB5_93:
	setp.ne.s64 	%p44, %rd368, 0;
	@%p44 bra 	$L__BB5_99;
	or.b64  	%rd277, %rd92, %rd142;
	and.b64  	%rd278, %rd277, -4294967296;
	setp.ne.s64 	%p45, %rd278, 0;
	@%p45 bra 	$L__BB5_96;
	cvt.u32.u64 	%r51, %rd92;
	div.u32 	%r52, %r51, %r23;
	cvt.u64.u32 	%rd369, %r52;
	bra.uni 	$L__BB5_97;
$L__BB5_96:
	div.u64 	%rd369, %rd92, %rd142;
$L__BB5_97:
	setp.ge.u64 	%p46, %rd369, %rd151;
	@%p46 bra 	$L__BB5_99;
	add.s64 	%rd280, %rd369, %rd61;
	shl.b64 	%rd281, %rd280, 3;
	add.s64 	%rd279, %rd152, %rd281;
	// begin inline asm
	ld.global.nc.f64 %fd49, [%rd279];
	// end inline asm
$L__BB5_99:
	add.s64 	%rd282, %rd90, %rd80;
	st.global.f64 	[%rd282], %fd49;
	add.s64 	%rd361, %rd361, 4;
	and.b64  	%rd373, %rd144, -4;
	setp.eq.s64 	%p47, %rd361, %rd373;
	@%p47 bra 	$L__BB5_100;
	bra.uni 	$L__BB5_59;
$L__BB5_100:
	setp.eq.s64 	%p48, %rd40, 0;
	mov.f64 	%fd50, 0d0000000000000000;
	@%p48 bra 	$L__BB5_134;
	setp.lt.u64 	%p49, %rd36, %rd373;
	@%p49 bra 	$L__BB5_111;
	sub.s64 	%rd107, %rd36, %rd373;
	or.b64  	%rd283, %rd107, %rd142;
	and.b64  	%rd284, %rd283, -4294967296;
	setp.ne.s64 	%p50, %rd284, 0;
	@%p50 bra 	$L__BB5_104;
	cvt.u32.u64 	%r54, %rd107;
	rem.u32 	%r55, %r54, %r23;
	cvt.u64.u32 	%rd374, %r55;
	bra.uni 	$L__BB5_105;
$L__BB5_104:
	rem.u64 	%rd374, %rd107, %rd142;
$L__BB5_105:
	setp.ne.s64 	%p51, %rd374, 0;
	@%p51 bra 	$L__BB5_111;
	or.b64  	%rd285, %rd107, %rd142;
	and.b64  	%rd286, %rd285, -4294967296;
	setp.ne.s64 	%p52, %rd286, 0;
	@%p52 bra 	$L__BB5_108;
	cvt.u32.u64 	%r57, %rd107;
	div.u32 	%r58, %r57, %r23;
	cvt.u64.u32 	%rd375, %r58;
	bra.uni 	$L__BB5_109;
$L__BB5_108:
	div.u64 	%rd375, %rd107, %rd142;
$L__BB5_109:
	setp.ge.u64 	%p53, %rd375, %rd151;
	@%p53 bra 	$L__BB5_111;
	add.s64 	%rd288, %rd375, %rd61;
	shl.b64 	%rd289, %rd288, 3;
	add.s64 	%rd287, %rd152, %rd289;
	// begin inline asm
	ld.global.nc.f64 %fd50, [%rd287];
	// end inline asm
$L__BB5_111:
	setp.eq.s64 	%p54, %rd40, 1;
	mad.lo.s64 	%rd290, %rd354, %rd144, %rd373;
	mad.lo.s64 	%rd291, %rd35, %rd290, %rd33;
	shl.b64 	%rd292, %rd291, 3;
	add.s64 	%rd114, %rd1, %rd292;
	st.global.f64 	[%rd114], %fd50;
	mov.f64 	%fd51, 0d0000000000000000;
	@%p54 bra 	$L__BB5_134;
	setp.le.u64 	%p55, %rd36, %rd373;
	@%p55 bra 	$L__BB5_122;
	not.b64 	%rd293, %rd373;
	add.s64 	%rd115, %rd36, %rd293;
	or.b64  	%rd294, %rd115, %rd142;
	and.b64  	%rd295, %rd294, -4294967296;
	setp.ne.s64 	%p56, %rd295, 0;
	@%p56 bra 	$L__BB5_115;
	cvt.u32.u64 	%r60, %rd115;
	rem.u32 	%r61, %r60, %r23;
	cvt.u64.u32 	%rd376, %r61;
	bra.uni 	$L__BB5_116;
$L__BB5_115:
	rem.u64 	%rd376, %rd115, %rd142;
$L__BB5_116:
	setp.ne.s64 	%p57, %rd376, 0;
	@%p57 bra 	$L__BB5_122;
	or.b64  	%rd296, %rd115, %rd142;
	and.b64  	%rd297, %rd296, -4294967296;
	setp.ne.s64 	%p58, %rd297, 0;
	@%p58 bra 	$L__BB5_119;
	cvt.u32.u64 	%r63, %rd115;
	div.u32 	%r64, %r63, %r23;
	cvt.u64.u32 	%rd377, %r64;
	bra.uni 	$L__BB5_120;
$L__BB5_119:
	div.u64 	%rd377, %rd115, %rd142;
$L__BB5_120:
	setp.ge.u64 	%p59, %rd377, %rd151;
	@%p59 bra 	$L__BB5_122;
	add.s64 	%rd299, %rd377, %rd61;
	shl.b64 	%rd300, %rd299, 3;
	add.s64 	%rd298, %rd152, %rd300;
	// begin inline asm
	ld.global.nc.f64 %fd51, [%rd298];
	// end inline asm
$L__BB5_122:
	setp.eq.s64 	%p60, %rd40, 2;
	shl.b64 	%rd301, %rd35, 3;
	add.s64 	%rd122, %rd114, %rd301;
	st.global.f64 	[%rd122], %fd51;
	add.s64 	%rd123, %rd373, 2;
	mov.f64 	%fd52, 0d0000000000000000;
	@%p60 bra 	$L__BB5_134;
	setp.lt.u64 	%p61, %rd36, %rd123;
	@%p61 bra 	$L__BB5_133;
	sub.s64 	%rd124, %rd36, %rd123;
	or.b64  	%rd302, %rd124, %rd142;
	and.b64  	%rd303, %rd302, -4294967296;
	setp.ne.s64 	%p62, %rd303, 0;
	@%p62 bra 	$L__BB5_126;
	cvt.u32.u64 	%r66, %rd124;
	rem.u32 	%r67, %r66, %r23;
	cvt.u64.u32 	%rd378, %r67;
	bra.uni 	$L__BB5_127;
$L__BB5_126:
	rem.u64 	%rd378, %rd124, %rd142;
$L__BB5_127:
	setp.ne.s64 	%p63, %rd378, 0;
	@%p63 bra 	$L__BB5_133;
	or.b64  	%rd304, %rd124, %rd142;
	and.b64  	%rd305, %rd304, -4294967296;
	setp.ne.s64 	%p64, %rd305, 0;
	@%p64 bra 	$L__BB5_130;
	cvt.u32.u64 	%r69, %rd124;
	div.u32 	%r70, %r69, %r23;
	cvt.u64.u32 	%rd379, %r70;
	bra.uni 	$L__BB5_131;
$L__BB5_130:
	div.u64 	%rd379, %rd124, %rd142;
$L__BB5_131:
	setp.ge.u64 	%p65, %rd379, %rd151;
	@%p65 bra 	$L__BB5_133;
	add.s64 	%rd307, %rd379, %rd61;
	shl.b64 	%rd308, %rd307, 3;
	add.s64 	%rd306, %rd152, %rd308;
	// begin inline asm
	ld.global.nc.f64 %fd52, [%rd306];
	// end inline asm
$L__BB5_133:
	shl.b64 	%rd309, %rd35, 3;
	add.s64 	%rd310, %rd122, %rd309;
	st.global.f64 	[%rd310], %fd52;
$L__BB5_134:
	add.s64 	%rd354, %rd354, 1;
	setp.ne.s64 	%p73, %rd354, %rd144;
	@%p73 bra 	$L__BB5_15;
$L__BB5_135:
	ret;

}
	// .globl	transpose_and_broadcast_filters_f64
.visible .entry transpose_and_broadcast_filters_f64(
	.param .align 8 .b8 transpose_and_broadcast_filters_f64_param_0[80],
	.param .u64 .ptr .align 1 transpose_and_broadcast_filters_f64_param_1,
	.param .u64 .ptr .align 1 transpose_and_broadcast_filters_f64_param_2,
	.param .u64 .ptr .align 1 transpose_and_broadcast_filters_f64_param_3
)
{
	.reg .pred 	%p<15>;
	.reg .b32 	%r<23>;
	.reg .b64 	%rd<126>;
	.reg .b64 	%fd<2>;

	ld.param.u64 	%rd3, [transpose_and_broadcast_filters_f64_param_0+24];
	ld.param.u64 	%rd2, [transpose_and_broadcast_filters_f64_param_0+16];
	ld.param.u64 	%rd4, [transpose_and_broadcast_filters_f64_param_0+32];
	ld.param.u64 	%rd5, [transpose_and_broadcast_filters_f64_param_0+40];
	ld.param.u64 	%rd43, [transpose_and_broadcast_filters_f64_param_1];
	ld.param.u64 	%rd44, [transpose_and_broadcast_filters_f64_param_2];
	ld.param.u64 	%rd45, [transpose_and_broadcast_filters_f64_param_3];
	cvta.to.global.u64 	%rd1, %rd45;
	mov.u32 	%r1, %ctaid.x;
	mov.u32 	%r2, %ntid.x;
	mov.u32 	%r3, %tid.x;
	mad.lo.s32 	%r4, %r1, %r2, %r3;
	mul.lo.s64 	%rd46, %rd4, %rd5;
	mul.lo.s64 	%rd47, %rd46, %rd2;
	mul.lo.s64 	%rd6, %rd47, %rd2;
	cvt.u64.u32 	%rd7, %r4;
	setp.le.u64 	%p1, %rd6, %rd7;
	@%p1 bra 	$L__BB6_25;
	and.b64  	%rd48, %rd2, -4294967296;
	setp.ne.s64 	%p2, %rd48, 0;
	@%p2 bra 	$L__BB6_3;
	cvt.u32.u64 	%r5, %rd2;
	cvt.u32.u64 	%r6, %rd7;
	div.u32 	%r7, %r6, %r5;
	mul.lo.s32 	%r8, %r7, %r5;
	sub.s32 	%r9, %r6, %r8;
	cvt.u64.u32 	%rd114, %r7;
	cvt.u64.u32 	%rd115, %r9;
	bra.uni 	$L__BB6_4;
$L__BB6_3:
	div.u64 	%rd114, %rd7, %rd2;
	mul.lo.s64 	%rd49, %rd114, %rd2;
	sub.s64 	%rd115, %rd7, %rd49;
$L__BB6_4:
	setp.ne.s64 	%p3, %rd48, 0;
	@%p3 bra 	$L__BB6_6;
	cvt.u32.u64 	%r10, %rd2;
	cvt.u32.u64 	%r11, %rd114;
	div.u32 	%r12, %r11, %r10;
	mul.lo.s32 	%r13, %r12, %r10;
	sub.s32 	%r14, %r11, %r13;
	cvt.u64.u32 	%rd116, %r12;
	cvt.u64.u32 	%rd117, %r14;
	bra.uni 	$L__BB6_7;
$L__BB6_6:
	div.u64 	%rd116, %rd114, %rd2;
	mul.lo.s64 	%rd51, %rd116, %rd2;
	sub.s64 	%rd117, %rd114, %rd51;
$L__BB6_7:
	and.b64  	%rd52, %rd4, -4294967296;
	setp.ne.s64 	%p4, %rd52, 0;
	@%p4 bra 	$L__BB6_9;
	cvt.u32.u64 	%r15, %rd4;
	cvt.u32.u64 	%r16, %rd116;
	div.u32 	%r17, %r16, %r15;
	mul.lo.s32 	%r18, %r17, %r15;
	sub.s32 	%r19, %r16, %r18;
	cvt.u64.u32 	%rd118, %r17;
	cvt.u64.u32 	%rd119, %r19;
	bra.uni 	$L__BB6_10;
$L__BB6_9:
	div.u64 	%rd118, %rd116, %rd4;
	mul.lo.s64 	%rd53, %rd118, %rd4;
	sub.s64 	%rd119, %rd116, %rd53;
$L__BB6_10:
	and.b64  	%rd54, %rd5, -4294967296;
	setp.ne.s64 	%p5, %rd54, 0;
	@%p5 bra 	$L__BB6_12;
	cvt.u32.u64 	%r20, %rd5;
	cvt.u32.u64 	%r21, %rd118;
	rem.u32 	%r22, %r21, %r20;
	cvt.u64.u32 	%rd120, %r22;
	bra.uni 	$L__BB6_13;
$L__BB6_12:
	rem.u64 	%rd120, %rd118, %rd5;
$L__BB6_13:
	cvta.to.global.u64 	%rd55, %rd44;
	mul.lo.s64 	%rd29, %rd119, %rd5;
	ld.global.u64 	%rd56, [%rd55];
	mul.lo.s64 	%rd57, %rd56, %rd120;
	ld.global.u64 	%rd58, [%rd55+8];
	mad.lo.s64 	%rd59, %rd58, %rd119, %rd57;
	ld.global.u64 	%rd60, [%rd55+16];
	mad.lo.s64 	%rd61, %rd60, %rd117, %rd59;
	ld.global.u64 	%rd62, [%rd55+24];
	mad.lo.s64 	%rd63, %rd62, %rd115, %rd61;
	cvta.to.global.u64 	%rd64, %rd43;
	shl.b64 	%rd65, %rd63, 3;
	add.s64 	%rd66, %rd64, %rd65;
	ld.global.f64 	%fd1, [%rd66];
	setp.eq.s64 	%p6, %rd3, 0;
	@%p6 bra 	$L__BB6_25;
	add.s64 	%rd68, %rd120, %rd29;
	mad.lo.s64 	%rd69, %rd68, %rd2, %rd117;
	mad.lo.s64 	%rd30, %rd69, %rd2, %rd115;
	and.b64  	%rd31, %rd3, 7;
	setp.lt.u64 	%p7, %rd3, 8;
	mov.b64 	%rd124, 0;
	@%p7 bra 	$L__BB6_17;
	and.b64  	%rd124, %rd3, -8;
	mov.b64 	%rd122, 0;
	mov.u64 	%rd121, %rd124;
$L__BB6_16:
	.pragma "nounroll";
	mad.lo.s64 	%rd71, %rd122, %rd6, %rd30;
	shl.b64 	%rd72, %rd71, 3;
	add.s64 	%rd73, %rd1, %rd72;
	st.global.f64 	[%rd73], %fd1;
	shl.b64 	%rd74, %rd6, 3;
	add.s64 	%rd75, %rd73, %rd74;
	st.global.f64 	[%rd75], %fd1;
	add.s64 	%rd76, %rd75, %rd74;
	st.global.f64 	[%rd76], %fd1;
	add.s64 	%rd77, %rd76, %rd74;
	st.global.f64 	[%rd77], %fd1;
	add.s64 	%rd78, %rd77, %rd74;
	st.global.f64 	[%rd78], %fd1;
	add.s64 	%rd79, %rd78, %rd74;
	st.global.f64 	[%rd79], %fd1;
	add.s64 	%rd80, %rd79, %rd74;
	st.global.f64 	[%rd80], %fd1;
	add.s64 	%rd81, %rd80, %rd74;
	st.global.f64 	[%rd81], %fd1;
	add.s64 	%rd122, %rd122, 8;
	add.s64 	%rd121, %rd121, -8;
	setp.ne.s64 	%p8, %rd121, 0;
	@%p8 bra 	$L__BB6_16;
$L__BB6_17:
	setp.eq.s64 	%p9, %rd31, 0;
	@%p9 bra 	$L__BB6_25;
	and.b64  	%rd38, %rd3, 3;
	setp.lt.u64 	%p10, %rd31, 4;
	@%p10 bra 	$L__BB6_20;
	mad.lo.s64 	%rd82, %rd124, %rd6, %rd30;
	shl.b64 	%rd83, %rd82, 3;
	add.s64 	%rd84, %rd1, %rd83;
	st.global.f64 	[%rd84], %fd1;
	add.s64 	%rd85, %rd124, 1;
	and.b64  	%rd86, %rd85, 4294967295;
	mad.lo.s64 	%rd87, %rd86, %rd6, %rd30;
	shl.b64 	%rd88, %rd87, 3;
	add.s64 	%rd89, %rd1, %rd88;
	st.global.f64 	[%rd89], %fd1;
	add.s64 	%rd90, %rd124, 2;
	and.b64  	%rd91, %rd90, 4294967295;
	mad.lo.s64 	%rd92, %rd91, %rd6, %rd30;
	shl.b64 	%rd93, %rd92, 3;
	add.s64 	%rd94, %rd1, %rd93;
	st.global.f64 	[%rd94], %fd1;
	add.s64 	%rd95, %rd124, 3;
	and.b64  	%rd96, %rd95, 4294967295;
	mad.lo.s64 	%rd97, %rd96, %rd6, %rd30;
	shl.b64 	%rd98, %rd97, 3;
	add.s64 	%rd99, %rd1, %rd98;
	st.global.f64 	[%rd99], %fd1;
	add.s64 	%rd100, %rd124, 4;
	and.b64  	%rd124, %rd100, 4294967295;
$L__BB6_20:
	setp.eq.s64 	%p11, %rd38, 0;
	@%p11 bra 	$L__BB6_25;
	setp.eq.s64 	%p12, %rd38, 1;
	@%p12 bra 	$L__BB6_23;
	mad.lo.s64 	%rd101, %rd124, %rd6, %rd30;
	shl.b64 	%rd102, %rd101, 3;
	add.s64 	%rd103, %rd1, %rd102;
	st.global.f64 	[%rd103], %fd1;
	add.s64 	%rd104, %rd124, 1;
	and.b64  	%rd105, %rd104, 4294967295;
	mad.lo.s64 	%rd106, %rd105, %rd6, %rd30;
	shl.b64 	%rd107, %rd106, 3;
	add.s64 	%rd108, %rd1, %rd107;
	st.global.f64 	[%rd108], %fd1;
	add.s64 	%rd109, %rd124, 2;
	and.b64  	%rd124, %rd109, 4294967295;
$L__BB6_23:
	and.b64  	%rd110, %rd3, 1;
	setp.eq.b64 	%p13, %rd110, 1;
	not.pred 	%p14, %p13;
	@%p14 bra 	$L__BB6_25;
	mad.lo.s64 	%rd111, %rd124, %rd6, %rd30;
	shl.b64 	%rd112, %rd111, 3;
	add.s64 	%rd113, %rd1, %rd112;
	st.global.f64 	[%rd113], %fd1;
$L__BB6_25:
	ret;

}
	// .globl	sum_transposed_filters_f64
.visible .entry sum_transposed_filters_f64(
	.param .align 8 .b8 sum_transposed_filters_f64_param_0[80],
	.param .u64 .ptr .align 1 sum_transposed_filters_f64_param_1,
	.param .u64 .ptr .align 1 sum_transposed_filters_f64_param_2,
	.param .u64 .ptr .align 1 sum_transposed_filters_f64_param_3
)
{
	.reg .pred 	%p<15>;
	.reg .b32 	%r<23>;
	.reg .b64 	%rd<171>;
	.reg .b64 	%fd<85>;

	ld.param.u64 	%rd3, [sum_transposed_filters_f64_param_0+24];
	ld.param.u64 	%rd2, [sum_transposed_filters_f64_param_0+16];
	ld.param.u64 	%rd4, [sum_transposed_filters_f64_param_0+32];
	ld.param.u64 	%rd5, [sum_transposed_filters_f64_param_0+40];
	ld.param.u64 	%rd51, [sum_transposed_filters_f64_param_1];
	ld.param.u64 	%rd49, [sum_transposed_filters_f64_param_2];
	ld.param.u64 	%rd50, [sum_transposed_filters_f64_param_3];
	cvta.to.global.u64 	%rd1, %rd51;
	mov.u32 	%r1, %ctaid.x;
	mov.u32 	%r2, %ntid.x;
	mov.u32 	%r3, %tid.x;
	mad.lo.s32 	%r4, %r1, %r2, %r3;
	mul.lo.s64 	%rd52, %rd5, %rd4;
	mul.lo.s64 	%rd53, %rd52, %rd2;
	mul.lo.s64 	%rd6, %rd53, %rd2;
	cvt.u64.u32 	%rd7, %r4;
	setp.le.u64 	%p1, %rd6, %rd7;
	@%p1 bra 	$L__BB7_26;
	and.b64  	%rd54, %rd2, -4294967296;
	setp.ne.s64 	%p2, %rd54, 0;
	@%p2 bra 	$L__BB7_3;
	cvt.u32.u64 	%r5, %rd2;
	cvt.u32.u64 	%r6, %rd7;
	div.u32 	%r7, %r6, %r5;
	mul.lo.s32 	%r8, %r7, %r5;
	sub.s32 	%r9, %r6, %r8;
	cvt.u64.u32 	%rd157, %r7;
	cvt.u64.u32 	%rd158, %r9;
	bra.uni 	$L__BB7_4;
$L__BB7_3:
	div.u64 	%rd157, %rd7, %rd2;
	mul.lo.s64 	%rd55, %rd157, %rd2;
	sub.s64 	%rd158, %rd7, %rd55;
$L__BB7_4:
	setp.ne.s64 	%p3, %rd54, 0;
	@%p3 bra 	$L__BB7_6;
	cvt.u32.u64 	%r10, %rd2;
	cvt.u32.u64 	%r11, %rd157;
	div.u32 	%r12, %r11, %r10;
	mul.lo.s32 	%r13, %r12, %r10;
	sub.s32 	%r14, %r11, %r13;
	cvt.u64.u32 	%rd159, %r12;
	cvt.u64.u32 	%rd160, %r14;
	bra.uni 	$L__BB7_7;
$L__BB7_6:
	div.u64 	%rd159, %rd157, %rd2;
	mul.lo.s64 	%rd57, %rd159, %rd2;
	sub.s64 	%rd160, %rd157, %rd57;
$L__BB7_7:
	and.b64  	%rd58, %rd4, -4294967296;
	setp.ne.s64 	%p4, %rd58, 0;
	@%p4 bra 	$L__BB7_9;
	cvt.u32.u64 	%r15, %rd4;
	cvt.u32.u64 	%r16, %rd159;
	div.u32 	%r17, %r16, %r15;
	mul.lo.s32 	%r18, %r17, %r15;
	sub.s32 	%r19, %r16, %r18;
	cvt.u64.u32 	%rd161, %r17;
	cvt.u64.u32 	%rd162, %r19;
	bra.uni 	$L__BB7_10;
$L__BB7_9:
	div.u64 	%rd161, %rd159, %rd4;
	mul.lo.s64 	%rd59, %rd161, %rd4;
	sub.s64 	%rd162, %rd159, %rd59;
$L__BB7_10:
	and.b64  	%rd60, %rd5, -4294967296;
	setp.ne.s64 	%p5, %rd60, 0;
	@%p5 bra 	$L__BB7_12;
	cvt.u32.u64 	%r20, %rd5;
	cvt.u32.u64 	%r21, %rd161;
	rem.u32 	%r22, %r21, %r20;
	cvt.u64.u32 	%rd163, %r22;
	bra.uni 	$L__BB7_13;
$L__BB7_12:
	rem.u64 	%rd163, %rd161, %rd5;
$L__BB7_13:
	cvta.to.global.u64 	%rd61, %rd50;
	mul.lo.s64 	%rd29, %rd162, %rd5;
	ld.global.u64 	%rd62, [%rd61];
	mul.lo.s64 	%rd63, %rd62, %rd163;
	ld.global.u64 	%rd64, [%rd61+8];
	mad.lo.s64 	%rd65, %rd64, %rd162, %rd63;
	ld.global.u64 	%rd66, [%rd61+16];
	mad.lo.s64 	%rd67, %rd66, %rd160, %rd65;
	ld.global.u64 	%rd68, [%rd61+24];
	mad.lo.s64 	%rd30, %rd68, %rd158, %rd67;
	setp.eq.s64 	%p6, %rd3, 0;
	mov.f64 	%fd84, 0d0000000000000000;
	@%p6 bra 	$L__BB7_25;
	add.s64 	%rd70, %rd163, %rd29;
	mad.lo.s64 	%rd71, %rd70, %rd2, %rd160;
	mad.lo.s64 	%rd31, %rd71, %rd2, %rd158;
	and.b64  	%rd32, %rd3, 15;
	setp.lt.u64 	%p7, %rd3, 16;
	mov.f64 	%fd84, 0d0000000000000000;
	mov.b64 	%rd167, 0;
	@%p7 bra 	$L__BB7_17;
	and.b64  	%rd167, %rd3, -16;
	mov.f64 	%fd84, 0d0000000000000000;
	mov.b64 	%rd165, 0;
	mov.u64 	%rd164, %rd167;
$L__BB7_16:
	.pragma "nounroll";
	mad.lo.s64 	%rd73, %rd165, %rd6, %rd31;
	shl.b64 	%rd74, %rd73, 3;
	add.s64 	%rd75, %rd1, %rd74;
	ld.global.f64 	%fd18, [%rd75];
	add.f64 	%fd19, %fd84, %fd18;
	shl.b64 	%rd76, %rd6, 3;
	add.s64 	%rd77, %rd75, %rd76;
	ld.global.f64 	%fd20, [%rd77];
	add.f64 	%fd21, %fd19, %fd20;
	add.s64 	%rd78, %rd77, %rd76;
	ld.global.f64 	%fd22, [%rd78];
	add.f64 	%fd23, %fd21, %fd22;
	add.s64 	%rd79, %rd78, %rd76;
	ld.global.f64 	%fd24, [%rd79];
	add.f64 	%fd25, %fd23, %fd24;
	add.s64 	%rd80, %rd79, %rd76;
	ld.global.f64 	%fd26, [%rd80];
	add.f64 	%fd27, %fd25, %fd26;
	add.s64 	%rd81, %rd80, %rd76;
	ld.global.f64 	%fd28, [%rd81];
	add.f64 	%fd29, %fd27, %fd28;
	add.s64 	%rd82, %rd81, %rd76;
	ld.global.f64 	%fd30, [%rd82];
	add.f64 	%fd31, %fd29, %fd30;
	add.s64 	%rd83, %rd82, %rd76;
	ld.global.f64 	%fd32, [%rd83];
	add.f64 	%fd33, %fd31, %fd32;
	add.s64 	%rd84, %rd83, %rd76;
	ld.global.f64 	%fd34, [%rd84];
	add.f64 	%fd35, %fd33, %fd34;
	add.s64 	%rd85, %rd84, %rd76;
	ld.global.f64 	%fd36, [%rd85];
	add.f64 	%fd37, %fd35, %fd36;
	add.s64 	%rd86, %rd85, %rd76;
	ld.global.f64 	%fd38, [%rd86];
	add.f64 	%fd39, %fd37, %fd38;
	add.s64 	%rd87, %rd86, %rd76;
	ld.global.f64 	%fd40, [%rd87];
	add.f64 	%fd41, %fd39, %fd40;
	add.s64 	%rd88, %rd87, %rd76;
	ld.global.f64 	%fd42, [%rd88];
	add.f64 	%fd43, %fd41, %fd42;
	add.s64 	%rd89, %rd88, %rd76;
	ld.global.f64 	%fd44, [%rd89];
	add.f64 	%fd45, %fd43, %fd44;
	add.s64 	%rd90, %rd89, %rd76;
	ld.global.f64 	%fd46, [%rd90];
	add.f64 	%fd47, %fd45, %fd46;
	add.s64 	%rd91, %rd90, %rd76;
	ld.global.f64 	%fd48, [%rd91];
	add.f64 	%fd84, %fd47, %fd48;
	add.s64 	%rd165, %rd165, 16;
	add.s64 	%rd164, %rd164, -16;
	setp.ne.s64 	%p8, %rd164, 0;
	@%p8 bra 	$L__BB7_16;
$L__BB7_17:
	setp.eq.s64 	%p9, %rd32, 0;
	@%p9 bra 	$L__BB7_25;
	and.b64  	%rd39, %rd3, 7;
	setp.lt.u64 	%p10, %rd32, 8;
	@%p10 bra 	$L__BB7_20;
	mad.lo.s64 	%rd92, %rd167, %rd6, %rd31;
	shl.b64 	%rd93, %rd92, 3;
	add.s64 	%rd94, %rd1, %rd93;
	ld.global.f64 	%fd50, [%rd94];
	add.f64 	%fd51, %fd84, %fd50;
	add.s64 	%rd95, %rd167, 1;
	and.b64  	%rd96, %rd95, 4294967295;
	mad.lo.s64 	%rd97, %rd96, %rd6, %rd31;
	shl.b64 	%rd98, %rd97, 3;
	add.s64 	%rd99, %rd1, %rd98;
	ld.global.f64 	%fd52, [%rd99];
	add.f64 	%fd53, %fd51, %fd52;
	add.s64 	%rd100, %rd167, 2;
	and.b64  	%rd101, %rd100, 4294967295;
	mad.lo.s64 	%rd102, %rd101, %rd6, %rd31;
	shl.b64 	%rd103, %rd102, 3;
	add.s64 	%rd104, %rd1, %rd103;
	ld.global.f64 	%fd54, [%rd104];
	add.f64 	%fd55, %fd53, %fd54;
	add.s64 	%rd105, %rd167, 3;
	and.b64  	%rd106, %rd105, 4294967295;
	mad.lo.s64 	%rd107, %rd106, %rd6, %rd31;
	shl.b64 	%rd108, %rd107, 3;
	add.s64 	%rd109, %rd1, %rd108;
	ld.global.f64 	%fd56, [%rd109];
	add.f64 	%fd57, %fd55, %fd56;
	add.s64 	%rd110, %rd167, 4;
	and.b64  	%rd111, %rd110, 4294967295;
	mad.lo.s64 	%rd112, %rd111, %rd6, %rd31;
	shl.b64 	%rd113, %rd112, 3;
	add.s64 	%rd114, %rd1, %rd113;
	ld.global.f64 	%fd58, [%rd114];
	add.f64 	%fd59, %fd57, %fd58;
	add.s64 	%rd115, %rd167, 5;
	and.b64  	%rd116, %rd115, 4294967295;
	mad.lo.s64 	%rd117, %rd116, %rd6, %rd31;
	shl.b64 	%rd118, %rd117, 3;
	add.s64 	%rd119, %rd1, %rd118;
	ld.global.f64 	%fd60, [%rd119];
	add.f64 	%fd61, %fd59, %fd60;
	add.s64 	%rd120, %rd167, 6;
	and.b64  	%rd121, %rd120, 4294967295;
	mad.lo.s64 	%rd122, %rd121, %rd6, %rd31;
	shl.b64 	%rd123, %rd122, 3;
	add.s64 	%rd124, %rd1, %rd123;
	ld.global.f64 	%fd62, [%rd124];
	add.f64 	%fd63, %fd61, %fd62;
	add.s64 	%rd125, %rd167, 7;
	and.b64  	%rd126, %rd125, 4294967295;
	mad.lo.s64 	%rd127, %rd126, %rd6, %rd31;
	shl.b64 	%rd128, %rd127, 3;
	add.s64 	%rd129, %rd1, %rd128;
	ld.global.f64 	%fd64, [%rd129];
	add.f64 	%fd84, %fd63, %fd64;
	add.s64 	%rd130, %rd167, 8;
	and.b64  	%rd167, %rd130, 4294967295;
$L__BB7_20:
	setp.eq.s64 	%p11, %rd39, 0;
	@%p11 bra 	$L__BB7_25;
	and.b64  	%rd169, %rd3, 3;
	setp.lt.u64 	%p12, %rd39, 4;
	@%p12 bra 	$L__BB7_23;
	mad.lo.s64 	%rd131, %rd167, %rd6, %rd31;
	shl.b64 	%rd132, %rd131, 3;
	add.s64 	%rd133, %rd1, %rd132;
	ld.global.f64 	%fd66, [%rd133];
	add.f64 	%fd67, %fd84, %fd66;
	add.s64 	%rd134, %rd167, 1;
	and.b64  	%rd135, %rd134, 4294967295;
	mad.lo.s64 	%rd136, %rd135, %rd6, %rd31;
	shl.b64 	%rd137, %rd136, 3;
	add.s64 	%rd138, %rd1, %rd137;
	ld.global.f64 	%fd68, [%rd138];
	add.f64 	%fd69, %fd67, %fd68;
	add.s64 	%rd139, %rd167, 2;
	and.b64  	%rd140, %rd139, 4294967295;
	mad.lo.s64 	%rd141, %rd140, %rd6, %rd31;
	shl.b64 	%rd142, %rd141, 3;
	add.s64 	%rd143, %rd1, %rd142;
	ld.global.f64 	%fd70, [%rd143];
	add.f64 	%fd71, %fd69, %fd70;
	add.s64 	%rd144, %rd167, 3;
	and.b64  	%rd145, %rd144, 4294967295;
	mad.lo.s64 	%rd146, %rd145, %rd6, %rd31;
	shl.b64 	%rd147, %rd146, 3;
	add.s64 	%rd148, %rd1, %rd147;
	ld.global.f64 	%fd72, [%rd148];
	add.f64 	%fd84, %fd71, %fd72;
	add.s64 	%rd149, %rd167, 4;
	and.b64  	%rd167, %rd149, 4294967295;
$L__BB7_23:
	setp.eq.s64 	%p13, %rd169, 0;
	@%p13 bra 	$L__BB7_25;
$L__BB7_24:
	.pragma "nounroll";
	mad.lo.s64 	%rd150, %rd167, %rd6, %rd31;
	shl.b64 	%rd151, %rd150, 3;
	add.s64 	%rd152, %rd1, %rd151;
	ld.global.f64 	%fd73, [%rd152];
	add.f64 	%fd84, %fd84, %fd73;
	add.s64 	%rd153, %rd167, 1;
	and.b64  	%rd167, %rd153, 4294967295;
	add.s64 	%rd169, %rd169, -1;
	setp.ne.s64 	%p14, %rd169, 0;
	@%p14 bra 	$L__BB7_24;
$L__BB7_25:
	cvta.to.global.u64 	%rd154, %rd49;
	shl.b64 	%rd155, %rd30, 3;
	add.s64 	%rd156, %rd154, %rd155;
	ld.global.f64 	%fd74, [%rd156];
	add.f64 	%fd75, %fd84, %fd74;
	st.global.f64 	[%rd156], %fd75;
$L__BB7_26:
	ret;

}


// ===== COMPILED SASS (sm_100) =====

	.target	sm_100

	.elftype	@"ET_EXEC"


//--------------------- .note.nv.tkinfo           --------------------------
	.section	.note.nv.tkinfo,"",@"SHT_NOTE"
	.sectionflags	@"SHF_NOTE_NV_TKINFO"
	.tkinfo
        /*0018*/ 	.word	0x00000002
        /*0030*/ 	.string	""
        /*0030*/ 	.string	"ptxas"
        /*0030*/ 	.string	"Cuda compilation tools, release 13.0, V13.0.88"
        /*0030*/ 	.string	"Build cuda_13.0.r13.0/compiler.36424714_0"
        /*0030*/ 	.string	"-arch sm_100 -m 64 "



//--------------------- .note.nv.cuinfo           --------------------------
	.section	.note.nv.cuinfo,"",@"SHT_NOTE"
	.sectionflags	@"SHF_NOTE_NV_CUINFO"
        /*0018*/ 	.short	0x0002
        /*001a*/ 	.short	0x0064
        /*001c*/ 	.short	0x0082
	.zero		2


//--------------------- .nv.info                  --------------------------
	.section	.nv.info,"",@"SHT_CUDA_INFO"
	.align	4


	//----- nvinfo : EIATTR_REGCOUNT
	.align		4
        /*0000*/ 	.byte	0x04, 0x2f
        /*0002*/ 	.short	(.L_1 - .L_0)
	.align		4
.L_0:
        /*0004*/ 	.word	index@(unfold_input_into_patches_f32)
        /*0008*/ 	.word	0x0000001d


	//----- nvinfo : EIATTR_FRAME_SIZE
	.align		4
.L_1:
        /*000c*/ 	.byte	0x04, 0x11
        /*000e*/ 	.short	(.L_3 - .L_2)
	.align		4
.L_2:
        /*0010*/ 	.word	index@($__internal_15_$__cuda_sm20_rem_u64)
        /*0014*/ 	.word	0x00000000


	//----- nvinfo : EIATTR_FRAME_SIZE
	.align		4
.L_3:
        /*0018*/ 	.byte	0x04, 0x11
        /*001a*/ 	.short	(.L_5 - .L_4)
	.align		4
.L_4:
        /*001c*/ 	.word	index@($__internal_14_$__cuda_sm20_div_u64)
        /*0020*/ 	.word	0x00000000


	//----- nvinfo : EIATTR_FRAME_SIZE
	.align		4
.L_5:
        /*0024*/ 	.byte	0x04, 0x11
        /*0026*/ 	.short	(.L_7 - .L_6)
	.align		4
.L_6:
        /*0028*/ 	.word	index@(unfold_input_into_patches_f32)
        /*002c*/ 	.word	0x00000000


	//----- nvinfo : EIATTR_REGCOUNT
	.align		4
.L_7:
        /*0030*/ 	.byte	0x04, 0x2f
        /*0032*/ 	.short	(.L_9 - .L_8)
	.align		4
.L_8:
        /*0034*/ 	.word	index@(unfold_output_into_patches_f32)
        /*0038*/ 	.word	0x0000002c


	//----- nvinfo : EIATTR_FRAME_SIZE
	.align		4
.L_9:
        /*003c*/ 	.byte	0x04, 0x11
        /*003e*/ 	.short	(.L_11 - .L_10)
	.align		4
.L_10:
        /*0040*/ 	.word	index@($__internal_13_$__cuda_sm20_rem_u64)
        /*0044*/ 	.word	0x00000000


	//----- nvinfo : EIATTR_FRAME_SIZE
	.align		4
.L_11:
        /*0048*/ 	.byte	0x04, 0x11
        /*004a*/ 	.short	(.L_13 - .L_12)
	.align		4
.L_12:
        /*004c*/ 	.word	index@($__internal_12_$__cuda_sm20_div_u64)
        /*0050*/ 	.word	0x00000000


	//----- nvinfo : EIATTR_FRAME_SIZE
	.align		4
.L_13:
        /*0054*/ 	.byte	0x04, 0x11
        /*0056*/ 	.short	(.L_15 - .L_14)
	.align		4
.L_14:
        /*0058*/ 	.word	index@(unfold_output_into_patches_f32)
        /*005c*/ 	.word	0x00000000


	//----- nvinfo : EIATTR_REGCOUNT
	.align		4
.L_15:
        /*0060*/ 	.byte	0x04, 0x2f
        /*0062*/ 	.short	(.L_17 - .L_16)
	.align		4
.L_16:
        /*0064*/ 	.word	index@(transpose_and_broadcast_filters_f32)
        /*0068*/ 	.word	0x0000001f


	//----- nvinfo : EIATTR_FRAME_SIZE
	.align		4
.L_17:
        /*006c*/ 	.byte	0x04, 0x11
        /*006e*/ 	.short	(.L_19 - .L_18)
	.align		4
.L_18:
        /*0070*/ 	.word	index@($__internal_11_$__cuda_sm20_rem_u64)
        /*0074*/ 	.word	0x00000000


	//----- nvinfo : EIATTR_FRAME_SIZE
	.align		4
.L_19:
        /*0078*/ 	.byte	0x04, 0x11
        /*007a*/ 	.short	(.L_21 - .L_20)
	.align		4
.L_20:
        /*007c*/ 	.word	index@($__internal_10_$__cuda_sm20_div_u64)
        /*0080*/ 	.word	0x00000000


	//----- nvinfo : EIATTR_FRAME_SIZE
	.align		4
.L_21:
        /*0084*/ 	.byte	0x04, 0x11
        /*0086*/ 	.short	(.L_23 - .L_22)
	.align		4
.L_22:
        /*0088*/ 	.word	index@(transpose_and_broadcast_filters_f32)
        /*008c*/ 	.word	0x00000000


	//----- nvinfo : EIATTR_REGCOUNT
	.align		4
.L_23:
        /*0090*/ 	.byte	0x04, 0x2f
        /*0092*/ 	.short	(.L_25 - .L_24)
	.align		4
.L_24:
        /*0094*/ 	.word	index@(sum_transposed_filters_f32)
        /*0098*/ 	.word	0x00000020


	//----- nvinfo : EIATTR_FRAME_SIZE
	.align		4
.L_25:
        /*009c*/ 	.byte	0x04, 0x11
        /*009e*/ 	.short	(.L_27 - .L_26)
	.align		4
.L_26:
        /*00a0*/ 	.word	index@($__internal_9_$__cuda_sm20_rem_u64)
        /*00a4*/ 	.word	0x00000000


	//----- nvinfo : EIATTR_FRAME_SIZE
	.align		4
.L_27:
        /*00a8*/ 	.byte	0x04, 0x11
        /*00aa*/ 	.short	(.L_29 - .L_28)
	.align		4
.L_28:
        /*00ac*/ 	.word	index@($__internal_8_$__cuda_sm20_div_u64)
        /*00b0*/ 	.word	0x00000000


	//----- nvinfo : EIATTR_FRAME_SIZE
	.align		4
.L_29:
        /*00b4*/ 	.byte	0x04, 0x11
        /*00b6*/ 	.short	(.L_31 - .L_30)
	.align		4
.L_30:
        /*00b8*/ 	.word	index@(sum_transposed_filters_f32)
        /*00bc*/ 	.word	0x00000000


	//----- nvinfo : EIATTR_REGCOUNT
	.align		4
.L_31:
        /*00c0*/ 	.byte	0x04, 0x2f
        /*00c2*/ 	.short	(.L_33 - .L_32)
	.align		4
.L_32:
        /*00c4*/ 	.word	index@(unfold_input_into_patches_f64)
        /*00c8*/ 	.word	0x0000001d


	//----- nvinfo : EIATTR_FRAME_SIZE
	.align		4
.L_33:
        /*00cc*/ 	.byte	0x04, 0x11
        /*00ce*/ 	.short	(.L_35 - .L_34)
	.align		4
.L_34:
        /*00d0*/ 	.word	index@($__internal_7_$__cuda_sm20_rem_u64)
        /*00d4*/ 	.word	0x00000000


	//----- nvinfo : EIATTR_FRAME_SIZE
	.align		4
.L_35:
        /*00d8*/ 	.byte	0x04, 0x11
        /*00da*/ 	.short	(.L_37 - .L_36)
	.align		4
.L_36:
        /*00dc*/ 	.word	index@($__internal_6_$__cuda_sm20_div_u64)
        /*00e0*/ 	.word	0x00000000


	//----- nvinfo : EIATTR_FRAME_SIZE
	.align		4
.L_37:
        /*00e4*/ 	.byte	0x04, 0x11
        /*00e6*/ 	.short	(.L_39 - .L_38)
	.align		4
.L_38:
        /*00e8*/ 	.word	index@(unfold_input_into_patches_f64)
        /*00ec*/ 	.word	0x00000000


	//----- nvinfo : EIATTR_REGCOUNT
	.align		4
.L_39:
        /*00f0*/ 	.byte	0x04, 0x2f
        /*00f2*/ 	.short	(.L_41 - .L_40)
	.align		4
.L_40:
        /*00f4*/ 	.word	index@(unfold_output_into_patches_f64)
        /*00f8*/ 	.word	0x0000002c


	//----- nvinfo : EIATTR_FRAME_SIZE
	.align		4
.L_41:
        /*00fc*/ 	.byte	0x04, 0x11
        /*00fe*/ 	.short	(.L_43 - .L_42)
	.align		4
.L_42:
        /*0100*/ 	.word	index@($__internal_5_$__cuda_sm20_rem_u64)
        /*0104*/ 	.word	0x00000000


	//----- nvinfo : EIATTR_FRAME_SIZE
	.align		4
.L_43:
        /*0108*/ 	.byte	0x04, 0x11
        /*010a*/ 	.short	(.L_45 - .L_44)
	.align		4
.L_44:
        /*010c*/ 	.word	index@($__internal_4_$__cuda_sm20_div_u64)
        /*0110*/ 	.word	0x00000000


	//----- nvinfo : EIATTR_FRAME_SIZE
	.align		4
.L_45:
        /*0114*/ 	.byte	0x04, 0x11
        /*0116*/ 	.short	(.L_47 - .L_46)
	.align		4
.L_46:
        /*0118*/ 	.word	index@(unfold_output_into_patches_f64)
        /*011c*/ 	.word	0x00000000


	//----- nvinfo : EIATTR_REGCOUNT
	.align		4
.L_47:
        /*0120*/ 	.byte	0x04, 0x2f
        /*0122*/ 	.short	(.L_49 - .L_48)
	.align		4
.L_48:
        /*0124*/ 	.word	index@(transpose_and_broadcast_filters_f64)
        /*0128*/ 	.word	0x00000020


	//----- nvinfo : EIATTR_FRAME_SIZE
	.align		4
.L_49:
        /*012c*/ 	.byte	0x04, 0x11
        /*012e*/ 	.short	(.L_51 - .L_50)
	.align		4
.L_50:
        /*0130*/ 	.word	index@($__internal_3_$__cuda_sm20_rem_u64)
        /*0134*/ 	.word	0x00000000


	//----- nvinfo : EIATTR_FRAME_SIZE
	.align		4
.L_51:
        /*0138*/ 	.byte	0x04, 0x11
        /*013a*/ 	.short	(.L_53 - .L_52)
	.align		4
.L_52:
        /*013c*/ 	.word	index@($__internal_2_$__cuda_sm20_div_u64)
        /*0140*/ 	.word	0x00000000


	//----- nvinfo : EIATTR_FRAME_SIZE
	.align		4
.L_53:
        /*0144*/ 	.byte	0x04, 0x11
        /*0146*/ 	.short	(.L_55 - .L_54)
	.align		4
.L_54:
        /*0148*/ 	.word	index@(transpose_and_broadcast_filters_f64)
        /*014c*/ 	.word	0x00000000


	//----- nvinfo : EIATTR_REGCOUNT
	.align		4
.L_55:
        /*0150*/ 	.byte	0x04, 0x2f
        /*0152*/ 	.short	(.L_57 - .L_56)
	.align		4
.L_56:
        /*0154*/ 	.word	index@(sum_transposed_filters_f64)
        /*0158*/ 	.word	0x0000001f


	//----- nvinfo : EIATTR_FRAME_SIZE
	.align		4
.L_57:
        /*015c*/ 	.byte	0x04, 0x11
        /*015e*/ 	.short	(.L_59 - .L_58)
	.align		4
.L_58:
        /*0160*/ 	.word	index@($__internal_1_$__cuda_sm20_rem_u64)
        /*0164*/ 	.word	0x00000000


	//----- nvinfo : EIATTR_FRAME_SIZE
	.align		4
.L_59:
        /*0168*/ 	.byte	0x04, 0x11
        /*016a*/ 	.short	(.L_61 - .L_60)
	.align		4
.L_60:
        /*016c*/ 	.word	index@($__internal_0_$__cuda_sm20_div_u64)
        /*0170*/ 	.word	0x00000000


	//----- nvinfo : EIATTR_FRAME_SIZE
	.align		4
.L_61:
        /*0174*/ 	.byte	0x04, 0x11
        /*0176*/ 	.short	(.L_63 - .L_62)
	.align		4
.L_62:
        /*0178*/ 	.word	index@(sum_transposed_filters_f64)
        /*017c*/ 	.word	0x00000000


	//----- nvinfo : EIATTR_MIN_STACK_SIZE
	.align		4
.L_63:
        /*0180*/ 	.byte	0x04, 0x12
        /*0182*/ 	.short	(.L_65 - .L_64)
	.align		4
.L_64:
        /*0184*/ 	.word	index@(sum_transposed_filters_f64)
        /*0188*/ 	.word	0x00000000


	//----- nvinfo : EIATTR_MIN_STACK_SIZE
	.align		4
.L_65:
        /*018c*/ 	.byte	0x04, 0x12
        /*018e*/ 	.short	(.L_67 - .L_66)
	.align		4
.L_66:
        /*0190*/ 	.word	index@(transpose_and_broadcast_filters_f64)
        /*0194*/ 	.word	0x00000000


	//----- nvinfo : EIATTR_MIN_STACK_SIZE
	.align		4
.L_67:
        /*0198*/ 	.byte	0x04, 0x12
        /*019a*/ 	.short	(.L_69 - .L_68)
	.align		4
.L_68:
        /*019c*/ 	.word	index@(unfold_output_into_patches_f64)
        /*01a0*/ 	.word	0x00000000


	//----- nvinfo : EIATTR_MIN_STACK_SIZE
	.align		4
.L_69:
        /*01a4*/ 	.byte	0x04, 0x12
        /*01a6*/ 	.short	(.L_71 - .L_70)
	.align		4
.L_70:
        /*01a8*/ 	.word	index@(unfold_input_into_patches_f64)
        /*01ac*/ 	.word	0x00000000


	//----- nvinfo : EIATTR_MIN_STACK_SIZE
	.align		4
.L_71:
        /*01b0*/ 	.byte	0x04, 0x12
        /*01b2*/ 	.short	(.L_73 - .L_72)
	.align		4
.L_72:
        /*01b4*/ 	.word	index@(sum_transposed_filters_f32)
        /*01b8*/ 	.word	0x00000000


	//----- nvinfo : EIATTR_MIN_STACK_SIZE
	.align		4
.L_73:
        /*01bc*/ 	.byte	0x04, 0x12
        /*01be*/ 	.short	(.L_75 - .L_74)
	.align		4
.L_74:
        /*01c0*/ 	.word	index@(transpose_and_broadcast_filters_f32)
        /*01c4*/ 	.word	0x00000000


	//----- nvinfo : EIATTR_MIN_STACK_SIZE
	.align		4
.L_75:
        /*01c8*/ 	.byte	0x04, 0x12
        /*01ca*/ 	.short	(.L_77 - .L_76)
	.align		4
.L_76:
        /*01cc*/ 	.word	index@(unfold_output_into_patches_f32)
        /*01d0*/ 	.word	0x00000000


	//----- nvinfo : EIATTR_MIN_STACK_SIZE
	.align		4
.L_77:
        /*01d4*/ 	.byte	0x04, 0x12
        /*01d6*/ 	.short	(.L_79 - .L_78)
	.align		4
.L_78:
        /*01d8*/ 	.word	index@(unfold_input_into_patches_f32)
        /*01dc*/ 	.word	0x00000000
.L_79:


//--------------------- .nv.compat                --------------------------
	.section	.nv.compat,"",@"SHT_CUDA_COMPAT_INFO"
	.align	4
        /*0000*/ 	.byte	0x02, 0x09, 0x00, 0x00, 0x02, 0x02, 0x01, 0x00, 0x02, 0x05, 0x05, 0x00, 0x03, 0x07, 0x01, 0x01
        /*0010*/ 	.byte	0x02, 0x03, 0x00, 0x00, 0x02, 0x06, 0x01, 0x00, 0x04, 0x0b, 0x08, 0x00, 0x01, 0x00, 0x00, 0x00
        /*0020*/ 	.byte	0x00, 0x00, 0x00, 0x00


//--------------------- .nv.info.sum_transposed_filters_f64 --------------------------
	.section	.nv.info.sum_transposed_filters_f64,"",@"SHT_CUDA_INFO"
	.sectionflags	@""
	.align	4


	//----- nvinfo : EIATTR_CUDA_API_VERSION
	.align		4
        /*0000*/ 	.byte	0x04, 0x37
        /*0002*/ 	.short	(.L_81 - .L_80)
.L_80:
        /*0004*/ 	.word	0x00000082


	//----- nvinfo : EIATTR_KPARAM_INFO
	.align		4
.L_81:
        /*0008*/ 	.byte	0x04, 0x17
        /*000a*/ 	.short	(.L_83 - .L_82)
.L_82:
        /*000c*/ 	.word	0x00000000
        /*0010*/ 	.short	0x0003
        /*0012*/ 	.short	0x0060
        /*0014*/ 	.byte	0x00, 0xf5, 0x21, 0x00


	//----- nvinfo : EIATTR_KPARAM_INFO
	.align		4
.L_83:
        /*0018*/ 	.byte	0x04, 0x17
        /*001a*/ 	.short	(.L_85 - .L_84)
.L_84:
        /*001c*/ 	.word	0x00000000
        /*0020*/ 	.short	0x0002
        /*0022*/ 	.short	0x0058
        /*0024*/ 	.byte	0x00, 0xf5, 0x21, 0x00


	//----- nvinfo : EIATTR_KPARAM_INFO
	.align		4
.L_85:
        /*0028*/ 	.byte	0x04, 0x17
        /*002a*/ 	.short	(.L_87 - .L_86)
.L_86:
        /*002c*/ 	.word	0x00000000
        /*0030*/ 	.short	0x0001
        /*0032*/ 	.short	0x0050
        /*0034*/ 	.byte	0x00, 0xf5, 0x21, 0x00


	//----- nvinfo : EIATTR_KPARAM_INFO
	.align		4
.L_87:
        /*0038*/ 	.byte	0x04, 0x17
        /*003a*/ 	.short	(.L_89 - .L_88)
.L_88:
        /*003c*/ 	.word	0x00000000
        /*0040*/ 	.short	0x0000
        /*0042*/ 	.short	0x0000
        /*0044*/ 	.byte	0x00, 0xf0, 0x41, 0x01


	//----- nvinfo : EIATTR_SPARSE_MMA_MASK
	.align		4
.L_89:
        /*0048*/ 	.byte	0x03, 0x50
        /*004a*/ 	.short	0x0000


	//----- nvinfo : EIATTR_MAXREG_COUNT
	.align		4
        /*004c*/ 	.byte	0x03, 0x1b
        /*004e*/ 	.short	0x00ff


	//----- nvinfo : EIATTR_MERCURY_ISA_VERSION
	.align		4
        /*0050*/ 	.byte	0x03, 0x5f
        /*0052*/ 	.short	0x0101


	//----- nvinfo : EIATTR_VRC_CTA_INIT_COUNT
	.align		4
        /*0054*/ 	.byte	0x02, 0x4a
	.zero		1
	.zero		1


	//----- nvinfo : EIATTR_EXIT_INSTR_OFFSETS
	.align		4
        /*0058*/ 	.byte	0x04, 0x1c
        /*005a*/ 	.short	(.L_91 - .L_90)


	//   ....[0]....
.L_90:
        /*005c*/ 	.word	0x00000160


	//   ....[1]....
        /*0060*/ 	.word	0x00001bd0


	//----- nvinfo : EIATTR_CRS_STACK_SIZE
	.align		4
.L_91:
        /*0064*/ 	.byte	0x04, 0x1e
        /*0066*/ 	.short	(.L_93 - .L_92)
.L_92:
        /*0068*/ 	.word	0x00000000


	//----- nvinfo : EIATTR_CBANK_PARAM_SIZE
	.align		4
.L_93:
        /*006c*/ 	.byte	0x03, 0x19
        /*006e*/ 	.short	0x0068


	//----- nvinfo : EIATTR_PARAM_CBANK
	.align		4
        /*0070*/ 	.byte	0x04, 0x0a
        /*0072*/ 	.short	(.L_95 - .L_94)
	.align		4
.L_94:
        /*0074*/ 	.word	index@(.nv.constant0.sum_transposed_filters_f64)
        /*0078*/ 	.short	0x0380
        /*007a*/ 	.short	0x0068


	//----- nvinfo : EIATTR_SW_WAR
	.align		4
.L_95:
        /*007c*/ 	.byte	0x04, 0x36
        /*007e*/ 	.short	(.L_97 - .L_96)
.L_96:
        /*0080*/ 	.word	0x00000008
.L_97:


//--------------------- .nv.info.transpose_and_broadcast_filters_f64 --------------------------
	.section	.nv.info.transpose_and_broadcast_filters_f64,"",@"SHT_CUDA_INFO"
	.sectionflags	@""
	.align	4


	//----- nvinfo : EIATTR_CUDA_API_VERSION
	.align		4
        /*0000*/ 	.byte	0x04, 0x37
        /*0002*/ 	.short	(.L_99 - .L_98)
.L_98:
        /*0004*/ 	.word	0x00000082


	//----- nvinfo : EIATTR_KPARAM_INFO
	.align		4
.L_99:
        /*0008*/ 	.byte	0x04, 0x17
        /*000a*/ 	.short	(.L_101 - .L_100)
.L_100:
        /*000c*/ 	.word	0x00000000
        /*0010*/ 	.short	0x0003
        /*0012*/ 	.short	0x0060
        /*0014*/ 	.byte	0x00, 0xf5, 0x21, 0x00


	//----- nvinfo : EIATTR_KPARAM_INFO
	.align		4
.L_101:
        /*0018*/ 	.byte	0x04, 0x17
        /*001a*/ 	.short	(.L_103 - .L_102)
.L_102:
        /*001c*/ 	.word	0x00000000
        /*0020*/ 	.short	0x0002
        /*0022*/ 	.short	0x0058
        /*0024*/ 	.byte	0x00, 0xf5, 0x21, 0x00


	//----- nvinfo : EIATTR_KPARAM_INFO
	.align		4
.L_103:
        /*0028*/ 	.byte	0x04, 0x17
        /*002a*/ 	.short	(.L_105 - .L_104)
.L_104:
        /*002c*/ 	.word	0x00000000
        /*0030*/ 	.short	0x0001
        /*0032*/ 	.short	0x0050
        /*0034*/ 	.byte	0x00, 0xf5, 0x21, 0x00


	//----- nvinfo : EIATTR_KPARAM_INFO
	.align		4
.L_105:
        /*0038*/ 	.byte	0x04, 0x17
        /*003a*/ 	.short	(.L_107 - .L_106)
.L_106:
        /*003c*/ 	.word	0x00000000
        /*0040*/ 	.short	0x0000
        /*0042*/ 	.short	0x0000
        /*0044*/ 	.byte	0x00, 0xf0, 0x41, 0x01


	//----- nvinfo : EIATTR_SPARSE_MMA_MASK
	.align		4
.L_107:
        /*0048*/ 	.byte	0x03, 0x50
        /*004a*/ 	.short	0x0000


	//----- nvinfo : EIATTR_MAXREG_COUNT
	.align		4
        /*004c*/ 	.byte	0x03, 0x1b
        /*004e*/ 	.short	0x00ff


	//----- nvinfo : EIATTR_MERCURY_ISA_VERSION
	.align		4
        /*0050*/ 	.byte	0x03, 0x5f
        /*0052*/ 	.short	0x0101


	//----- nvinfo : EIATTR_VRC_CTA_INIT_COUNT
	.align		4
        /*0054*/ 	.byte	0x02, 0x4a
	.zero		1
	.zero		1


	//----- nvinfo : EIATTR_EXIT_INSTR_OFFSETS
	.align		4
        /*0058*/ 	.byte	0x04, 0x1c
        /*005a*/ 	.short	(.L_109 - .L_108)


	//   ....[0]....
.L_108:
        /*005c*/ 	.word	0x00000160


	//   ....[1]....
        /*0060*/ 	.word	0x00000c40


	//   ....[2]....
        /*0064*/ 	.word	0x000010a0


	//   ....[3]....
        /*0068*/ 	.word	0x000012f0


	//   ....[4]....
        /*006c*/ 	.word	0x00001470


	//   ....[5]....
        /*0070*/ 	.word	0x00001510


	//----- nvinfo : EIATTR_CRS_STACK_SIZE
	.align		4
.L_109:
        /*0074*/ 	.byte	0x04, 0x1e
        /*0076*/ 	.short	(.L_111 - .L_110)
.L_110:
        /*0078*/ 	.word	0x00000000


	//----- nvinfo : EIATTR_CBANK_PARAM_SIZE
	.align		4
.L_111:
        /*007c*/ 	.byte	0x03, 0x19
        /*007e*/ 	.short	0x0068


	//----- nvinfo : EIATTR_PARAM_CBANK
	.align		4
        /*0080*/ 	.byte	0x04, 0x0a
        /*0082*/ 	.short	(.L_113 - .L_112)
	.align		4
.L_112:
        /*0084*/ 	.word	index@(.nv.constant0.transpose_and_broadcast_filters_f64)
        /*0088*/ 	.short	0x0380
        /*008a*/ 	.short	0x0068


	//----- nvinfo : EIATTR_SW_WAR
	.align		4
.L_113:
        /*008c*/ 	.byte	0x04, 0x36
        /*008e*/ 	.short	(.L_115 - .L_114)
.L_114:
        /*0090*/ 	.word	0x00000008
.L_115:


//--------------------- .nv.info.unfold_output_into_patches_f64 --------------------------
	.section	.nv.info.unfold_output_into_patches_f64,"",@"SHT_CUDA_INFO"
	.sectionflags	@""
	.align	4


	//----- nvinfo : EIATTR_CUDA_API_VERSION
	.align		4
        /*0000*/ 	.byte	0x04, 0x37
        /*0002*/ 	.short	(.L_117 - .L_116)
.L_116:
        /*0004*/ 	.word	0x00000082


	//----- nvinfo : EIATTR_KPARAM_INFO
	.align		4
.L_117:
        /*0008*/ 	.byte	0x04, 0x17
        /*000a*/ 	.short	(.L_119 - .L_118)
.L_118:
        /*000c*/ 	.word	0x00000000
        /*0010*/ 	.short	0x0002
        /*0012*/ 	.short	0x0058
        /*0014*/ 	.byte	0x00, 0xf5, 0x21, 0x00


	//----- nvinfo : EIATTR_KPARAM_INFO
	.align		4
.L_119:
        /*0018*/ 	.byte	0x04, 0x17
        /*001a*/ 	.short	(.L_121 - .L_120)
.L_120:
        /*001c*/ 	.word	0x00000000
        /*0020*/ 	.short	0x0001
        /*0022*/ 	.short	0x0050
        /*0024*/ 	.byte	0x00, 0xf5, 0x21, 0x00


	//----- nvinfo : EIATTR_KPARAM_INFO
	.align		4
.L_121:
        /*0028*/ 	.byte	0x04, 0x17
        /*002a*/ 	.short	(.L_123 - .L_122)
.L_122:
        /*002c*/ 	.word	0x00000000
        /*0030*/ 	.short	0x0000
        /*0032*/ 	.short	0x0000
        /*0034*/ 	.byte	0x00, 0xf0, 0x41, 0x01


	//----- nvinfo : EIATTR_SPARSE_MMA_MASK
	.align		4
.L_123:
        /*0038*/ 	.byte	0x03, 0x50
        /*003a*/ 	.short	0x0000


	//----- nvinfo : EIATTR_MAXREG_COUNT
	.align		4
        /*003c*/ 	.byte	0x03, 0x1b
        /*003e*/ 	.short	0x00ff


	//----- nvinfo : EIATTR_MERCURY_ISA_VERSION
	.align		4
        /*0040*/ 	.byte	0x03, 0x5f
        /*0042*/ 	.short	0x0101


	//----- nvinfo : EIATTR_VRC_CTA_INIT_COUNT
	.align		4
        /*0044*/ 	.byte	0x02, 0x4a
	.zero		1
	.zero		1


	//----- nvinfo : EIATTR_EXIT_INSTR_OFFSETS
	.align		4
        /*0048*/ 	.byte	0x04, 0x1c
        /*004a*/ 	.short	(.L_125 - .L_124)


	//   ....[0]....
.L_124:
        /*004c*/ 	.word	0x00000180


	//   ....[1]....
        /*0050*/ 	.word	0x00000cc0


	//   ....[2]....
        /*0054*/ 	.word	0x00005950


	//----- nvinfo : EIATTR_CRS_STACK_SIZE
	.align		4
.L_125:
        /*0058*/ 	.byte	0x04, 0x1e
        /*005a*/ 	.short	(.L_127 - .L_126)
.L_126:
        /*005c*/ 	.word	0x00000000


	//----- nvinfo : EIATTR_CBANK_PARAM_SIZE
	.align		4
.L_127:
        /*0060*/ 	.byte	0x03, 0x19
        /*0062*/ 	.short	0x0060


	//----- nvinfo : EIATTR_PARAM_CBANK
	.align		4
        /*0064*/ 	.byte	0x04, 0x0a
        /*0066*/ 	.short	(.L_129 - .L_128)
	.align		4
.L_128:
        /*0068*/ 	.word	index@(.nv.constant0.unfold_output_into_patches_f64)
        /*006c*/ 	.short	0x0380
        /*006e*/ 	.short	0x0060


	//----- nvinfo : EIATTR_SW_WAR
	.align		4
.L_129:
        /*0070*/ 	.byte	0x04, 0x36
        /*0072*/ 	.short	(.L_131 - .L_130)
.L_130:
        /*0074*/ 	.word	0x00000008
.L_131:


//--------------------- .nv.info.unfold_input_into_patches_f64 --------------------------
	.section	.nv.info.unfold_input_into_patches_f64,"",@"SHT_CUDA_INFO"
	.sectionflags	@""
	.align	4


	//----- nvinfo : EIATTR_CUDA_API_VERSION
	.align		4
        /*0000*/ 	.byte	0x04, 0x37
        /*0002*/ 	.short	(.L_133 - .L_132)
.L_132:
        /*0004*/ 	.word	0x00000082


	//----- nvinfo : EIATTR_KPARAM_INFO
	.align		4
.L_133:
        /*0008*/ 	.byte	0x04, 0x17
        /*000a*/ 	.short	(.L_135 - .L_134)
.L_134:
        /*000c*/ 	.word	0x00000000
        /*0010*/ 	.short	0x0003
        /*0012*/ 	.short	0x0060
        /*0014*/ 	.byte	0x00, 0xf5, 0x21, 0x00


	//----- nvinfo : EIATTR_KPARAM_INFO
	.align		4
.L_135:
        /*0018*/ 	.byte	0x04, 0x17
        /*001a*/ 	.short	(.L_137 - .L_136)
.L_136:
        /*001c*/ 	.word	0x00000000
        /*0020*/ 	.short	0x0002
        /*0022*/ 	.short	0x0058
        /*0024*/ 	.byte	0x00, 0xf5, 0x21, 0x00


	//----- nvinfo : EIATTR_KPARAM_INFO
	.align		4
.L_137:
        /*0028*/ 	.byte	0x04, 0x17
        /*002a*/ 	.short	(.L_139 - .L_138)
.L_138:
        /*002c*/ 	.word	0x00000000
        /*0030*/ 	.short	0x0001
        /*0032*/ 	.short	0x0050
        /*0034*/ 	.byte	0x00, 0xf5, 0x21, 0x00


	//----- nvinfo : EIATTR_KPARAM_INFO
	.align		4
.L_139:
        /*0038*/ 	.byte	0x04, 0x17
        /*003a*/ 	.short	(.L_141 - .L_140)
.L_140:
        /*003c*/ 	.word	0x00000000
        /*0040*/ 	.short	0x0000
        /*0042*/ 	.short	0x0000
        /*0044*/ 	.byte	0x00, 0xf0, 0x41, 0x01


	//----- nvinfo : EIATTR_SPARSE_MMA_MASK
	.align		4
.L_141:
        /*0048*/ 	.byte	0x03, 0x50
        /*004a*/ 	.short	0x0000


	//----- nvinfo : EIATTR_MAXREG_COUNT
	.align		4
        /*004c*/ 	.byte	0x03, 0x1b
        /*004e*/ 	.short	0x00ff


	//----- nvinfo : EIATTR_MERCURY_ISA_VERSION
	.align		4
        /*0050*/ 	.byte	0x03, 0x5f
        /*0052*/ 	.short	0x0101


	//----- nvinfo : EIATTR_VRC_CTA_INIT_COUNT
	.align		4
        /*0054*/ 	.byte	0x02, 0x4a
	.zero		1
	.zero		1


	//----- nvinfo : EIATTR_EXIT_INSTR_OFFSETS
	.align		4
        /*0058*/ 	.byte	0x04, 0x1c
        /*005a*/ 	.short	(.L_143 - .L_142)


	//   ....[0]....
.L_142:
        /*005c*/ 	.word	0x00000200


	//   ....[1]....
        /*0060*/ 	.word	0x00001190


	//   ....[2]....
        /*0064*/ 	.word	0x00001230


	//   ....[3]....
        /*0068*/ 	.word	0x000012f0


	//   ....[4]....
        /*006c*/ 	.word	0x00001390


	//   ....[5]....
        /*0070*/ 	.word	0x00001570


	//----- nvinfo : EIATTR_CRS_STACK_SIZE
	.align		4
.L_143:
        /*0074*/ 	.byte	0x04, 0x1e
        /*0076*/ 	.short	(.L_145 - .L_144)
.L_144:
        /*0078*/ 	.word	0x00000000


	//----- nvinfo : EIATTR_CBANK_PARAM_SIZE
	.align		4
.L_145:
        /*007c*/ 	.byte	0x03, 0x19
        /*007e*/ 	.short	0x0068


	//----- nvinfo : EIATTR_PARAM_CBANK
	.align		4
        /*0080*/ 	.byte	0x04, 0x0a
        /*0082*/ 	.short	(.L_147 - .L_146)
	.align		4
.L_146:
        /*0084*/ 	.word	index@(.nv.constant0.unfold_input_into_patches_f64)
        /*0088*/ 	.short	0x0380
        /*008a*/ 	.short	0x0068


	//----- nvinfo : EIATTR_SW_WAR
	.align		4
.L_147:
        /*008c*/ 	.byte	0x04, 0x36
        /*008e*/ 	.short	(.L_149 - .L_148)
.L_148:
        /*0090*/ 	.word	0x00000008
.L_149:


//--------------------- .nv.info.sum_transposed_filters_f32 --------------------------
	.section	.nv.info.sum_transposed_filters_f32,"",@"SHT_CUDA_INFO"
	.sectionflags	@""
	.align	4


	//----- nvinfo : EIATTR_CUDA_API_VERSION
	.align		4
        /*0000*/ 	.byte	0x04, 0x37
        /*0002*/ 	.short	(.L_151 - .L_150)
.L_150:
        /*0004*/ 	.word	0x00000082


	//----- nvinfo : EIATTR_KPARAM_INFO
	.align		4
.L_151:
        /*0008*/ 	.byte	0x04, 0x17
        /*000a*/ 	.short	(.L_153 - .L_152)
.L_152:
        /*000c*/ 	.word	0x00000000
        /*0010*/ 	.short	0x0003
        /*0012*/ 	.short	0x0060
        /*0014*/ 	.byte	0x00, 0xf5, 0x21, 0x00


	//----- nvinfo : EIATTR_KPARAM_INFO
	.align		4
.L_153:
        /*0018*/ 	.byte	0x04, 0x17
        /*001a*/ 	.short	(.L_155 - .L_154)
.L_154:
        /*001c*/ 	.word	0x00000000
        /*0020*/ 	.short	0x0002
        /*0022*/ 	.short	0x0058
        /*0024*/ 	.byte	0x00, 0xf5, 0x21, 0x00


	//----- nvinfo : EIATTR_KPARAM_INFO
	.align		4
.L_155:
        /*0028*/ 	.byte	0x04, 0x17
        /*002a*/ 	.short	(.L_157 - .L_156)
.L_156:
        /*002c*/ 	.word	0x00000000
        /*0030*/ 	.short	0x0001
        /*0032*/ 	.short	0x0050
        /*0034*/ 	.byte	0x00, 0xf5, 0x21, 0x00


	//----- nvinfo : EIATTR_KPARAM_INFO
	.align		4
.L_157:
        /*0038*/ 	.byte	0x04, 0x17
        /*003a*/ 	.short	(.L_159 - .L_158)
.L_158:
        /*003c*/ 	.word	0x00000000
        /*0040*/ 	.short	0x0000
        /*0042*/ 	.short	0x0000
        /*0044*/ 	.byte	0x00, 0xf0, 0x41, 0x01


	//----- nvinfo : EIATTR_SPARSE_MMA_MASK
	.align		4
.L_159:
        /*0048*/ 	.byte	0x03, 0x50
        /*004a*/ 	.short	0x0000


	//----- nvinfo : EIATTR_MAXREG_COUNT
	.align		4
        /*004c*/ 	.byte	0x03, 0x1b
        /*004e*/ 	.short	0x00ff


	//----- nvinfo : EIATTR_MERCURY_ISA_VERSION
	.align		4
        /*0050*/ 	.byte	0x03, 0x5f
        /*0052*/ 	.short	0x0101


	//----- nvinfo : EIATTR_VRC_CTA_INIT_COUNT
	.align		4
        /*0054*/ 	.byte	0x02, 0x4a
	.zero		1
	.zero		1


	//----- nvinfo : EIATTR_EXIT_INSTR_OFFSETS
	.align		4
        /*0058*/ 	.byte	0x04, 0x1c
        /*005a*/ 	.short	(.L_161 - .L_160)


	//   ....[0]....
.L_160:
        /*005c*/ 	.word	0x00000160


	//   ....[1]....
        /*0060*/ 	.word	0x00001b70


	//----- nvinfo : EIATTR_CRS_STACK_SIZE
	.align		4
.L_161:
        /*0064*/ 	.byte	0x04, 0x1e
        /*0066*/ 	.short	(.L_163 - .L_162)
.L_162:
        /*0068*/ 	.word	0x00000000


	//----- nvinfo : EIATTR_CBANK_PARAM_SIZE
	.align		4
.L_163:
        /*006c*/ 	.byte	0x03, 0x19
        /*006e*/ 	.short	0x0068


	//----- nvinfo : EIATTR_PARAM_CBANK
	.align		4
        /*0070*/ 	.byte	0x04, 0x0a
        /*0072*/ 	.short	(.L_165 - .L_164)
	.align		4
.L_164:
        /*0074*/ 	.word	index@(.nv.constant0.sum_transposed_filters_f32)
        /*0078*/ 	.short	0x0380
        /*007a*/ 	.short	0x0068


	//----- nvinfo : EIATTR_SW_WAR
	.align		4
.L_165:
        /*007c*/ 	.byte	0x04, 0x36
        /*007e*/ 	.short	(.L_167 - .L_166)
.L_166:
        /*0080*/ 	.word	0x00000008
.L_167:


//--------------------- .nv.info.transpose_and_broadcast_filters_f32 --------------------------
	.section	.nv.info.transpose_and_broadcast_filters_f32,"",@"SHT_CUDA_INFO"
	.sectionflags	@""
	.align	4


	//----- nvinfo : EIATTR_CUDA_API_VERSION
	.align		4
        /*0000*/ 	.byte	0x04, 0x37
        /*0002*/ 	.short	(.L_169 - .L_168)
.L_168:
        /*0004*/ 	.word	0x00000082


	//----- nvinfo : EIATTR_KPARAM_INFO
	.align		4
.L_169:
        /*0008*/ 	.byte	0x04, 0x17
        /*000a*/ 	.short	(.L_171 - .L_170)
.L_170:
        /*000c*/ 	.word	0x00000000
        /*0010*/ 	.short	0x0003
        /*0012*/ 	.short	0x0060
        /*0014*/ 	.byte	0x00, 0xf5, 0x21, 0x00


	//----- nvinfo : EIATTR_KPARAM_INFO
	.align		4
.L_171:
        /*0018*/ 	.byte	0x04, 0x17
        /*001a*/ 	.short	(.L_173 - .L_172)
.L_172:
        /*001c*/ 	.word	0x00000000
        /*0020*/ 	.short	0x0002
        /*0022*/ 	.short	0x0058
        /*0024*/ 	.byte	0x00, 0xf5, 0x21, 0x00


	//----- nvinfo : EIATTR_KPARAM_INFO
	.align		4
.L_173:
        /*0028*/ 	.byte	0x04, 0x17
        /*002a*/ 	.short	(.L_175 - .L_174)
.L_174:
        /*002c*/ 	.word	0x00000000
        /*0030*/ 	.short	0x0001
        /*0032*/ 	.short	0x0050
        /*0034*/ 	.byte	0x00, 0xf5, 0x21, 0x00


	//----- nvinfo : EIATTR_KPARAM_INFO
	.align		4
.L_175:
        /*0038*/ 	.byte	0x04, 0x17
        /*003a*/ 	.short	(.L_177 - .L_176)
.L_176:
        /*003c*/ 	.word	0x00000000
        /*0040*/ 	.short	0x0000
        /*0042*/ 	.short	0x0000
        /*0044*/ 	.byte	0x00, 0xf0, 0x41, 0x01


	//----- nvinfo : EIATTR_SPARSE_MMA_MASK
	.align		4
.L_177:
        /*0048*/ 	.byte	0x03, 0x50
        /*004a*/ 	.short	0x0000


	//----- nvinfo : EIATTR_MAXREG_COUNT
	.align		4
        /*004c*/ 	.byte	0x03, 0x1b
        /*004e*/ 	.short	0x00ff


	//----- nvinfo : EIATTR_MERCURY_ISA_VERSION
	.align		4
        /*0050*/ 	.byte	0x03, 0x5f
        /*0052*/ 	.short	0x0101


	//----- nvinfo : EIATTR_VRC_CTA_INIT_COUNT
	.align		4
        /*0054*/ 	.byte	0x02, 0x4a
	.zero		1
	.zero		1


	//----- nvinfo : EIATTR_EXIT_INSTR_OFFSETS
	.align		4
        /*0058*/ 	.byte	0x04, 0x1c
        /*005a*/ 	.short	(.L_179 - .L_178)


	//   ....[0]....
.L_178:
        /*005c*/ 	.word	0x00000160


	//   ....[1]....
        /*0060*/ 	.word	0x00000c50


	//   ....[2]....
        /*0064*/ 	.word	0x000010c0


	//   ....[3]....
        /*0068*/ 	.word	0x00001300


	//   ....[4]....
        /*006c*/ 	.word	0x00001480


	//   ....[5]....
        /*0070*/ 	.word	0x00001520


	//----- nvinfo : EIATTR_CRS_STACK_SIZE
	.align		4
.L_179:
        /*0074*/ 	.byte	0x04, 0x1e
        /*0076*/ 	.short	(.L_181 - .L_180)
.L_180:
        /*0078*/ 	.word	0x00000000


	//----- nvinfo : EIATTR_CBANK_PARAM_SIZE
	.align		4
.L_181:
        /*007c*/ 	.byte	0x03, 0x19
        /*007e*/ 	.short	0x0068


	//----- nvinfo : EIATTR_PARAM_CBANK
	.align		4
        /*0080*/ 	.byte	0x04, 0x0a
        /*0082*/ 	.short	(.L_183 - .L_182)
	.align		4
.L_182:
        /*0084*/ 	.word	index@(.nv.constant0.transpose_and_broadcast_filters_f32)
        /*0088*/ 	.short	0x0380
        /*008a*/ 	.short	0x0068


	//----- nvinfo : EIATTR_SW_WAR
	.align		4
.L_183:
        /*008c*/ 	.byte	0x04, 0x36
        /*008e*/ 	.short	(.L_185 - .L_184)
.L_184:
        /*0090*/ 	.word	0x00000008
.L_185:


//--------------------- .nv.info.unfold_output_into_patches_f32 --------------------------
	.section	.nv.info.unfold_output_into_patches_f32,"",@"SHT_CUDA_INFO"
	.sectionflags	@""
	.align	4


	//----- nvinfo : EIATTR_CUDA_API_VERSION
	.align		4
        /*0000*/ 	.byte	0x04, 0x37
        /*0002*/ 	.short	(.L_187 - .L_186)
.L_186:
        /*0004*/ 	.word	0x00000082


	//----- nvinfo : EIATTR_KPARAM_INFO
	.align		4
.L_187:
        /*0008*/ 	.byte	0x04, 0x17
        /*000a*/ 	.short	(.L_189 - .L_188)
.L_188:
        /*000c*/ 	.word	0x00000000
        /*0010*/ 	.short	0x0002
        /*0012*/ 	.short	0x0058
        /*0014*/ 	.byte	0x00, 0xf5, 0x21, 0x00


	//----- nvinfo : EIATTR_KPARAM_INFO
	.align		4
.L_189:
        /*0018*/ 	.byte	0x04, 0x17
        /*001a*/ 	.short	(.L_191 - .L_190)
.L_190:
        /*001c*/ 	.word	0x00000000
        /*0020*/ 	.short	0x0001
        /*0022*/ 	.short	0x0050
        /*0024*/ 	.byte	0x00, 0xf5, 0x21, 0x00


	//----- nvinfo : EIATTR_KPARAM_INFO
	.align		4
.L_191:
        /*0028*/ 	.byte	0x04, 0x17
        /*002a*/ 	.short	(.L_193 - .L_192)
.L_192:
        /*002c*/ 	.word	0x00000000
        /*0030*/ 	.short	0x0000
        /*0032*/ 	.short	0x0000
        /*0034*/ 	.byte	0x00, 0xf0, 0x41, 0x01


	//----- nvinfo : EIATTR_SPARSE_MMA_MASK
	.align		4
.L_193:
        /*0038*/ 	.byte	0x03, 0x50
        /*003a*/ 	.short	0x0000


	//----- nvinfo : EIATTR_MAXREG_COUNT
	.align		4
        /*003c*/ 	.byte	0x03, 0x1b
        /*003e*/ 	.short	0x00ff


	//----- nvinfo : EIATTR_MERCURY_ISA_VERSION
	.align		4
        /*0040*/ 	.byte	0x03, 0x5f
        /*0042*/ 	.short	0x0101


	//----- nvinfo : EIATTR_VRC_CTA_INIT_COUNT
	.align		4
        /*0044*/ 	.byte	0x02, 0x4a
	.zero		1
	.zero		1


	//----- nvinfo : EIATTR_EXIT_INSTR_OFFSETS
	.align		4
        /*0048*/ 	.byte	0x04, 0x1c
        /*004a*/ 	.short	(.L_195 - .L_194)


	//   ....[0]....
.L_194:
        /*004c*/ 	.word	0x00000180


	//   ....[1]....
        /*0050*/ 	.word	0x00000cd0


	//   ....[2]....
        /*0054*/ 	.word	0x000058e0


	//----- nvinfo : EIATTR_CRS_STACK_SIZE
	.align		4
.L_195:
        /*0058*/ 	.byte	0x04, 0x1e
        /*005a*/ 	.short	(.L_197 - .L_196)
.L_196:
        /*005c*/ 	.word	0x00000000


	//----- nvinfo : EIATTR_CBANK_PARAM_SIZE
	.align		4
.L_197:
        /*0060*/ 	.byte	0x03, 0x19
        /*0062*/ 	.short	0x0060


	//----- nvinfo : EIATTR_PARAM_CBANK
	.align		4
        /*0064*/ 	.byte	0x04, 0x0a
        /*0066*/ 	.short	(.L_199 - .L_198)
	.align		4
.L_198:
        /*0068*/ 	.word	index@(.nv.constant0.unfold_output_into_patches_f32)
        /*006c*/ 	.short	0x0380
        /*006e*/ 	.short	0x0060


	//----- nvinfo : EIATTR_SW_WAR
	.align		4
.L_199:
        /*0070*/ 	.byte	0x04, 0x36
        /*0072*/ 	.short	(.L_201 - .L_200)
.L_200:
        /*0074*/ 	.word	0x00000008
.L_201:


//--------------------- .nv.info.unfold_input_into_patches_f32 --------------------------
	.section	.nv.info.unfold_input_into_patches_f32,"",@"SHT_CUDA_INFO"
	.sectionflags	@""
	.align	4


	//----- nvinfo : EIATTR_CUDA_API_VERSION
	.align		4
        /*0000*/ 	.byte	0x04, 0x37
        /*0002*/ 	.short	(.L_203 - .L_202)
.L_202:
        /*0004*/ 	.word	0x00000082


	//----- nvinfo : EIATTR_KPARAM_INFO
	.align		4
.L_203:
        /*0008*/ 	.byte	0x04, 0x17
        /*000a*/ 	.short	(.L_205 - .L_204)
.L_204:
        /*000c*/ 	.word	0x00000000
        /*0010*/ 	.short	0x0003
        /*0012*/ 	.short	0x0060
        /*0014*/ 	.byte	0x00, 0xf5, 0x21, 0x00


	//----- nvinfo : EIATTR_KPARAM_INFO
	.align		4
.L_205:
        /*0018*/ 	.byte	0x04, 0x17
        /*001a*/ 	.short	(.L_207 - .L_206)
.L_206:
        /*001c*/ 	.word	0x00000000
        /*0020*/ 	.short	0x0002
        /*0022*/ 	.short	0x0058
        /*0024*/ 	.byte	0x00, 0xf5, 0x21, 0x00


	//----- nvinfo : EIATTR_KPARAM_INFO
	.align		4
.L_207:
        /*0028*/ 	.byte	0x04, 0x17
        /*002a*/ 	.short	(.L_209 - .L_208)
.L_208:
        /*002c*/ 	.word	0x00000000
        /*0030*/ 	.short	0x0001
        /*0032*/ 	.short	0x0050
        /*0034*/ 	.byte	0x00, 0xf5, 0x21, 0x00


	//----- nvinfo : EIATTR_KPARAM_INFO
	.align		4
.L_209:
        /*0038*/ 	.byte	0x04, 0x17
        /*003a*/ 	.short	(.L_211 - .L_210)
.L_210:
        /*003c*/ 	.word	0x00000000
        /*0040*/ 	.short	0x0000
        /*0042*/ 	.short	0x0000
        /*0044*/ 	.byte	0x00, 0xf0, 0x41, 0x01


	//----- nvinfo : EIATTR_SPARSE_MMA_MASK
	.align		4
.L_211:
        /*0048*/ 	.byte	0x03, 0x50
        /*004a*/ 	.short	0x0000


	//----- nvinfo : EIATTR_MAXREG_COUNT
	.align		4
        /*004c*/ 	.byte	0x03, 0x1b
        /*004e*/ 	.short	0x00ff


	//----- nvinfo : EIATTR_MERCURY_ISA_VERSION
	.align		4
        /*0050*/ 	.byte	0x03, 0x5f
        /*0052*/ 	.short	0x0101


	//----- nvinfo : EIATTR_VRC_CTA_INIT_COUNT
	.align		4
        /*0054*/ 	.byte	0x02, 0x4a
	.zero		1
	.zero		1


	//----- nvinfo : EIATTR_EXIT_INSTR_OFFSETS
	.align		4
        /*0058*/ 	.byte	0x04, 0x1c
        /*005a*/ 	.short	(.L_213 - .L_212)


	//   ....[0]....
.L_212:
        /*005c*/ 	.word	0x00000200


	//   ....[1]....
        /*0060*/ 	.word	0x00001190


	//   ....[2]....
        /*0064*/ 	.word	0x00001230


	//   ....[3]....
        /*0068*/ 	.word	0x000012f0


	//   ....[4]....
        /*006c*/ 	.word	0x00001390


	//   ....[5]....
        /*0070*/ 	.word	0x00001570


	//----- nvinfo : EIATTR_CRS_STACK_SIZE
	.align		4
.L_213:
        /*0074*/ 	.byte	0x04, 0x1e
        /*0076*/ 	.short	(.L_215 - .L_214)
.L_214:
        /*0078*/ 	.word	0x00000000


	//----- nvinfo : EIATTR_CBANK_PARAM_SIZE
	.align		4
.L_215:
        /*007c*/ 	.byte	0x03, 0x19
        /*007e*/ 	.short	0x0068


	//----- nvinfo : EIATTR_PARAM_CBANK
	.align		4
        /*0080*/ 	.byte	0x04, 0x0a
        /*0082*/ 	.short	(.L_217 - .L_216)
	.align		4
.L_216:
        /*0084*/ 	.word	index@(.nv.constant0.unfold_input_into_patches_f32)
        /*0088*/ 	.short	0x0380
        /*008a*/ 	.short	0x0068


	//----- nvinfo : EIATTR_SW_WAR
	.align		4
.L_217:
        /*008c*/ 	.byte	0x04, 0x36
        /*008e*/ 	.short	(.L_219 - .L_218)
.L_218:
        /*0090*/ 	.word	0x00000008
.L_219:


//--------------------- .nv.callgraph             --------------------------
	.section	.nv.callgraph,"",@"SHT_CUDA_CALLGRAPH"
	.align	4
	.sectionentsize	8
	.align		4
        /*0000*/ 	.word	0x00000000
	.align		4
        /*0004*/ 	.word	0xffffffff
	.align		4
        /*0008*/ 	.word	0x00000000
	.align		4
        /*000c*/ 	.word	0xfffffffe
	.align		4
        /*0010*/ 	.word	0x00000000
	.align		4
        /*0014*/ 	.word	0xfffffffd
	.align		4
        /*0018*/ 	.word	0x00000000
	.align		4
        /*001c*/ 	.word	0xfffffffc


//--------------------- .text.sum_transposed_filters_f64 --------------------------
	.section	.text.sum_transposed_filters_f64,"ax",@progbits
	.align	128
        .global         sum_transposed_filters_f64
        .type           sum_transposed_filters_f64,@function
        .size           sum_transposed_filters_f64,(.L_x_265 - sum_transposed_filters_f64)
        .other          sum_transposed_filters_f64,@"STO_CUDA_ENTRY STV_DEFAULT"
sum_transposed_filters_f64:
.text.sum_transposed_filters_f64:
[----:B------:R-:W-:Y:S01]  /*0000*/  LDC R1, c[0x0][0x37c] ;  /* 0x0000df00ff017b82 */ /* 0x000fe20000000800 */
[----:B------:R-:W0:Y:S01]  /*0010*/  LDCU.128 UR8, c[0x0][0x3a0] ;  /* 0x00007400ff0877ac */ /* 0x000e220008000c00 */
[----:B------:R-:W1:Y:S06]  /*0020*/  S2R R3, SR_TID.X ;  /* 0x0000000000037919 */ /* 0x000e6c0000002100 */
[----:B------:R-:W1:Y:S01]  /*0030*/  LDC R2, c[0x0][0x360] ;  /* 0x0000d800ff027b82 */ /* 0x000e620000000800 */
[----:B------:R-:W2:Y:S01]  /*0040*/  LDCU.64 UR14, c[0x0][0x390] ;  /* 0x00007200ff0e77ac */ /* 0x000ea20008000a00 */
[----:B0-----:R-:W-:-:S02]  /*0050*/  UIMAD UR6, UR11, UR8, URZ ;  /* 0x000000080b0672a4 */ /* 0x001fc4000f8e02ff */
[----:B------:R-:W-:-:S04]  /*0060*/  UIMAD.WIDE.U32 UR4, UR10, UR8, URZ ;  /* 0x000000080a0472a5 */ /* 0x000fc8000f8e00ff */
[----:B------:R-:W1:Y:S01]  /*0070*/  S2UR UR8, SR_CTAID.X ;  /* 0x00000000000879c3 */ /* 0x000e620000002500 */
[----:B------:R-:W-:-:S04]  /*0080*/  UIMAD UR6, UR10, UR9, UR6 ;  /* 0x000000090a0672a4 */ /* 0x000fc8000f8e0206 */
[----:B------:R-:W-:Y:S02]  /*0090*/  UIADD3 UR5, UPT, UPT, UR5, UR6, URZ ;  /* 0x0000000605057290 */ /* 0x000fe4000fffe0ff */
[----:B--2---:R-:W-:Y:S02]  /*00a0*/  UIMAD.WIDE.U32 UR6, UR4, UR14, URZ ;  /* 0x0000000e040672a5 */ /* 0x004fe4000f8e00ff */
[----:B------:R-:W-:Y:S02]  /*00b0*/  UIMAD UR5, UR5, UR14, URZ ;  /* 0x0000000e050572a4 */ /* 0x000fe4000f8e02ff */
[----:B------:R-:W-:Y:S02]  /*00c0*/  UIMAD.WIDE.U32 UR12, UR6, UR14, URZ ;  /* 0x0000000e060c72a5 */ /* 0x000fe4000f8e00ff */
[----:B------:R-:W-:-:S04]  /*00d0*/  UIMAD UR4, UR4, UR15, UR5 ;  /* 0x0000000f040472a4 */ /* 0x000fc8000f8e0205 */
[----:B------:R-:W-:-:S04]  /*00e0*/  UIADD3 UR4, UPT, UPT, UR7, UR4, URZ ;  /* 0x0000000407047290 */ /* 0x000fc8000fffe0ff */
[----:B------:R-:W-:Y:S01]  /*00f0*/  UIMAD UR4, UR4, UR14, URZ ;  /* 0x0000000e040472a4 */ /* 0x000fe2000f8e02ff */
[----:B-1----:R-:W-:-:S03]  /*0100*/  IMAD R2, R2, UR8, R3 ;  /* 0x0000000802027c24 */ /* 0x002fc6000f8e0203 */
[----:B------:R-:W-:-:S04]  /*0110*/  UIMAD UR6, UR6, UR15, UR4 ;  /* 0x0000000f060672a4 */ /* 0x000fc8000f8e0204 */
[----:B------:R-:W-:Y:S01]  /*0120*/  UIADD3 UR6, UPT, UPT, UR13, UR6, URZ ;  /* 0x000000060d067290 */ /* 0x000fe2000fffe0ff */
[----:B------:R-:W-:-:S05]  /*0130*/  ISETP.LT.U32.AND P0, PT, R2, UR12, PT ;  /* 0x0000000c02007c0c */ /* 0x000fca000bf01070 */
[----:B------:R-:W-:-:S05]  /*0140*/  IMAD.U32 R0, RZ, RZ, UR6 ;  /* 0x00000006ff007e24 */ /* 0x000fca000f8e00ff */
[----:B------:R-:W-:-:S13]  /*0150*/  ISETP.GT.U32.AND.EX P0, PT, R0, RZ, PT, P0 ;  /* 0x000000ff0000720c */ /* 0x000fda0003f04100 */
[----:B------:R-:W-:Y:S05]  /*0160*/  @!P0 EXIT ;  /* 0x000000000000894d */ /* 0x000fea0003800000 */
[----:B------:R-:W-:-:S09]  /*0170*/  UISETP.NE.AND.EX UP0, UPT, UR15, URZ, UPT, !UPT ;  /* 0x000000ff0f00728c */ /* 0x000fd2000bf053f0 */
[----:B------:R-:W-:Y:S05]  /*0180*/  BRA.U UP0, `(.L_x_0) ;  /* 0x00000001005c7547 */ /* 0x000fea000b800000 */
[----:B------:R-:W0:Y:S01]  /*0190*/  I2F.U32.RP R0, UR14 ;  /* 0x0000000e00007d06 */ /* 0x000e220008209000 */
[----:B------:R-:W-:-:S07]  /*01a0*/  ISETP.NE.U32.AND P2, PT, RZ, UR14, PT ;  /* 0x0000000eff007c0c */ /* 0x000fce000bf45070 */
[----:B0-----:R-:W0:Y:S02]  /*01b0*/  MUFU.RCP R0, R0 ;  /* 0x0000000000007308 */ /* 0x001e240000001000 */
[----:B0-----:R-:W-:-:S06]  /*01c0*/  VIADD R4, R0, 0xffffffe ;  /* 0x0ffffffe00047836 */ /* 0x001fcc0000000000 */
[----:B------:R0:W1:Y:S02]  /*01d0*/  F2I.FTZ.U32.TRUNC.NTZ R5, R4 ;  /* 0x0000000400057305 */ /* 0x000064000021f000 */
[----:B0-----:R-:W-:Y:S01]  /*01e0*/  IMAD.MOV.U32 R4, RZ, RZ, RZ ;  /* 0x000000ffff047224 */ /* 0x001fe200078e00ff */
[----:B-1----:R-:W-:-:S05]  /*01f0*/  IADD3 R3, PT, PT, RZ, -R5, RZ ;  /* 0x80000005ff037210 */ /* 0x002fca0007ffe0ff */
[----:B------:R-:W-:-:S04]  /*0200*/  IMAD R3, R3, UR14, RZ ;  /* 0x0000000e03037c24 */ /* 0x000fc8000f8e02ff */
[----:B------:R-:W-:-:S06]  /*0210*/  IMAD.HI.U32 R5, R5, R3, R4 ;  /* 0x0000000305057227 */ /* 0x000fcc00078e0004 */
[----:B------:R-:W-:-:S04]  /*0220*/  IMAD.HI.U32 R4, R5, R2, RZ ;  /* 0x0000000205047227 */ /* 0x000fc800078e00ff */
[----:B------:R-:W-:-:S04]  /*0230*/  IMAD.MOV R3, RZ, RZ, -R4 ;  /* 0x000000ffff037224 */ /* 0x000fc800078e0a04 */
[----:B------:R-:W-:-:S05]  /*0240*/  IMAD R3, R3, UR14, R2 ;  /* 0x0000000e03037c24 */ /* 0x000fca000f8e0202 */
[----:B------:R-:W-:-:S13]  /*0250*/  ISETP.GE.U32.AND P0, PT, R3, UR14, PT ;  /* 0x0000000e03007c0c */ /* 0x000fda000bf06070 */
[----:B------:R-:W-:Y:S01]  /*0260*/  @P0 IADD3 R3, PT, PT, R3, -UR14, RZ ;  /* 0x8000000e03030c10 */ /* 0x000fe2000fffe0ff */
[----:B------:R-:W-:-:S03]  /*0270*/  @P0 VIADD R4, R4, 0x1 ;  /* 0x0000000104040836 */ /* 0x000fc60000000000 */
[----:B------:R-:W-:Y:S01]  /*0280*/  ISETP.GE.U32.AND P1, PT, R3, UR14, PT ;  /* 0x0000000e03007c0c */ /* 0x000fe2000bf26070 */
[----:B------:R-:W-:-:S12]  /*0290*/  IMAD.MOV.U32 R3, RZ, RZ, RZ ;  /* 0x000000ffff037224 */ /* 0x000fd800078e00ff */
[----:B------:R-:W-:Y:S01]  /*02a0*/  @P1 VIADD R4, R4, 0x1 ;  /* 0x0000000104041836 */ /* 0x000fe20000000000 */
[----:B------:R-:W-:-:S04]  /*02b0*/  @!P2 LOP3.LUT R4, RZ, UR14, RZ, 0x33, !PT ;  /* 0x0000000eff04ac12 */ /* 0x000fc8000f8e33ff */
[----:B------:R-:W-:-:S05]  /*02c0*/  IADD3 R5, PT, PT, -R4, RZ, RZ ;  /* 0x000000ff04057210 */ /* 0x000fca0007ffe1ff */
[----:B------:R-:W-:Y:S02]  /*02d0*/  IMAD R0, R5, UR14, R2 ;  /* 0x0000000e05007c24 */ /* 0x000fe4000f8e0202 */
[----:B------:R-:W-:Y:S01]  /*02e0*/  IMAD.MOV.U32 R5, RZ, RZ, RZ ;  /* 0x000000ffff057224 */ /* 0x000fe200078e00ff */
[----:B------:R-:W-:Y:S06]  /*02f0*/  BRA `(.L_x_1) ;  /* 0x0000000000407947 */ /* 0x000fec0003800000 */
.L_x_0:
[----:B------:R-:W-:Y:S01]  /*0300*/  MOV R9, R2 ;  /* 0x0000000200097202 */ /* 0x000fe20000000f00 */
[----:B------:R-:W-:Y:S01]  /*0310*/  IMAD.MOV.U32 R10, RZ, RZ, RZ ;  /* 0x000000ffff0a7224 */ /* 0x000fe200078e00ff */
[----:B------:R-:W-:Y:S01]  /*0320*/  MOV R8, 0x350 ;  /* 0x0000035000087802 */ /* 0x000fe20000000f00 */
[----:B------:R-:W0:Y:S06]  /*0330*/  LDCU.64 UR4, c[0x0][0x390] ;  /* 0x00007200ff0477ac */ /* 0x000e2c0008000a00 */
[----:B0-----:R-:W-:Y:S05]  /*0340*/  CALL.REL.NOINC `($__internal_0_$__cuda_sm20_div_u64) ;  /* 0x0000001800247944 */ /* 0x001fea0003c00000 */
[----:B------:R-:W0:Y:S01]  /*0350*/  LDCU.64 UR14, c[0x0][0x390] ;  /* 0x00007200ff0e77ac */ /* 0x000e220008000a00 */
[-C--:B------:R-:W-:Y:S01]  /*0360*/  IADD3 R5, P0, PT, RZ, -R10.reuse, RZ ;  /* 0x8000000aff057210 */ /* 0x080fe20007f1e0ff */
[----:B------:R-:W-:Y:S01]  /*0370*/  HFMA2 R3, -RZ, RZ, 0, 0 ;  /* 0x00000000ff037431 */ /* 0x000fe200000001ff */
[----:B------:R-:W-:-:S03]  /*0380*/  MOV R4, R10 ;  /* 0x0000000a00047202 */ /* 0x000fc60000000f00 */
[----:B------:R-:W-:-:S04]  /*0390*/  IMAD.X R0, RZ, RZ, ~R11, P0 ;  /* 0x000000ffff007224 */ /* 0x000fc800000e0e0b */
[----:B0-----:R-:W-:Y:S02]  /*03a0*/  IMAD R0, R0, UR14, RZ ;  /* 0x0000000e00007c24 */ /* 0x001fe4000f8e02ff */
[----:B------:R-:W-:-:S04]  /*03b0*/  IMAD.WIDE.U32 R2, R5, UR14, R2 ;  /* 0x0000000e05027c25 */ /* 0x000fc8000f8e0002 */
[----:B------:R-:W-:Y:S02]  /*03c0*/  IMAD R5, R5, UR15, R0 ;  /* 0x0000000f05057c24 */ /* 0x000fe4000f8e0200 */
[----:B------:R-:W-:Y:S02]  /*03d0*/  IMAD.MOV.U32 R0, RZ, RZ, R2 ;  /* 0x000000ffff007224 */ /* 0x000fe400078e0002 */
[----:B------:R-:W-:Y:S02]  /*03e0*/  IMAD.IADD R3, R3, 0x1, R5 ;  /* 0x0000000103037824 */ /* 0x000fe400078e0205 */
[----:B------:R-:W-:-:S07]  /*03f0*/  IMAD.MOV.U32 R5, RZ, RZ, R11 ;  /* 0x000000ffff057224 */ /* 0x000fce00078e000b */
.L_x_1:
[----:B------:R-:W-:-:S09]  /*0400*/  UISETP.NE.AND.EX UP0, UPT, UR15, URZ, UPT, !UPT ;  /* 0x000000ff0f00728c */ /* 0x000fd2000bf053f0 */
[----:B------:R-:W-:Y:S05]  /*0410*/  BRA.U UP0, `(.L_x_2) ;  /* 0x00000001005c7547 */ /* 0x000fea000b800000 */
[----:B------:R-:W0:Y:S01]  /*0420*/  I2F.U32.RP R8, UR14 ;  /* 0x0000000e00087d06 */ /* 0x000e220008209000 */
[----:B------:R-:W-:Y:S01]  /*0430*/  ISETP.NE.U32.AND P2, PT, RZ, UR14, PT ;  /* 0x0000000eff007c0c */ /* 0x000fe2000bf45070 */
[----:B------:R-:W-:-:S06]  /*0440*/  HFMA2 R13, -RZ, RZ, 0, 0 ;  /* 0x00000000ff0d7431 */ /* 0x000fcc00000001ff */
        /* <DEDUP_REMOVED lines=9> */
[----:B------:R-:W-:Y:S02]  /*04e0*/  IMAD R2, R5, UR14, R4 ;  /* 0x0000000e05027c24 */ /* 0x000fe4000f8e0204 */
[----:B------:R-:W-:-:S03]  /*04f0*/  IMAD.MOV.U32 R5, RZ, RZ, RZ ;  /* 0x000000ffff057224 */ /* 0x000fc600078e00ff */
[----:B------:R-:W-:-:S13]  /*0500*/  ISETP.GE.U32.AND P0, PT, R2, UR14, PT ;  /* 0x0000000e02007c0c */ /* 0x000fda000bf06070 */
[----:B------:R-:W-:Y:S01]  /*0510*/  @P0 IADD3 R2, PT, PT, R2, -UR14, RZ ;  /* 0x8000000e02020c10 */ /* 0x000fe2000fffe0ff */
[----:B------:R-:W-:-:S03]  /*0520*/  @P0 VIADD R12, R12, 0x1 ;  /* 0x000000010c0c0836 */ /* 0x000fc60000000000 */
[----:B------:R-:W-:-:S13]  /*0530*/  ISETP.GE.U32.AND P1, PT, R2, UR14, PT ;  /* 0x0000000e02007c0c */ /* 0x000fda000bf26070 */
[----:B------:R-:W-:Y:S01]  /*0540*/  @P1 VIADD R12, R12, 0x1 ;  /* 0x000000010c0c1836 */ /* 0x000fe20000000000 */
[----:B------:R-:W-:-:S04]  /*0550*/  @!P2 LOP3.LUT R12, RZ, UR14, RZ, 0x33, !PT ;  /* 0x0000000eff0cac12 */ /* 0x000fc8000f8e33ff */
[----:B------:R-:W-:-:S05]  /*0560*/  IADD3 R7, PT, PT, -R12, RZ, RZ ;  /* 0x000000ff0c077210 */ /* 0x000fca0007ffe1ff */
[----:B------:R-:W-:Y:S01]  /*0570*/  IMAD R4, R7, UR14, R4 ;  /* 0x0000000e07047c24 */ /* 0x000fe2000f8e0204 */
[----:B------:R-:W-:Y:S06]  /*0580*/  BRA `(.L_x_3) ;  /* 0x0000000000387947 */ /* 0x000fec0003800000 */
.L_x_2:
[----:B------:R-:W-:Y:S01]  /*0590*/  IMAD.MOV.U32 R9, RZ, RZ, R4 ;  /* 0x000000ffff097224 */ /* 0x000fe200078e0004 */
[----:B------:R-:W-:Y:S01]  /*05a0*/  MOV R10, R5 ;  /* 0x00000005000a7202 */ /* 0x000fe20000000f00 */
[----:B------:R-:W0:Y:S01]  /*05b0*/  LDCU.64 UR4, c[0x0][0x390] ;  /* 0x00007200ff0477ac */ /* 0x000e220008000a00 */
[----:B------:R-:W-:-:S07]  /*05c0*/  MOV R8, 0x5e0 ;  /* 0x000005e000087802 */ /* 0x000fce0000000f00 */
[----:B0-----:R-:W-:Y:S05]  /*05d0*/  CALL.REL.NOINC `($__internal_0_$__cuda_sm20_div_u64) ;  /* 0x0000001400807944 */ /* 0x001fea0003c00000 */
[----:B------:R-:W0:Y:S01]  /*05e0*/  LDCU.64 UR4, c[0x0][0x390] ;  /* 0x00007200ff0477ac */ /* 0x000e220008000a00 */
[----:B------:R-:W-:Y:S01]  /*05f0*/  IADD3 R7, P0, PT, RZ, -R10, RZ ;  /* 0x8000000aff077210 */ /* 0x000fe20007f1e0ff */
[----:B------:R-:W-:Y:S01]  /*0600*/  IMAD.MOV.U32 R12, RZ, RZ, R10 ;  /* 0x000000ffff0c7224 */ /* 0x000fe200078e000a */
[----:B------:R-:W-:-:S03]  /*0610*/  MOV R13, R11 ;  /* 0x0000000b000d7202 */ /* 0x000fc60000000f00 */
[----:B------:R-:W-:-:S04]  /*0620*/  IMAD.X R2, RZ, RZ, ~R11, P0 ;  /* 0x000000ffff027224 */ /* 0x000fc800000e0e0b */
[----:B0-----:R-:W-:Y:S02]  /*0630*/  IMAD R2, R2, UR4, RZ ;  /* 0x0000000402027c24 */ /* 0x001fe4000f8e02ff */
[----:B------:R-:W-:-:S04]  /*0640*/  IMAD.WIDE.U32 R4, R7, UR4, R4 ;  /* 0x0000000407047c25 */ /* 0x000fc8000f8e0004 */
[----:B------:R-:W-:-:S05]  /*0650*/  IMAD R7, R7, UR5, R2 ;  /* 0x0000000507077c24 */ /* 0x000fca000f8e0202 */
[----:B------:R-:W-:-:S07]  /*0660*/  IADD3 R5, PT, PT, R7, R5, RZ ;  /* 0x0000000507057210 */ /* 0x000fce0007ffe0ff */
.L_x_3:
[----:B------:R-:W0:Y:S02]  /*0670*/  LDCU UR4, c[0x0][0x3a4] ;  /* 0x00007480ff0477ac */ /* 0x000e240008000800 */
[----:B0-----:R-:W-:-:S09]  /*0680*/  UISETP.NE.U32.AND UP0, UPT, UR4, URZ, UPT ;  /* 0x000000ff0400728c */ /* 0x001fd2000bf05070 */
[----:B------:R-:W-:Y:S05]  /*0690*/  BRA.U UP0, `(.L_x_4) ;  /* 0x00000001005c7547 */ /* 0x000fea000b800000 */
[----:B------:R-:W0:Y:S01]  /*06a0*/  LDCU UR4, c[0x0][0x3a0] ;  /* 0x00007400ff0477ac */ /* 0x000e220008000800 */
[----:B------:R-:W-:Y:S01]  /*06b0*/  IMAD.MOV.U32 R11, RZ, RZ, RZ ;  /* 0x000000ffff0b7224 */ /* 0x000fe200078e00ff */
[----:B0-----:R-:W0:Y:S01]  /*06c0*/  I2F.U32.RP R2, UR4 ;  /* 0x0000000400027d06 */ /* 0x001e220008209000 */
        /* <DEDUP_REMOVED lines=8> */
[----:B------:R-:W-:-:S05]  /*0750*/  IMAD.HI.U32 R10, R7, R12, RZ ;  /* 0x0000000c070a7227 */ /* 0x000fca00078e00ff */
[----:B------:R-:W-:-:S05]  /*0760*/  IADD3 R7, PT, PT, -R10, RZ, RZ ;  /* 0x000000ff0a077210 */ /* 0x000fca0007ffe1ff */
[----:B------:R-:W-:-:S05]  /*0770*/  IMAD R7, R7, UR4, R12 ;  /* 0x0000000407077c24 */ /* 0x000fca000f8e020c */
[----:B------:R-:W-:-:S13]  /*0780*/  ISETP.GE.U32.AND P0, PT, R7, UR4, PT ;  /* 0x0000000407007c0c */ /* 0x000fda000bf06070 */
[----:B------:R-:W-:Y:S01]  /*0790*/  @P0 VIADD R7, R7, -UR4 ;  /* 0x8000000407070c36 */ /* 0x000fe20008000000 */
[----:B------:R-:W-:-:S04]  /*07a0*/  @P0 IADD3 R10, PT, PT, R10, 0x1, RZ ;  /* 0x000000010a0a0810 */ /* 0x000fc80007ffe0ff */
[----:B------:R-:W-:-:S13]  /*07b0*/  ISETP.GE.U32.AND P1, PT, R7, UR4, PT ;  /* 0x0000000407007c0c */ /* 0x000fda000bf26070 */
[----:B------:R-:W-:Y:S01]  /*07c0*/  @P1 VIADD R10, R10, 0x1 ;  /* 0x000000010a0a1836 */ /* 0x000fe20000000000 */
[----:B------:R-:W-:-:S04]  /*07d0*/  @!P2 LOP3.LUT R10, RZ, UR4, RZ, 0x33, !PT ;  /* 0x00000004ff0aac12 */ /* 0x000fc8000f8e33ff */
[----:B------:R-:W-:-:S05]  /*07e0*/  IADD3 R7, PT, PT, -R10, RZ, RZ ;  /* 0x000000ff0a077210 */ /* 0x000fca0007ffe1ff */
[----:B------:R-:W-:Y:S01]  /*07f0*/  IMAD R12, R7, UR4, R12 ;  /* 0x00000004070c7c24 */ /* 0x000fe2000f8e020c */
[----:B------:R-:W-:Y:S06]  /*0800*/  BRA `(.L_x_5) ;  /* 0x0000000000307947 */ /* 0x000fec0003800000 */
.L_x_4:
[----:B------:R-:W-:Y:S01]  /*0810*/  MOV R9, R12 ;  /* 0x0000000c00097202 */ /* 0x000fe20000000f00 */
[----:B------:R-:W-:Y:S01]  /*0820*/  IMAD.MOV.U32 R10, RZ, RZ, R13 ;  /* 0x000000ffff0a7224 */ /* 0x000fe200078e000d */
[----:B------:R-:W-:Y:S01]  /*0830*/  MOV R8, 0x860 ;  /* 0x0000086000087802 */ /* 0x000fe20000000f00 */
[----:B------:R-:W0:Y:S06]  /*0840*/  LDCU.64 UR4, c[0x0][0x3a0] ;  /* 0x00007400ff0477ac */ /* 0x000e2c0008000a00 */
[----:B0-----:R-:W-:Y:S05]  /*0850*/  CALL.REL.NOINC `($__internal_0_$__cuda_sm20_div_u64) ;  /* 0x0000001000e07944 */ /* 0x001fea0003c00000 */
[----:B------:R-:W0:Y:S01]  /*0860*/  LDCU.64 UR4, c[0x0][0x3a0] ;  /* 0x00007400ff0477ac */ /* 0x000e220008000a00 */
[----:B------:R-:W-:-:S04]  /*0870*/  IADD3 R7, P0, PT, RZ, -R10, RZ ;  /* 0x8000000aff077210 */ /* 0x000fc80007f1e0ff */
[----:B------:R-:W-:-:S05]  /*0880*/  IADD3.X R2, PT, PT, RZ, ~R11, RZ, P0, !PT ;  /* 0x8000000bff027210 */ /* 0x000fca00007fe4ff */
[----:B0-----:R-:W-:Y:S02]  /*0890*/  IMAD R2, R2, UR4, RZ ;  /* 0x0000000402027c24 */ /* 0x001fe4000f8e02ff */
[----:B------:R-:W-:-:S04]  /*08a0*/  IMAD.WIDE.U32 R12, R7, UR4, R12 ;  /* 0x00000004070c7c25 */ /* 0x000fc8000f8e000c */
[----:B------:R-:W-:-:S04]  /*08b0*/  IMAD R7, R7, UR5, R2 ;  /* 0x0000000507077c24 */ /* 0x000fc8000f8e0202 */
[----:B------:R-:W-:-:S07]  /*08c0*/  IMAD.IADD R6, R13, 0x1, R7 ;  /* 0x000000010d067824 */ /* 0x000fce00078e0207 */
.L_x_5:
[----:B------:R-:W0:Y:S01]  /*08d0*/  LDCU UR4, c[0x0][0x3ac] ;  /* 0x00007580ff0477ac */ /* 0x000e220008000800 */
[----:B------:R-:W1:Y:S01]  /*08e0*/  LDCU.64 UR8, c[0x0][0x358] ;  /* 0x00006b00ff0877ac */ /* 0x000e620008000a00 */
[----:B0-----:R-:W-:-:S09]  /*08f0*/  UISETP.NE.U32.AND UP0, UPT, UR4, URZ, UPT ;  /* 0x000000ff0400728c */ /* 0x001fd2000bf05070 */
[----:B-1----:R-:W-:Y:S05]  /*0900*/  BRA.U UP0, `(.L_x_6) ;  /* 0x0000000100507547 */ /* 0x002fea000b800000 */
[----:B------:R-:W0:Y:S01]  /*0910*/  LDCU UR4, c[0x0][0x3a8] ;  /* 0x00007500ff0477ac */ /* 0x000e220008000800 */
[----:B------:R-:W-:Y:S01]  /*0920*/  MOV R15, RZ ;  /* 0x000000ff000f7202 */ /* 0x000fe20000000f00 */
[----:B0-----:R-:W0:Y:S01]  /*0930*/  I2F.U32.RP R2, UR4 ;  /* 0x0000000400027d06 */ /* 0x001e220008209000 */
[----:B------:R-:W-:-:S07]  /*0940*/  ISETP.NE.U32.AND P1, PT, RZ, UR4, PT ;  /* 0x00000004ff007c0c */ /* 0x000fce000bf25070 */
[----:B0-----:R-:W0:Y:S02]  /*0950*/  MUFU.RCP R2, R2 ;  /* 0x0000000200027308 */ /* 0x001e240000001000 */
[----:B0-----:R-:W-:-:S06]  /*0960*/  IADD3 R8, PT, PT, R2, 0xffffffe, RZ ;  /* 0x0ffffffe02087810 */ /* 0x001fcc0007ffe0ff */
[----:B------:R0:W1:Y:S02]  /*0970*/  F2I.FTZ.U32.TRUNC.NTZ R9, R8 ;  /* 0x0000000800097305 */ /* 0x000064000021f000 */
[----:B0-----:R-:W-:Y:S02]  /*0980*/  HFMA2 R8, -RZ, RZ, 0, 0 ;  /* 0x00000000ff087431 */ /* 0x001fe400000001ff */
[----:B-1----:R-:W-:-:S04]  /*0990*/  IMAD.MOV R7, RZ, RZ, -R9 ;  /* 0x000000ffff077224 */ /* 0x002fc800078e0a09 */
[----:B------:R-:W-:-:S04]  /*09a0*/  IMAD R7, R7, UR4, RZ ;  /* 0x0000000407077c24 */ /* 0x000fc8000f8e02ff */
[----:B------:R-:W-:-:S06]  /*09b0*/  IMAD.HI.U32 R9, R9, R7, R8 ;  /* 0x0000000709097227 */ /* 0x000fcc00078e0008 */
[----:B------:R-:W-:-:S04]  /*09c0*/  IMAD.HI.U32 R9, R9, R10, RZ ;  /* 0x0000000a09097227 */ /* 0x000fc800078e00ff */
[----:B------:R-:W-:-:S04]  /*09d0*/  IMAD.MOV R9, RZ, RZ, -R9 ;  /* 0x000000ffff097224 */ /* 0x000fc800078e0a09 */
[----:B------:R-:W-:-:S05]  /*09e0*/  IMAD R14, R9, UR4, R10 ;  /* 0x00000004090e7c24 */ /* 0x000fca000f8e020a */
[----:B------:R-:W-:-:S13]  /*09f0*/  ISETP.GE.U32.AND P0, PT, R14, UR4, PT ;  /* 0x000000040e007c0c */ /* 0x000fda000bf06070 */
[----:B------:R-:W-:-:S04]  /*0a00*/  @P0 IADD3 R14, PT, PT, R14, -UR4, RZ ;  /* 0x800000040e0e0c10 */ /* 0x000fc8000fffe0ff */
[----:B------:R-:W-:-:S13]  /*0a10*/  ISETP.GE.U32.AND P0, PT, R14, UR4, PT ;  /* 0x000000040e007c0c */ /* 0x000fda000bf06070 */
[----:B------:R-:W-:Y:S01]  /*0a20*/  @P0 VIADD R14, R14, -UR4 ;  /* 0x800000040e0e0c36 */ /* 0x000fe20008000000 */
[----:B------:R-:W-:Y:S01]  /*0a30*/  @!P1 LOP3.LUT R14, RZ, UR4, RZ, 0x33, !PT ;  /* 0x00000004ff0e9c12 */ /* 0x000fe2000f8e33ff */
[----:B------:R-:W-:Y:S06]  /*0a40*/  BRA `(.L_x_7) ;  /* 0x0000000000187947 */ /* 0x000fec0003800000 */
.L_x_6:
[----:B------:R-:W-:Y:S01]  /*0a50*/  IMAD.MOV.U32 R2, RZ, RZ, R10 ;  /* 0x000000ffff027224 */ /* 0x000fe200078e000a */
[----:B------:R-:W-:Y:S02]  /*0a60*/  MOV R7, R11 ;  /* 0x0000000b00077202 */ /* 0x000fe40000000f00 */
[----:B------:R-:W-:-:S07]  /*0a70*/  MOV R14, 0xa90 ;  /* 0x00000a90000e7802 */ /* 0x000fce0000000f00 */
[----:B------:R-:W-:Y:S05]  /*0a80*/  CALL.REL.NOINC `($__internal_1_$__cuda_sm20_rem_u64) ;  /* 0x0000001400607944 */ /* 0x000fea0003c00000 */
[----:B------:R-:W-:Y:S01]  /*0a90*/  IMAD.MOV.U32 R14, RZ, RZ, R2 ;  /* 0x000000ffff0e7224 */ /* 0x000fe200078e0002 */
[----:B------:R-:W-:-:S07]  /*0aa0*/  MOV R15, R7 ;  /* 0x00000007000f7202 */ /* 0x000fce0000000f00 */
.L_x_7:
[----:B------:R-:W0:Y:S01]  /*0ab0*/  LDC.64 R18, c[0x0][0x3e0] ;  /* 0x0000f800ff127b82 */ /* 0x000e220000000a00 */
[----:B------:R-:W1:Y:S01]  /*0ac0*/  LDCU.64 UR4, c[0x0][0x398] ;  /* 0x00007300ff0477ac */ /* 0x000e620008000a00 */
[----:B0-----:R-:W2:Y:S04]  /*0ad0*/  LDG.E.64 R20, desc[UR8][R18.64] ;  /* 0x0000000812147981 */ /* 0x001ea8000c1e1b00 */
[----:B------:R-:W3:Y:S04]  /*0ae0*/  LDG.E.64 R16, desc[UR8][R18.64+0x8] ;  /* 0x0000080812107981 */ /* 0x000ee8000c1e1b00 */
[----:B------:R-:W4:Y:S04]  /*0af0*/  LDG.E.64 R8, desc[UR8][R18.64+0x10] ;  /* 0x0000100812087981 */ /* 0x000f28000c1e1b00 */
[----:B------:R-:W5:Y:S01]  /*0b00*/  LDG.E.64 R10, desc[UR8][R18.64+0x18] ;  /* 0x00001808120a7981 */ /* 0x000f62000c1e1b00 */
[----:B-1----:R-:W-:-:S04]  /*0b10*/  UISETP.NE.U32.AND UP0, UPT, UR4, URZ, UPT ;  /* 0x000000ff0400728c */ /* 0x002fc8000bf05070 */
[----:B------:R-:W-:Y:S01]  /*0b20*/  UISETP.NE.AND.EX UP0, UPT, UR5, URZ, UPT, UP0 ;  /* 0x000000ff0500728c */ /* 0x000fe2000bf05300 */
[----:B--2---:R-:W-:-:S04]  /*0b30*/  IMAD R7, R21, R14, RZ ;  /* 0x0000000e15077224 */ /* 0x004fc800078e02ff */
[C---:B------:R-:W-:Y:S02]  /*0b40*/  IMAD R7, R20.reuse, R15, R7 ;  /* 0x0000000f14077224 */ /* 0x040fe400078e0207 */
[----:B------:R-:W-:-:S04]  /*0b50*/  IMAD.WIDE.U32 R20, R20, R14, RZ ;  /* 0x0000000e14147225 */ /* 0x000fc800078e00ff */
[----:B------:R-:W-:Y:S02]  /*0b60*/  IMAD.IADD R21, R21, 0x1, R7 ;  /* 0x0000000115157824 */ /* 0x000fe400078e0207 */
[----:B---3--:R-:W-:Y:S02]  /*0b70*/  IMAD R7, R17, R12, RZ ;  /* 0x0000000c11077224 */ /* 0x008fe400078e02ff */
[----:B----4-:R-:W-:Y:S02]  /*0b80*/  IMAD R2, R9, R4, RZ ;  /* 0x0000000409027224 */ /* 0x010fe400078e02ff */
[C---:B------:R-:W-:Y:S02]  /*0b90*/  IMAD R7, R16.reuse, R6, R7 ;  /* 0x0000000610077224 */ /* 0x040fe400078e0207 */
[----:B------:R-:W-:-:S05]  /*0ba0*/  IMAD.WIDE.U32 R16, R16, R12, R20 ;  /* 0x0000000c10107225 */ /* 0x000fca00078e0014 */
[----:B------:R-:W-:Y:S01]  /*0bb0*/  IADD3 R17, PT, PT, R17, R7, RZ ;  /* 0x0000000711117210 */ /* 0x000fe20007ffe0ff */
[C---:B------:R-:W-:Y:S02]  /*0bc0*/  IMAD R7, R8.reuse, R5, R2 ;  /* 0x0000000508077224 */ /* 0x040fe400078e0202 */
[----:B-----5:R-:W-:Y:S02]  /*0bd0*/  IMAD R2, R11, R0, RZ ;  /* 0x000000000b027224 */ /* 0x020fe400078e02ff */
[----:B------:R-:W-:-:S04]  /*0be0*/  IMAD.WIDE.U32 R8, R8, R4, R16 ;  /* 0x0000000408087225 */ /* 0x000fc800078e0010 */
[----:B------:R-:W-:Y:S02]  /*0bf0*/  IMAD.IADD R9, R9, 0x1, R7 ;  /* 0x0000000109097824 */ /* 0x000fe400078e0207 */
[C---:B------:R-:W-:Y:S02]  /*0c00*/  IMAD R7, R10.reuse, R3, R2 ;  /* 0x000000030a077224 */ /* 0x040fe400078e0202 */
[----:B------:R-:W-:Y:S01]  /*0c10*/  IMAD.WIDE.U32 R8, R10, R0, R8 ;  /* 0x000000000a087225 */ /* 0x000fe200078e0008 */
[----:B------:R-:W-:-:S04]  /*0c20*/  CS2R R10, SRZ ;  /* 0x00000000000a7805 */ /* 0x000fc8000001ff00 */
[----:B------:R-:W-:Y:S01]  /*0c30*/  IADD3 R2, PT, PT, R9, R7, RZ ;  /* 0x0000000709027210 */ /* 0x000fe20007ffe0ff */
[----:B------:R-:W-:Y:S06]  /*0c40*/  BRA.U !UP0, `(.L_x_8) ;  /* 0x0000000d08c87547 */ /* 0x000fec000b800000 */
[----:B------:R-:W0:Y:S01]  /*0c50*/  LDCU.64 UR10, c[0x0][0x3a8] ;  /* 0x00007500ff0a77ac */ /* 0x000e220008000a00 */
[----:B------:R-:W-:Y:S01]  /*0c60*/  MOV R7, R15 ;  /* 0x0000000f00077202 */ /* 0x000fe20000000f00 */
[----:B------:R-:W1:Y:S01]  /*0c70*/  LDCU.64 UR14, c[0x0][0x390] ;  /* 0x00007200ff0e77ac */ /* 0x000e620008000a00 */
[----:B------:R-:W-:-:S04]  /*0c80*/  UISETP.GE.U32.AND UP1, UPT, UR4, 0x10, UPT ;  /* 0x000000100400788c */ /* 0x000fc8000bf26070 */
[----:B------:R-:W-:Y:S01]  /*0c90*/  UISETP.GE.U32.AND.EX UP1, UPT, UR5, URZ, UPT, UP1 ;  /* 0x000000ff0500728c */ /* 0x000fe2000bf26110 */
[----:B0-----:R-:W-:Y:S02]  /*0ca0*/  IMAD R11, R6, UR10, RZ ;  /* 0x0000000a060b7c24 */ /* 0x001fe4000f8e02ff */
[----:B------:R-:W-:Y:S02]  /*0cb0*/  IMAD.MOV.U32 R6, RZ, RZ, R14 ;  /* 0x000000ffff067224 */ /* 0x000fe400078e000e */
[C---:B------:R-:W-:Y:S01]  /*0cc0*/  IMAD R11, R12.reuse, UR11, R11 ;  /* 0x0000000b0c0b7c24 */ /* 0x040fe2000f8e020b */
[----:B------:R-:W-:Y:S01]  /*0cd0*/  ULOP3.LUT UR11, UR4, 0xf, URZ, 0xc0, !UPT ;  /* 0x0000000f040b7892 */ /* 0x000fe2000f8ec0ff */
[----:B------:R-:W-:-:S03]  /*0ce0*/  IMAD.WIDE.U32 R6, R12, UR10, R6 ;  /* 0x0000000a0c067c25 */ /* 0x000fc6000f8e0006 */
[----:B------:R-:W-:Y:S01]  /*0cf0*/  UISETP.NE.U32.AND UP0, UPT, UR11, URZ, UPT ;  /* 0x000000ff0b00728c */ /* 0x000fe2000bf05070 */
[----:B------:R-:W-:Y:S01]  /*0d00*/  IMAD.IADD R7, R7, 0x1, R11 ;  /* 0x0000000107077824 */ /* 0x000fe200078e020b */
[----:B------:R-:W-:Y:S01]  /*0d10*/  CS2R R10, SRZ ;  /* 0x00000000000a7805 */ /* 0x000fe2000001ff00 */
[----:B-1----:R-:W-:Y:S01]  /*0d20*/  IMAD.WIDE.U32 R4, R6, UR14, R4 ;  /* 0x0000000e06047c25 */ /* 0x002fe2000f8e0004 */
[----:B------:R-:W-:-:S03]  /*0d30*/  UISETP.NE.AND.EX UP0, UPT, URZ, URZ, UPT, UP0 ;  /* 0x000000ffff00728c */ /* 0x000fc6000bf05300 */
[----:B------:R-:W-:-:S04]  /*0d40*/  IMAD R7, R7, UR14, RZ ;  /* 0x0000000e07077c24 */ /* 0x000fc8000f8e02ff */
[----:B------:R-:W-:Y:S02]  /*0d50*/  IMAD R7, R6, UR15, R7 ;  /* 0x0000000f06077c24 */ /* 0x000fe4000f8e0207 */
[----:B------:R-:W-:-:S03]  /*0d60*/  IMAD.MOV.U32 R6, RZ, RZ, R0 ;  /* 0x000000ffff067224 */ /* 0x000fc600078e0000 */
[----:B------:R-:W-:Y:S02]  /*0d70*/  IADD3 R5, PT, PT, R5, R7, RZ ;  /* 0x0000000705057210 */ /* 0x000fe40007ffe0ff */
[----:B------:R-:W-:Y:S01]  /*0d80*/  MOV R7, R3 ;  /* 0x0000000300077202 */ /* 0x000fe20000000f00 */
[----:B------:R-:W-:Y:S02]  /*0d90*/  IMAD.MOV.U32 R3, RZ, RZ, RZ ;  /* 0x000000ffff037224 */ /* 0x000fe400078e00ff */
[----:B------:R-:W-:Y:S02]  /*0da0*/  IMAD R5, R5, UR14, RZ ;  /* 0x0000000e05057c24 */ /* 0x000fe4000f8e02ff */
[----:B------:R-:W-:-:S04]  /*0db0*/  IMAD.WIDE.U32 R6, R4, UR14, R6 ;  /* 0x0000000e04067c25 */ /* 0x000fc8000f8e0006 */
[----:B------:R-:W-:Y:S02]  /*0dc0*/  IMAD R5, R4, UR15, R5 ;  /* 0x0000000f04057c24 */ /* 0x000fe4000f8e0205 */
[----:B------:R-:W-:Y:S02]  /*0dd0*/  HFMA2 R4, -RZ, RZ, 0, 0 ;  /* 0x00000000ff047431 */ /* 0x000fe400000001ff */
[----:B------:R-:W-:Y:S01]  /*0de0*/  IMAD.IADD R5, R7, 0x1, R5 ;  /* 0x0000000107057824 */ /* 0x000fe200078e0205 */
[----:B------:R-:W-:Y:S06]  /*0df0*/  BRA.U !UP1, `(.L_x_9) ;  /* 0x0000000509607547 */ /* 0x000fec000b800000 */
[----:B------:R-:W0:Y:S01]  /*0e00*/  LDC R4, c[0x0][0x39c] ;  /* 0x0000e700ff047b82 */ /* 0x000e220000000800 */
[----:B------:R-:W-:Y:S01]  /*0e10*/  ULOP3.LUT UR10, UR4, 0xfffffff0, URZ, 0xc0, !UPT ;  /* 0xfffffff0040a7892 */ /* 0x000fe2000f8ec0ff */
[----:B------:R-:W-:Y:S01]  /*0e20*/  MOV R26, RZ ;  /* 0x000000ff001a7202 */ /* 0x000fe20000000f00 */
[----:B------:R-:W-:Y:S01]  /*0e30*/  IMAD.MOV.U32 R0, RZ, RZ, RZ ;  /* 0x000000ffff007224 */ /* 0x000fe200078e00ff */
[----:B------:R-:W-:Y:S01]  /*0e40*/  CS2R R10, SRZ ;  /* 0x00000000000a7805 */ /* 0x000fe2000001ff00 */
[----:B------:R-:W1:Y:S02]  /*0e50*/  LDCU.64 UR14, c[0x0][0x3d0] ;  /* 0x00007a00ff0e77ac */ /* 0x000e640008000a00 */
[----:B------:R-:W-:Y:S01]  /*0e60*/  MOV R3, UR10 ;  /* 0x0000000a00037c02 */ /* 0x000fe20008000f00 */
[----:B------:R-:W-:Y:S01]  /*0e70*/  IMAD.U32 R28, RZ, RZ, UR10 ;  /* 0x0000000aff1c7e24 */ /* 0x000fe2000f8e00ff */
[----:B------:R-:W-:Y:S02]  /*0e80*/  USHF.L.U64.HI UR7, UR12, 0x3, UR6 ;  /* 0x000000030c077899 */ /* 0x000fe40008010206 */
[----:B------:R-:W-:Y:S01]  /*0e90*/  USHF.L.U32 UR5, UR12, 0x3, URZ ;  /* 0x000000030c057899 */ /* 0x000fe200080006ff */
[----:B01----:R-:W-:-:S11]  /*0ea0*/  MOV R27, R4 ;  /* 0x00000004001b7202 */ /* 0x003fd60000000f00 */
.L_x_10:
[----:B------:R-:W-:Y:S01]  /*0eb0*/  MOV R13, R5 ;  /* 0x00000005000d7202 */ /* 0x000fe20000000f00 */
[----:B------:R-:W-:Y:S02]  /*0ec0*/  IMAD R15, R0, UR12, RZ ;  /* 0x0000000c000f7c24 */ /* 0x000fe4000f8e02ff */
[----:B------:R-:W-:Y:S02]  /*0ed0*/  IMAD.MOV.U32 R12, RZ, RZ, R6 ;  /* 0x000000ffff0c7224 */ /* 0x000fe400078e0006 */
[C---:B------:R-:W-:Y:S02]  /*0ee0*/  IMAD R15, R26.reuse, UR6, R15 ;  /* 0x000000061a0f7c24 */ /* 0x040fe4000f8e020f */
[----:B------:R-:W-:-:S04]  /*0ef0*/  IMAD.WIDE.U32 R12, R26, UR12, R12 ;  /* 0x0000000c1a0c7c25 */ /* 0x000fc8000f8e000c */
[----:B------:R-:W-:Y:S01]  /*0f00*/  IMAD.IADD R13, R13, 0x1, R15 ;  /* 0x000000010d0d7824 */ /* 0x000fe200078e020f */
[----:B------:R-:W-:-:S04]  /*0f10*/  LEA R14, P0, R12, UR14, 0x3 ;  /* 0x0000000e0c0e7c11 */ /* 0x000fc8000f8018ff */
[----:B------:R-:W-:Y:S02]  /*0f20*/  LEA.HI.X R15, R12, UR15, R13, 0x3, P0 ;  /* 0x0000000f0c0f7c11 */ /* 0x000fe400080f1c0d */
[----:B------:R-:W-:-:S03]  /*0f30*/  IADD3 R18, P0, PT, R14, UR5, RZ ;  /* 0x000000050e127c10 */ /* 0x000fc6000ff1e0ff */
[----:B------:R-:W2:Y:S01]  /*0f40*/  LDG.E.64 R12, desc[UR8][R14.64] ;  /* 0x000000080e0c7981 */ /* 0x000ea2000c1e1b00 */
[----:B------:R-:W-:Y:S02]  /*0f50*/  IADD3.X R19, PT, PT, R15, UR7, RZ, P0, !PT ;  /* 0x000000070f137c10 */ /* 0x000fe400087fe4ff */
[----:B------:R-:W-:-:S04]  /*0f60*/  IADD3 R20, P0, PT, R18, UR5, RZ ;  /* 0x0000000512147c10 */ /* 0x000fc8000ff1e0ff */
[----:B------:R-:W-:Y:S01]  /*0f70*/  IADD3.X R21, PT, PT, R19, UR7, RZ, P0, !PT ;  /* 0x0000000713157c10 */ /* 0x000fe200087fe4ff */
[----:B------:R-:W3:Y:S01]  /*0f80*/  LDG.E.64 R14, desc[UR8][R18.64] ;  /* 0x00000008120e7981 */ /* 0x000ee2000c1e1b00 */
[----:B------:R-:W-:-:S03]  /*0f90*/  IADD3 R16, P0, PT, R20, UR5, RZ ;  /* 0x0000000514107c10 */ /* 0x000fc6000ff1e0ff */
[----:B------:R-:W4:Y:S01]  /*0fa0*/  LDG.E.64 R18, desc[UR8][R20.64] ;  /* 0x0000000814127981 */ /* 0x000f22000c1e1b00 */
[----:B------:R-:W-:Y:S02]  /*0fb0*/  IADD3.X R17, PT, PT, R21, UR7, RZ, P0, !PT ;  /* 0x0000000715117c10 */ /* 0x000fe400087fe4ff */
[----:B------:R-:W-:-:S03]  /*0fc0*/  IADD3 R22, P0, PT, R16, UR5, RZ ;  /* 0x0000000510167c10 */ /* 0x000fc6000ff1e0ff */
[----:B------:R-:W5:Y:S01]  /*0fd0*/  LDG.E.64 R24, desc[UR8][R16.64] ;  /* 0x0000000810187981 */ /* 0x000f62000c1e1b00 */
[----:B------:R-:W-:-:S05]  /*0fe0*/  IADD3.X R23, PT, PT, R17, UR7, RZ, P0, !PT ;  /* 0x0000000711177c10 */ /* 0x000fca00087fe4ff */
[----:B------:R0:W5:Y:S01]  /*0ff0*/  LDG.E.64 R16, desc[UR8][R22.64] ;  /* 0x0000000816107981 */ /* 0x000162000c1e1b00 */
[----:B--2---:R-:W-:Y:S01]  /*1000*/  DADD R12, R12, R10 ;  /* 0x000000000c0c7229 */ /* 0x004fe2000000000a */
[----:B------:R-:W-:-:S04]  /*1010*/  IADD3 R10, P0, PT, R22, UR5, RZ ;  /* 0x00000005160a7c10 */ /* 0x000fc8000ff1e0ff */
[----:B------:R-:W-:-:S03]  /*1020*/  IADD3.X R11, PT, PT, R23, UR7, RZ, P0, !PT ;  /* 0x00000007170b7c10 */ /* 0x000fc600087fe4ff */
[----:B---3--:R-:W-:Y:S02]  /*1030*/  DADD R14, R12, R14 ;  /* 0x000000000c0e7229 */ /* 0x008fe4000000000e */
[----:B------:R-:W2:Y:S01]  /*1040*/  LDG.E.64 R20, desc[UR8][R10.64] ;  /* 0x000000080a147981 */ /* 0x000ea2000c1e1b00 */
[----:B------:R-:W-:-:S04]  /*1050*/  IADD3 R12, P0, PT, R10, UR5, RZ ;  /* 0x000000050a0c7c10 */ /* 0x000fc8000ff1e0ff */
[----:B------:R-:W-:Y:S01]  /*1060*/  IADD3.X R13, PT, PT, R11, UR7, RZ, P0, !PT ;  /* 0x000000070b0d7c10 */ /* 0x000fe200087fe4ff */
[----:B----4-:R-:W-:-:S04]  /*1070*/  DADD R18, R14, R18 ;  /* 0x000000000e127229 */ /* 0x010fc80000000012 */
[----:B------:R-:W3:Y:S01]  /*1080*/  LDG.E.64 R10, desc[UR8][R12.64] ;  /* 0x000000080c0a7981 */ /* 0x000ee2000c1e1b00 */
[----:B------:R-:W-:-:S04]  /*1090*/  IADD3 R14, P0, PT, R12, UR5, RZ ;  /* 0x000000050c0e7c10 */ /* 0x000fc8000ff1e0ff */
[----:B------:R-:W-:Y:S02]  /*10a0*/  IADD3.X R15, PT, PT, R13, UR7, RZ, P0, !PT ;  /* 0x000000070d0f7c10 */ /* 0x000fe400087fe4ff */
[----:B0-----:R-:W-:-:S03]  /*10b0*/  IADD3 R22, P0, PT, R14, UR5, RZ ;  /* 0x000000050e167c10 */ /* 0x001fc6000ff1e0ff */
[----:B------:R-:W4:Y:S01]  /*10c0*/  LDG.E.64 R12, desc[UR8][R14.64] ;  /* 0x000000080e0c7981 */ /* 0x000f22000c1e1b00 */
[----:B------:R-:W-:Y:S01]  /*10d0*/  IADD3.X R23, PT, PT, R15, UR7, RZ, P0, !PT ;  /* 0x000000070f177c10 */ /* 0x000fe200087fe4ff */
[----:B-----5:R-:W-:Y:S01]  /*10e0*/  DADD R24, R18, R24 ;  /* 0x0000000012187229 */ /* 0x020fe20000000018 */
[----:B------:R-:W-:-:S03]  /*10f0*/  IADD3 R18, P0, PT, R22, UR5, RZ ;  /* 0x0000000516127c10 */ /* 0x000fc6000ff1e0ff */
[----:B------:R-:W5:Y:S01]  /*1100*/  LDG.E.64 R14, desc[UR8][R22.64] ;  /* 0x00000008160e7981 */ /* 0x000f62000c1e1b00 */
[----:B------:R-:W-:-:S03]  /*1110*/  IADD3.X R19, PT, PT, R23, UR7, RZ, P0, !PT ;  /* 0x0000000717137c10 */ /* 0x000fc600087fe4ff */
[----:B------:R-:W-:Y:S02]  /*1120*/  DADD R24, R24, R16 ;  /* 0x0000000018187229 */ /* 0x000fe40000000010 */
[----:B------:R0:W5:Y:S02]  /*1130*/  LDG.E.64 R16, desc[UR8][R18.64] ;  /* 0x0000000812107981 */ /* 0x000164000c1e1b00 */
[----:B0-----:R-:W-:-:S04]  /*1140*/  IADD3 R18, P0, PT, R18, UR5, RZ ;  /* 0x0000000512127c10 */ /* 0x001fc8000ff1e0ff */
[----:B------:R-:W-:Y:S01]  /*1150*/  IADD3.X R19, PT, PT, R19, UR7, RZ, P0, !PT ;  /* 0x0000000713137c10 */ /* 0x000fe200087fe4ff */
[----:B--2---:R-:W-:Y:S01]  /*1160*/  DADD R20, R24, R20 ;  /* 0x0000000018147229 */ /* 0x004fe20000000014 */
[----:B------:R-:W-:-:S07]  /*1170*/  IADD3 R24, P0, PT, R18, UR5, RZ ;  /* 0x0000000512187c10 */ /* 0x000fce000ff1e0ff */
[----:B---3--:R-:W-:Y:S01]  /*1180*/  DADD R20, R20, R10 ;  /* 0x0000000014147229 */ /* 0x008fe2000000000a */
[----:B------:R-:W2:Y:S01]  /*1190*/  LDG.E.64 R10, desc[UR8][R18.64] ;  /* 0x00000008120a7981 */ /* 0x000ea2000c1e1b00 */
[----:B------:R-:W-:-:S06]  /*11a0*/  IADD3.X R25, PT, PT, R19, UR7, RZ, P0, !PT ;  /* 0x0000000713197c10 */ /* 0x000fcc00087fe4ff */
[----:B----4-:R-:W-:Y:S01]  /*11b0*/  DADD R22, R20, R12 ;  /* 0x0000000014167229 */ /* 0x010fe2000000000c */
[----:B------:R-:W-:Y:S01]  /*11c0*/  IADD3 R20, P0, PT, R24, UR5, RZ ;  /* 0x0000000518147c10 */ /* 0x000fe2000ff1e0ff */
[----:B------:R0:W3:Y:S03]  /*11d0*/  LDG.E.64 R12, desc[UR8][R24.64] ;  /* 0x00000008180c7981 */ /* 0x0000e6000c1e1b00 */
[----:B------:R-:W-:-:S03]  /*11e0*/  IADD3.X R21, PT, PT, R25, UR7, RZ, P0, !PT ;  /* 0x0000000719157c10 */ /* 0x000fc600087fe4ff */
[----:B-----5:R-:W-:Y:S02]  /*11f0*/  DADD R22, R22, R14 ;  /* 0x0000000016167229 */ /* 0x020fe4000000000e */
[----:B------:R-:W4:Y:S01]  /*1200*/  LDG.E.64 R14, desc[UR8][R20.64] ;  /* 0x00000008140e7981 */ /* 0x000f22000c1e1b00 */
[----:B0-----:R-:W-:-:S04]  /*1210*/  IADD3 R24, P0, PT, R20, UR5, RZ ;  /* 0x0000000514187c10 */ /* 0x001fc8000ff1e0ff */
[----:B------:R-:W-:Y:S02]  /*1220*/  IADD3.X R25, PT, PT, R21, UR7, RZ, P0, !PT ;  /* 0x0000000715197c10 */ /* 0x000fe400087fe4ff */
[----:B------:R-:W-:-:S03]  /*1230*/  IADD3 R18, P0, PT, R24, UR5, RZ ;  /* 0x0000000518127c10 */ /* 0x000fc6000ff1e0ff */
[----:B------:R-:W5:Y:S01]  /*1240*/  LDG.E.64 R20, desc[UR8][R24.64] ;  /* 0x0000000818147981 */ /* 0x000f62000c1e1b00 */
[----:B------:R-:W-:Y:S01]  /*1250*/  IADD3.X R19, PT, PT, R25, UR7, RZ, P0, !PT ;  /* 0x0000000719137c10 */ /* 0x000fe200087fe4ff */
[----:B------:R-:W-:Y:S01]  /*1260*/  DADD R16, R22, R16 ;  /* 0x0000000016107229 */ /* 0x000fe20000000010 */
[----:B------:R-:W-:-:S04]  /*1270*/  IADD3 R22, P0, PT, R18, UR5, RZ ;  /* 0x0000000512167c10 */ /* 0x000fc8000ff1e0ff */
[----:B------:R-:W-:Y:S01]  /*1280*/  IADD3.X R23, PT, PT, R19, UR7, RZ, P0, !PT ;  /* 0x0000000713177c10 */ /* 0x000fe200087fe4ff */
[----:B------:R-:W5:Y:S05]  /*1290*/  LDG.E.64 R24, desc[UR8][R18.64] ;  /* 0x0000000812187981 */ /* 0x000f6a000c1e1b00 */
[----:B------:R-:W5:Y:S01]  /*12a0*/  LDG.E.64 R22, desc[UR8][R22.64] ;  /* 0x0000000816167981 */ /* 0x000f62000c1e1b00 */
[----:B------:R-:W-:-:S04]  /*12b0*/  IADD3 R28, P0, PT, R28, -0x10, RZ ;  /* 0xfffffff01c1c7810 */ /* 0x000fc80007f1e0ff */
[----:B------:R-:W-:Y:S02]  /*12c0*/  IADD3.X R27, PT, PT, R27, -0x1, RZ, P0, !PT ;  /* 0xffffffff1b1b7810 */ /* 0x000fe400007fe4ff */
[----:B------:R-:W-:-:S04]  /*12d0*/  ISETP.NE.U32.AND P0, PT, R28, RZ, PT ;  /* 0x000000ff1c00720c */ /* 0x000fc80003f05070 */
[----:B------:R-:W-:Y:S02]  /*12e0*/  ISETP.NE.AND.EX P0, PT, R27, RZ, PT, P0 ;  /* 0x000000ff1b00720c */ /* 0x000fe40003f05300 */
[----:B------:R-:W-:-:S04]  /*12f0*/  IADD3 R26, P1, PT, R26, 0x10, RZ ;  /* 0x000000101a1a7810 */ /* 0x000fc80007f3e0ff */
[----:B------:R-:W-:Y:S01]  /*1300*/  IADD3.X R0, PT, PT, RZ, R0, RZ, P1, !PT ;  /* 0x00000000ff007210 */ /* 0x000fe20000ffe4ff */
[----:B--2---:R-:W-:-:S08]  /*1310*/  DADD R10, R16, R10 ;  /* 0x00000000100a7229 */ /* 0x004fd0000000000a */
[----:B---3--:R-:W-:-:S08]  /*1320*/  DADD R10, R10, R12 ;  /* 0x000000000a0a7229 */ /* 0x008fd0000000000c */
[----:B----4-:R-:W-:-:S08]  /*1330*/  DADD R10, R10, R14 ;  /* 0x000000000a0a7229 */ /* 0x010fd0000000000e */
[----:B-----5:R-:W-:-:S08]  /*1340*/  DADD R10, R10, R20 ;  /* 0x000000000a0a7229 */ /* 0x020fd00000000014 */
[----:B------:R-:W-:-:S08]  /*1350*/  DADD R10, R10, R24 ;  /* 0x000000000a0a7229 */ /* 0x000fd00000000018 */
[----:B------:R-:W-:Y:S01]  /*1360*/  DADD R10, R10, R22 ;  /* 0x000000000a0a7229 */ /* 0x000fe20000000016 */
[----:B------:R-:W-:Y:S10]  /*1370*/  @P0 BRA `(.L_x_10) ;  /* 0xfffffff800cc0947 */ /* 0x000ff4000383ffff */
.L_x_9:
[----:B------:R-:W-:Y:S05]  /*1380*/  BRA.U !UP0, `(.L_x_8) ;  /* 0x0000000508f87547 */ /* 0x000fea000b800000 */
[----:B------:R-:W-:Y:S02]  /*1390*/  UISETP.GE.U32.AND UP1, UPT, UR11, 0x8, UPT ;  /* 0x000000080b00788c */ /* 0x000fe4000bf26070 */
[----:B------:R-:W-:Y:S02]  /*13a0*/  ULOP3.LUT UR7, UR4, 0x7, URZ, 0xc0, !UPT ;  /* 0x0000000704077892 */ /* 0x000fe4000f8ec0ff */
[----:B------:R-:W-:Y:S02]  /*13b0*/  UISETP.GE.U32.AND.EX UP1, UPT, URZ, URZ, UPT, UP1 ;  /* 0x000000ffff00728c */ /* 0x000fe4000bf26110 */
[----:B------:R-:W-:-:S04]  /*13c0*/  UISETP.NE.U32.AND UP0, UPT, UR7, URZ, UPT ;  /* 0x000000ff0700728c */ /* 0x000fc8000bf05070 */
[----:B------:R-:W-:-:S03]  /*13d0*/  UISETP.NE.AND.EX UP0, UPT, URZ, URZ, UPT, UP0 ;  /* 0x000000ffff00728c */ /* 0x000fc6000bf05300 */
[----:B------:R-:W-:Y:S08]  /*13e0*/  BRA.U !UP1, `(.L_x_11) ;  /* 0x0000000109f47547 */ /* 0x000ff0000b800000 */
[----:B------:R-:W0:Y:S01]  /*13f0*/  LDCU.64 UR10, c[0x0][0x3d0] ;  /* 0x00007a00ff0a77ac */ /* 0x000e220008000a00 */
[----:B------:R-:W-:Y:S02]  /*1400*/  IMAD R0, R4, UR12, RZ ;  /* 0x0000000c04007c24 */ /* 0x000fe4000f8e02ff */
[----:B------:R-:W-:Y:S02]  /*1410*/  IMAD.MOV.U32 R4, RZ, RZ, R6 ;  /* 0x000000ffff047224 */ /* 0x000fe400078e0006 */
[C---:B------:R-:W-:Y:S02]  /*1420*/  IMAD R15, R3.reuse, UR6, R0 ;  /* 0x00000006030f7c24 */ /* 0x040fe4000f8e0200 */
[----:B------:R-:W-:-:S05]  /*1430*/  IMAD.WIDE.U32 R12, R3, UR12, R4 ;  /* 0x0000000c030c7c25 */ /* 0x000fca000f8e0004 */
[----:B------:R-:W-:Y:S02]  /*1440*/  IADD3 R13, PT, PT, R13, R15, RZ ;  /* 0x0000000f0d0d7210 */ /* 0x000fe40007ffe0ff */
[----:B0-----:R-:W-:-:S04]  /*1450*/  LEA R22, P0, R12, UR10, 0x3 ;  /* 0x0000000a0c167c11 */ /* 0x001fc8000f8018ff */
[----:B------:R-:W-:-:S06]  /*1460*/  LEA.HI.X R23, R12, UR11, R13, 0x3, P0 ;  /* 0x0000000b0c177c11 */ /* 0x000fcc00080f1c0d */
[----:B------:R-:W2:Y:S01]  /*1470*/  LDG.E.64 R22, desc[UR8][R22.64] ;  /* 0x0000000816167981 */ /* 0x000ea2000c1e1b00 */
[C---:B------:R-:W-:Y:S01]  /*1480*/  VIADD R13, R3.reuse, 0x1 ;  /* 0x00000001030d7836 */ /* 0x040fe20000000000 */
[C---:B------:R-:W-:Y:S01]  /*1490*/  IADD3 R19, PT, PT, R3.reuse, 0x2, RZ ;  /* 0x0000000203137810 */ /* 0x040fe20007ffe0ff */
[C---:B------:R-:W-:Y:S01]  /*14a0*/  VIADD R21, R3.reuse, 0x3 ;  /* 0x0000000303157836 */ /* 0x040fe20000000000 */
[----:B------:R-:W-:Y:S01]  /*14b0*/  IADD3 R25, PT, PT, R3, 0x4, RZ ;  /* 0x0000000403197810 */ /* 0x000fe20007ffe0ff */
[----:B------:R-:W-:-:S04]  /*14c0*/  IMAD.WIDE.U32 R16, R13, UR12, R4 ;  /* 0x0000000c0d107c25 */ /* 0x000fc8000f8e0004 */
[----:B------:R-:W-:Y:S01]  /*14d0*/  IMAD R13, R13, UR6, R17 ;  /* 0x000000060d0d7c24 */ /* 0x000fe2000f8e0211 */
[----:B------:R-:W-:Y:S01]  /*14e0*/  LEA R12, P0, R16, UR10, 0x3 ;  /* 0x0000000a100c7c11 */ /* 0x000fe2000f8018ff */
[----:B------:R-:W-:-:S03]  /*14f0*/  IMAD.WIDE.U32 R14, R19, UR12, R4 ;  /* 0x0000000c130e7c25 */ /* 0x000fc6000f8e0004 */
[----:B------:R-:W-:Y:S01]  /*1500*/  LEA.HI.X R13, R16, UR11, R13, 0x3, P0 ;  /* 0x0000000b100d7c11 */ /* 0x000fe200080f1c0d */
[----:B------:R-:W-:Y:S01]  /*1510*/  IMAD R15, R19, UR6, R15 ;  /* 0x00000006130f7c24 */ /* 0x000fe2000f8e020f */
[----:B------:R-:W-:Y:S01]  /*1520*/  LEA R16, P0, R14, UR10, 0x3 ;  /* 0x0000000a0e107c11 */ /* 0x000fe2000f8018ff */
[----:B------:R-:W-:-:S03]  /*1530*/  IMAD.WIDE.U32 R18, R21, UR12, R4 ;  /* 0x0000000c15127c25 */ /* 0x000fc6000f8e0004 */
[----:B------:R-:W3:Y:S01]  /*1540*/  LDG.E.64 R12, desc[UR8][R12.64] ;  /* 0x000000080c0c7981 */ /* 0x000ee2000c1e1b00 */
[----:B------:R-:W-:Y:S01]  /*1550*/  LEA.HI.X R17, R14, UR11, R15, 0x3, P0 ;  /* 0x0000000b0e117c11 */ /* 0x000fe200080f1c0f */
[----:B------:R-:W-:Y:S01]  /*1560*/  IMAD R19, R21, UR6, R19 ;  /* 0x0000000615137c24 */ /* 0x000fe2000f8e0213 */
[----:B------:R-:W-:Y:S01]  /*1570*/  LEA R20, P0, R18, UR10, 0x3 ;  /* 0x0000000a12147c11 */ /* 0x000fe2000f8018ff */
[----:B------:R-:W-:-:S03]  /*1580*/  IMAD.WIDE.U32 R14, R25, UR12, R4 ;  /* 0x0000000c190e7c25 */ /* 0x000fc6000f8e0004 */
[----:B------:R-:W-:Y:S01]  /*1590*/  LEA.HI.X R21, R18, UR11, R19, 0x3, P0 ;  /* 0x0000000b12157c11 */ /* 0x000fe200080f1c13 */
[----:B------:R-:W4:Y:S01]  /*15a0*/  LDG.E.64 R16, desc[UR8][R16.64] ;  /* 0x0000000810107981 */ /* 0x000f22000c1e1b00 */
[----:B------:R-:W-:Y:S01]  /*15b0*/  IMAD R19, R25, UR6, R15 ;  /* 0x0000000619137c24 */ /* 0x000fe2000f8e020f */
[C---:B------:R-:W-:Y:S01]  /*15c0*/  LEA R18, P0, R14.reuse, UR10, 0x3 ;  /* 0x0000000a0e127c11 */ /* 0x040fe2000f8018ff */
[----:B------:R-:W-:Y:S02]  /*15d0*/  VIADD R15, R3, 0x5 ;  /* 0x00000005030f7836 */ /* 0x000fe40000000000 */
[----:B------:R-:W5:Y:S01]  /*15e0*/  LDG.E.64 R20, desc[UR8][R20.64] ;  /* 0x0000000814147981 */ /* 0x000f62000c1e1b00 */
[----:B------:R-:W-:Y:S01]  /*15f0*/  LEA.HI.X R19, R14, UR11, R19, 0x3, P0 ;  /* 0x0000000b0e137c11 */ /* 0x000fe200080f1c13 */
[----:B------:R-:W-:-:S04]  /*1600*/  IMAD.WIDE.U32 R24, R15, UR12, R4 ;  /* 0x0000000c0f187c25 */ /* 0x000fc8000f8e0004 */
[----:B------:R-:W-:Y:S01]  /*1610*/  IMAD R15, R15, UR6, R25 ;  /* 0x000000060f0f7c24 */ /* 0x000fe2000f8e0219 */
[----:B------:R-:W-:Y:S01]  /*1620*/  IADD3 R25, PT, PT, R3, 0x6, RZ ;  /* 0x0000000603197810 */ /* 0x000fe20007ffe0ff */
[----:B------:R-:W5:Y:S01]  /*1630*/  LDG.E.64 R18, desc[UR8][R18.64] ;  /* 0x0000000812127981 */ /* 0x000f62000c1e1b00 */
[----:B------:R-:W-:-:S04]  /*1640*/  LEA R14, P0, R24, UR10, 0x3 ;  /* 0x0000000a180e7c11 */ /* 0x000fc8000f8018ff */
[----:B------:R-:W-:-:S06]  /*1650*/  LEA.HI.X R15, R24, UR11, R15, 0x3, P0 ;  /* 0x0000000b180f7c11 */ /* 0x000fcc00080f1c0f */
[----:B------:R-:W5:Y:S01]  /*1660*/  LDG.E.64 R14, desc[UR8][R14.64] ;  /* 0x000000080e0e7981 */ /* 0x000f62000c1e1b00 */
[----:B--2---:R-:W-:Y:S01]  /*1670*/  DADD R10, R10, R22 ;  /* 0x000000000a0a7229 */ /* 0x004fe20000000016 */
[----:B------:R-:W-:-:S04]  /*1680*/  IMAD.WIDE.U32 R22, R25, UR12, R4 ;  /* 0x0000000c19167c25 */ /* 0x000fc8000f8e0004 */
[----:B------:R-:W-:Y:S01]  /*1690*/  IMAD R25, R25, UR6, R23 ;  /* 0x0000000619197c24 */ /* 0x000fe2000f8e0217 */
[----:B------:R-:W-:Y:S01]  /*16a0*/  LEA R24, P0, R22, UR10, 0x3 ;  /* 0x0000000a16187c11 */ /* 0x000fe2000f8018ff */
[----:B------:R-:W-:-:S03]  /*16b0*/  VIADD R23, R3, 0x7 ;  /* 0x0000000703177836 */ /* 0x000fc60000000000 */
[----:B------:R-:W-:Y:S01]  /*16c0*/  LEA.HI.X R25, R22, UR11, R25, 0x3, P0 ;  /* 0x0000000b16197c11 */ /* 0x000fe200080f1c19 */
[----:B------:R-:W-:-:S04]  /*16d0*/  IMAD.WIDE.U32 R26, R23, UR12, R4 ;  /* 0x0000000c171a7c25 */ /* 0x000fc8000f8e0004 */
[----:B------:R-:W-:Y:S01]  /*16e0*/  IMAD R23, R23, UR6, R27 ;  /* 0x0000000617177c24 */ /* 0x000fe2000f8e021b */
[C---:B------:R-:W-:Y:S01]  /*16f0*/  LEA R22, P0, R26.reuse, UR10, 0x3 ;  /* 0x0000000a1a167c11 */ /* 0x040fe2000f8018ff */
[----:B------:R-:W2:Y:S03]  /*1700*/  LDG.E.64 R24, desc[UR8][R24.64] ;  /* 0x0000000818187981 */ /* 0x000ea6000c1e1b00 */
[----:B------:R-:W-:-:S06]  /*1710*/  LEA.HI.X R23, R26, UR11, R23, 0x3, P0 ;  /* 0x0000000b1a177c11 */ /* 0x000fcc00080f1c17 */
[----:B------:R-:W2:Y:S01]  /*1720*/  LDG.E.64 R22, desc[UR8][R22.64] ;  /* 0x0000000816167981 */ /* 0x000ea2000c1e1b00 */
[----:B---3--:R-:W-:-:S08]  /*1730*/  DADD R10, R10, R12 ;  /* 0x000000000a0a7229 */ /* 0x008fd0000000000c */
[----:B----4-:R-:W-:-:S08]  /*1740*/  DADD R10, R10, R16 ;  /* 0x000000000a0a7229 */ /* 0x010fd00000000010 */
[----:B-----5:R-:W-:-:S08]  /*1750*/  DADD R10, R10, R20 ;  /* 0x000000000a0a7229 */ /* 0x020fd00000000014 */
[----:B------:R-:W-:-:S08]  /*1760*/  DADD R10, R10, R18 ;  /* 0x000000000a0a7229 */ /* 0x000fd00000000012 */
[----:B------:R-:W-:Y:S01]  /*1770*/  DADD R10, R10, R14 ;  /* 0x000000000a0a7229 */ /* 0x000fe2000000000e */
[----:B------:R-:W-:Y:S01]  /*1780*/  MOV R4, RZ ;  /* 0x000000ff00047202 */ /* 0x000fe20000000f00 */
[----:B------:R-:W-:-:S06]  /*1790*/  VIADD R3, R3, 0x8 ;  /* 0x0000000803037836 */ /* 0x000fcc0000000000 */
[----:B--2---:R-:W-:-:S08]  /*17a0*/  DADD R10, R10, R24 ;  /* 0x000000000a0a7229 */ /* 0x004fd00000000018 */
[----:B------:R-:W-:-:S11]  /*17b0*/  DADD R10, R10, R22 ;  /* 0x000000000a0a7229 */ /* 0x000fd60000000016 */
.L_x_11:
[----:B------:R-:W-:Y:S05]  /*17c0*/  BRA.U !UP0, `(.L_x_8) ;  /* 0x0000000108e87547 */ /* 0x000fea000b800000 */
[----:B------:R-:W-:Y:S02]  /*17d0*/  UISETP.GE.U32.AND UP1, UPT, UR7, 0x4, UPT ;  /* 0x000000040700788c */ /* 0x000fe4000bf26070 */
[----:B------:R-:W-:Y:S02]  /*17e0*/  ULOP3.LUT UR5, UR4, 0x3, URZ, 0xc0, !UPT ;  /* 0x0000000304057892 */ /* 0x000fe4000f8ec0ff */
[----:B------:R-:W-:Y:S02]  /*17f0*/  UISETP.GE.U32.AND.EX UP1, UPT, URZ, URZ, UPT, UP1 ;  /* 0x000000ffff00728c */ /* 0x000fe4000bf26110 */
[----:B------:R-:W-:Y:S01]  /*1800*/  UISETP.NE.U32.AND UP0, UPT, UR5, URZ, UPT ;  /* 0x000000ff0500728c */ /* 0x000fe2000bf05070 */
[----:B------:R-:W-:Y:S01]  /*1810*/  UMOV UR4, URZ ;  /* 0x000000ff00047c82 */ /* 0x000fe20008000000 */
[----:B------:R-:W0:Y:S02]  /*1820*/  LDCU.64 UR14, c[0x0][0x3d0] ;  /* 0x00007a00ff0e77ac */ /* 0x000e240008000a00 */
[----:B------:R-:W-:-:S03]  /*1830*/  UISETP.NE.AND.EX UP0, UPT, UR4, URZ, UPT, UP0 ;  /* 0x000000ff0400728c */ /* 0x000fc6000bf05300 */
[----:B------:R-:W-:Y:S08]  /*1840*/  BRA.U !UP1, `(.L_x_12) ;  /* 0x0000000109847547 */ /* 0x000ff0000b800000 */
[----:B------:R-:W1:Y:S01]  /*1850*/  LDCU.64 UR10, c[0x0][0x3d0] ;  /* 0x00007a00ff0a77ac */ /* 0x000e620008000a00 */
[----:B------:R-:W-:Y:S01]  /*1860*/  IMAD R0, R4, UR12, RZ ;  /* 0x0000000c04007c24 */ /* 0x000fe2000f8e02ff */
[----:B------:R-:W-:Y:S01]  /*1870*/  MOV R4, R6 ;  /* 0x0000000600047202 */ /* 0x000fe20000000f00 */
[C---:B------:R-:W-:Y:S02]  /*1880*/  VIADD R19, R3.reuse, 0x1 ;  /* 0x0000000103137836 */ /* 0x040fe40000000000 */
[C---:B------:R-:W-:Y:S02]  /*1890*/  IMAD R13, R3.reuse, UR6, R0 ;  /* 0x00000006030d7c24 */ /* 0x040fe4000f8e0200 */
[----:B------:R-:W-:-:S04]  /*18a0*/  IMAD.WIDE.U32 R16, R3, UR12, R4 ;  /* 0x0000000c03107c25 */ /* 0x000fc8000f8e0004 */
[----:B------:R-:W-:Y:S01]  /*18b0*/  IMAD.WIDE.U32 R14, R19, UR12, R4 ;  /* 0x0000000c130e7c25 */ /* 0x000fe2000f8e0004 */
[----:B------:R-:W-:-:S03]  /*18c0*/  IADD3 R13, PT, PT, R17, R13, RZ ;  /* 0x0000000d110d7210 */ /* 0x000fc60007ffe0ff */
[----:B------:R-:W-:Y:S02]  /*18d0*/  VIADD R21, R3, 0x2 ;  /* 0x0000000203157836 */ /* 0x000fe40000000000 */
[----:B------:R-:W-:Y:S01]  /*18e0*/  IMAD R19, R19, UR6, R15 ;  /* 0x0000000613137c24 */ /* 0x000fe2000f8e020f */
[----:B-1----:R-:W-:-:S04]  /*18f0*/  LEA R12, P0, R16, UR10, 0x3 ;  /* 0x0000000a100c7c11 */ /* 0x002fc8000f8018ff */
[----:B------:R-:W-:Y:S02]  /*1900*/  LEA.HI.X R13, R16, UR11, R13, 0x3, P0 ;  /* 0x0000000b100d7c11 */ /* 0x000fe400080f1c0d */
[----:B------:R-:W-:Y:S01]  /*1910*/  LEA R18, P0, R14, UR10, 0x3 ;  /* 0x0000000a0e127c11 */ /* 0x000fe2000f8018ff */
[----:B------:R-:W-:-:S03]  /*1920*/  IMAD.WIDE.U32 R16, R21, UR12, R4 ;  /* 0x0000000c15107c25 */ /* 0x000fc6000f8e0004 */
[----:B------:R-:W2:Y:S01]  /*1930*/  LDG.E.64 R12, desc[UR8][R12.64] ;  /* 0x000000080c0c7981 */ /* 0x000ea2000c1e1b00 */
[----:B------:R-:W-:Y:S01]  /*1940*/  LEA.HI.X R19, R14, UR11, R19, 0x3, P0 ;  /* 0x0000000b0e137c11 */ /* 0x000fe200080f1c13 */
[----:B------:R-:W-:Y:S01]  /*1950*/  IMAD R21, R21, UR6, R17 ;  /* 0x0000000615157c24 */ /* 0x000fe2000f8e0211 */
[----:B------:R-:W-:Y:S02]  /*1960*/  IADD3 R25, PT, PT, R3, 0x3, RZ ;  /* 0x0000000303197810 */ /* 0x000fe40007ffe0ff */
[C---:B------:R-:W-:Y:S01]  /*1970*/  LEA R20, P0, R16.reuse, UR10, 0x3 ;  /* 0x0000000a10147c11 */ /* 0x040fe2000f8018ff */
[----:B------:R-:W3:Y:S02]  /*1980*/  LDG.E.64 R14, desc[UR8][R18.64] ;  /* 0x00000008120e7981 */ /* 0x000ee4000c1e1b00 */
[----:B------:R-:W-:Y:S01]  /*1990*/  IMAD.WIDE.U32 R22, R25, UR12, R4 ;  /* 0x0000000c19167c25 */ /* 0x000fe2000f8e0004 */
[----:B------:R-:W-:-:S03]  /*19a0*/  LEA.HI.X R21, R16, UR11, R21, 0x3, P0 ;  /* 0x0000000b10157c11 */ /* 0x000fc600080f1c15 */
[----:B------:R-:W-:Y:S01]  /*19b0*/  IMAD R25, R25, UR6, R23 ;  /* 0x0000000619197c24 */ /* 0x000fe2000f8e0217 */
[C---:B------:R-:W-:Y:S02]  /*19c0*/  LEA R16, P0, R22.reuse, UR10, 0x3 ;  /* 0x0000000a16107c11 */ /* 0x040fe4000f8018ff */
[----:B------:R-:W4:Y:S02]  /*19d0*/  LDG.E.64 R20, desc[UR8][R20.64] ;  /* 0x0000000814147981 */ /* 0x000f24000c1e1b00 */
[----:B------:R-:W-:-:S06]  /*19e0*/  LEA.HI.X R17, R22, UR11, R25, 0x3, P0 ;  /* 0x0000000b16117c11 */ /* 0x000fcc00080f1c19 */
[----:B------:R-:W5:Y:S01]  /*19f0*/  LDG.E.64 R16, desc[UR8][R16.64] ;  /* 0x0000000810107981 */ /* 0x000f62000c1e1b00 */
[----:B------:R-:W-:Y:S01]  /*1a00*/  IMAD.MOV.U32 R4, RZ, RZ, RZ ;  /* 0x000000ffff047224 */ /* 0x000fe200078e00ff */
[----:B------:R-:W-:Y:S01]  /*1a10*/  IADD3 R3, PT, PT, R3, 0x4, RZ ;  /* 0x0000000403037810 */ /* 0x000fe20007ffe0ff */
[----:B--2---:R-:W-:-:S08]  /*1a20*/  DADD R12, R10, R12 ;  /* 0x000000000a0c7229 */ /* 0x004fd0000000000c */
[----:B---3--:R-:W-:-:S08]  /*1a30*/  DADD R12, R12, R14 ;  /* 0x000000000c0c7229 */ /* 0x008fd0000000000e */
[----:B----4-:R-:W-:-:S08]  /*1a40*/  DADD R12, R12, R20 ;  /* 0x000000000c0c7229 */ /* 0x010fd00000000014 */
[----:B-----5:R-:W-:-:S11]  /*1a50*/  DADD R10, R12, R16 ;  /* 0x000000000c0a7229 */ /* 0x020fd60000000010 */
.L_x_12:
[----:B------:R-:W-:Y:S05]  /*1a60*/  BRA.U !UP0, `(.L_x_8) ;  /* 0x0000000108407547 */ /* 0x000fea000b800000 */
.L_x_13:
[----:B------:R-:W-:Y:S02]  /*1a70*/  IMAD R0, R4, UR12, RZ ;  /* 0x0000000c04007c24 */ /* 0x000fe4000f8e02ff */
[----:B------:R-:W-:Y:S02]  /*1a80*/  IMAD.MOV.U32 R4, RZ, RZ, R6 ;  /* 0x000000ffff047224 */ /* 0x000fe400078e0006 */
[C---:B------:R-:W-:Y:S02]  /*1a90*/  IMAD R15, R3.reuse, UR6, R0 ;  /* 0x00000006030f7c24 */ /* 0x040fe4000f8e0200 */
[----:B------:R-:W-:-:S05]  /*1aa0*/  IMAD.WIDE.U32 R12, R3, UR12, R4 ;  /* 0x0000000c030c7c25 */ /* 0x000fca000f8e0004 */
[----:B------:R-:W-:Y:S02]  /*1ab0*/  IADD3 R13, PT, PT, R13, R15, RZ ;  /* 0x0000000f0d0d7210 */ /* 0x000fe40007ffe0ff */
[----:B0-----:R-:W-:-:S04]  /*1ac0*/  LEA R14, P0, R12, UR14, 0x3 ;  /* 0x0000000e0c0e7c11 */ /* 0x001fc8000f8018ff */
[----:B------:R-:W-:-:S05]  /*1ad0*/  LEA.HI.X R15, R12, UR15, R13, 0x3, P0 ;  /* 0x0000000f0c0f7c11 */ /* 0x000fca00080f1c0d */
[----:B------:R-:W2:Y:S01]  /*1ae0*/  LDG.E.64 R12, desc[UR8][R14.64] ;  /* 0x000000080e0c7981 */ /* 0x000ea2000c1e1b00 */
[----:B------:R-:W-:Y:S01]  /*1af0*/  UIADD3 UR5, UP0, UPT, UR5, -0x1, URZ ;  /* 0xffffffff05057890 */ /* 0x000fe2000ff1e0ff */
[----:B------:R-:W-:Y:S01]  /*1b00*/  IMAD.MOV.U32 R4, RZ, RZ, RZ ;  /* 0x000000ffff047224 */ /* 0x000fe200078e00ff */
[----:B------:R-:W-:Y:S02]  /*1b10*/  IADD3 R3, PT, PT, R3, 0x1, RZ ;  /* 0x0000000103037810 */ /* 0x000fe40007ffe0ff */
[----:B------:R-:W-:Y:S02]  /*1b20*/  UIADD3.X UR4, UPT, UPT, UR4, -0x1, URZ, UP0, !UPT ;  /* 0xffffffff04047890 */ /* 0x000fe400087fe4ff */
[----:B------:R-:W-:-:S04]  /*1b30*/  UISETP.NE.U32.AND UP0, UPT, UR5, URZ, UPT ;  /* 0x000000ff0500728c */ /* 0x000fc8000bf05070 */
[----:B------:R-:W-:Y:S01]  /*1b40*/  UISETP.NE.AND.EX UP0, UPT, UR4, URZ, UPT, UP0 ;  /* 0x000000ff0400728c */ /* 0x000fe2000bf05300 */
[----:B--2---:R-:W-:-:S08]  /*1b50*/  DADD R10, R12, R10 ;  /* 0x000000000c0a7229 */ /* 0x004fd0000000000a */
[----:B------:R-:W-:Y:S05]  /*1b60*/  BRA.U UP0, `(.L_x_13) ;  /* 0xfffffffd00c07547 */ /* 0x000fea000b83ffff */
.L_x_8:
[----:B------:R-:W1:Y:S02]  /*1b70*/  LDCU.64 UR4, c[0x0][0x3d8] ;  /* 0x00007b00ff0477ac */ /* 0x000e640008000a00 */
[----:B-1----:R-:W-:-:S04]  /*1b80*/  LEA R4, P0, R8, UR4, 0x3 ;  /* 0x0000000408047c11 */ /* 0x002fc8000f8018ff */
[----:B------:R-:W-:-:S05]  /*1b90*/  LEA.HI.X R5, R8, UR5, R2, 0x3, P0 ;  /* 0x0000000508057c11 */ /* 0x000fca00080f1c02 */
[----:B------:R-:W2:Y:S02]  /*1ba0*/  LDG.E.64 R2, desc[UR8][R4.64] ;  /* 0x0000000804027981 */ /* 0x000ea4000c1e1b00 */
[----:B--2---:R-:W-:-:S07]  /*1bb0*/  DADD R2, R2, R10 ;  /* 0x0000000002027229 */ /* 0x004fce000000000a */
[----:B------:R-:W-:Y:S01]  /*1bc0*/  STG.E.64 desc[UR8][R4.64], R2 ;  /* 0x0000000204007986 */ /* 0x000fe2000c101b08 */
[----:B0-----:R-:W-:Y:S05]  /*1bd0*/  EXIT ;  /* 0x000000000000794d */ /* 0x001fea0003800000 */
        .weak           $__internal_0_$__cuda_sm20_div_u64
        .type           $__internal_0_$__cuda_sm20_div_u64,@function
        .size           $__internal_0_$__cuda_sm20_div_u64,($__internal_1_$__cuda_sm20_rem_u64 - $__internal_0_$__cuda_sm20_div_u64)
$__internal_0_$__cuda_sm20_div_u64:
[----:B------:R-:W0:Y:S08]  /*1be0*/  I2F.U64.RP R11, UR4 ;  /* 0x00000004000b7d12 */ /* 0x000e300008309000 */
[----:B0-----:R-:W0:Y:S02]  /*1bf0*/  MUFU.RCP R11, R11 ;  /* 0x0000000b000b7308 */ /* 0x001e240000001000 */
[----:B0-----:R-:W-:-:S06]  /*1c00*/  VIADD R6, R11, 0x1ffffffe ;  /* 0x1ffffffe0b067836 */ /* 0x001fcc0000000000 */
[----:B------:R-:W0:Y:S02]  /*1c10*/  F2I.U64.TRUNC R6, R6 ;  /* 0x0000000600067311 */ /* 0x000e24000020d800 */
[----:B0-----:R-:W-:-:S04]  /*1c20*/  IMAD.WIDE.U32 R14, R6, UR4, RZ ;  /* 0x00000004060e7c25 */ /* 0x001fc8000f8e00ff */
[----:B------:R-:W-:Y:S01]  /*1c30*/  IMAD R15, R6, UR5, R15 ;  /* 0x00000005060f7c24 */ /* 0x000fe2000f8e020f */
[----:B------:R-:W-:-:S03]  /*1c40*/  IADD3 R17, P0, PT, RZ, -R14, RZ ;  /* 0x8000000eff117210 */ /* 0x000fc60007f1e0ff */
[----:B------:R-:W-:Y:S02]  /*1c50*/  IMAD R15, R7, UR4, R15 ;  /* 0x00000004070f7c24 */ /* 0x000fe4000f8e020f */
[----:B------:R-:W-:-:S03]  /*1c60*/  IMAD.HI.U32 R14, R6, R17, RZ ;  /* 0x00000011060e7227 */ /* 0x000fc600078e00ff */
[----:B------:R-:W-:Y:S01]  /*1c70*/  IADD3.X R19, PT, PT, RZ, ~R15, RZ, P0, !PT ;  /* 0x8000000fff137210 */ /* 0x000fe200007fe4ff */
[----:B------:R-:W-:-:S04]  /*1c80*/  IMAD.MOV.U32 R15, RZ, RZ, R6 ;  /* 0x000000ffff0f7224 */ /* 0x000fc800078e0006 */
[----:B------:R-:W-:-:S04]  /*1c90*/  IMAD.WIDE.U32 R14, P0, R6, R19, R14 ;  /* 0x00000013060e7225 */ /* 0x000fc8000780000e */
[C---:B------:R-:W-:Y:S02]  /*1ca0*/  IMAD R21, R7.reuse, R19, RZ ;  /* 0x0000001307157224 */ /* 0x040fe400078e02ff */
[----:B------:R-:W-:-:S04]  /*1cb0*/  IMAD.HI.U32 R14, P1, R7, R17, R14 ;  /* 0x00000011070e7227 */ /* 0x000fc8000782000e */
[----:B------:R-:W-:Y:S01]  /*1cc0*/  IMAD.HI.U32 R11, R7, R19, RZ ;  /* 0x00000013070b7227 */ /* 0x000fe200078e00ff */
[----:B------:R-:W-:-:S04]  /*1cd0*/  IADD3 R15, P2, PT, R21, R14, RZ ;  /* 0x0000000e150f7210 */ /* 0x000fc80007f5e0ff */
[----:B------:R-:W-:Y:S01]  /*1ce0*/  IADD3.X R11, PT, PT, R11, R7, RZ, P0, !PT ;  /* 0x000000070b0b7210 */ /* 0x000fe200007fe4ff */
[----:B------:R-:W-:-:S03]  /*1cf0*/  IMAD.WIDE.U32 R6, R15, UR4, RZ ;  /* 0x000000040f067c25 */ /* 0x000fc6000f8e00ff */
[----:B------:R-:W-:Y:S01]  /*1d00*/  IADD3.X R11, PT, PT, RZ, RZ, R11, P2, P1 ;  /* 0x000000ffff0b7210 */ /* 0x000fe200017e240b */
[----:B------:R-:W-:Y:S01]  /*1d10*/  IMAD R14, R15, UR5, R7 ;  /* 0x000000050f0e7c24 */ /* 0x000fe2000f8e0207 */
[----:B------:R-:W-:-:S03]  /*1d20*/  IADD3 R7, P0, PT, RZ, -R6, RZ ;  /* 0x80000006ff077210 */ /* 0x000fc60007f1e0ff */
[----:B------:R-:W-:Y:S02]  /*1d30*/  IMAD R6, R11, UR4, R14 ;  /* 0x000000040b067c24 */ /* 0x000fe4000f8e020e */
[----:B------:R-:W-:-:S04]  /*1d40*/  IMAD.HI.U32 R14, R15, R7, RZ ;  /* 0x000000070f0e7227 */ /* 0x000fc800078e00ff */
[----:B------:R-:W-:-:S04]  /*1d50*/  IMAD.X R6, RZ, RZ, ~R6, P0 ;  /* 0x000000ffff067224 */ /* 0x000fc800000e0e06 */
[----:B------:R-:W-:-:S04]  /*1d60*/  IMAD.WIDE.U32 R14, P0, R15, R6, R14 ;  /* 0x000000060f0e7225 */ /* 0x000fc8000780000e */
[C---:B------:R-:W-:Y:S02]  /*1d70*/  IMAD R16, R11.reuse, R6, RZ ;  /* 0x000000060b107224 */ /* 0x040fe400078e02ff */
[----:B------:R-:W-:-:S04]  /*1d80*/  IMAD.HI.U32 R15, P1, R11, R7, R14 ;  /* 0x000000070b0f7227 */ /* 0x000fc8000782000e */
[----:B------:R-:W-:Y:S01]  /*1d90*/  IMAD.HI.U32 R6, R11, R6, RZ ;  /* 0x000000060b067227 */ /* 0x000fe200078e00ff */
[----:B------:R-:W-:-:S03]  /*1da0*/  IADD3 R15, P2, PT, R16, R15, RZ ;  /* 0x0000000f100f7210 */ /* 0x000fc60007f5e0ff */
[----:B------:R-:W-:Y:S01]  /*1db0*/  IMAD.MOV.U32 R7, RZ, RZ, RZ ;  /* 0x000000ffff077224 */ /* 0x000fe200078e00ff */
[----:B------:R-:W-:Y:S01]  /*1dc0*/  IADD3.X R11, PT, PT, R6, R11, RZ, P0, !PT ;  /* 0x0000000b060b7210 */ /* 0x000fe200007fe4ff */
[----:B------:R-:W-:-:S03]  /*1dd0*/  IMAD.HI.U32 R6, R15, R9, RZ ;  /* 0x000000090f067227 */ /* 0x000fc600078e00ff */
[----:B------:R-:W-:Y:S01]  /*1de0*/  IADD3.X R11, PT, PT, RZ, RZ, R11, P2, P1 ;  /* 0x000000ffff0b7210 */ /* 0x000fe200017e240b */
[----:B------:R-:W-:-:S04]  /*1df0*/  IMAD.WIDE.U32 R6, R15, R10, R6 ;  /* 0x0000000a0f067225 */ /* 0x000fc800078e0006 */
[C---:B------:R-:W-:Y:S02]  /*1e00*/  IMAD R15, R11.reuse, R10, RZ ;  /* 0x0000000a0b0f7224 */ /* 0x040fe400078e02ff */
[----:B------:R-:W-:-:S04]  /*1e10*/  IMAD.HI.U32 R6, P0, R11, R9, R6 ;  /* 0x000000090b067227 */ /* 0x000fc80007800006 */
[----:B------:R-:W-:Y:S01]  /*1e20*/  IMAD.HI.U32 R11, R11, R10, RZ ;  /* 0x0000000a0b0b7227 */ /* 0x000fe200078e00ff */
[----:B------:R-:W-:-:S04]  /*1e30*/  IADD3 R15, P1, PT, R15, R6, RZ ;  /* 0x000000060f0f7210 */ /* 0x000fc80007f3e0ff */
[----:B------:R-:W-:Y:S01]  /*1e40*/  IADD3.X R11, PT, PT, R11, RZ, RZ, P0, !PT ;  /* 0x000000ff0b0b7210 */ /* 0x000fe200007fe4ff */
[----:B------:R-:W-:-:S04]  /*1e50*/  IMAD.WIDE.U32 R6, R15, UR4, RZ ;  /* 0x000000040f067c25 */ /* 0x000fc8000f8e00ff */
[----:B------:R-:W-:Y:S01]  /*1e60*/  IMAD.X R11, RZ, RZ, R11, P1 ;  /* 0x000000ffff0b7224 */ /* 0x000fe200008e060b */
[----:B------:R-:W-:Y:S01]  /*1e70*/  IADD3 R16, P1, PT, -R6, R9, RZ ;  /* 0x0000000906107210 */ /* 0x000fe20007f3e1ff */
[----:B------:R-:W-:-:S03]  /*1e80*/  IMAD R14, R15, UR5, R7 ;  /* 0x000000050f0e7c24 */ /* 0x000fc6000f8e0207 */
[----:B------:R-:W-:Y:S01]  /*1e90*/  ISETP.GE.U32.AND P0, PT, R16, UR4, PT ;  /* 0x0000000410007c0c */ /* 0x000fe2000bf06070 */
[----:B------:R-:W-:-:S05]  /*1ea0*/  IMAD R7, R11, UR4, R14 ;  /* 0x000000040b077c24 */ /* 0x000fca000f8e020e */
[----:B------:R-:W-:Y:S02]  /*1eb0*/  IADD3.X R14, PT, PT, ~R7, R10, RZ, P1, !PT ;  /* 0x0000000a070e7210 */ /* 0x000fe40000ffe5ff */
[----:B------:R-:W-:Y:S02]  /*1ec0*/  IADD3 R6, P1, PT, R15, 0x1, RZ ;  /* 0x000000010f067810 */ /* 0x000fe40007f3e0ff */
[----:B------:R-:W-:Y:S02]  /*1ed0*/  IADD3 R7, P2, PT, R16, -UR4, RZ ;  /* 0x8000000410077c10 */ /* 0x000fe4000ff5e0ff */
[C---:B------:R-:W-:Y:S01]  /*1ee0*/  ISETP.GE.U32.AND.EX P0, PT, R14.reuse, UR5, PT, P0 ;  /* 0x000000050e007c0c */ /* 0x040fe2000bf06100 */
[----:B------:R-:W-:Y:S01]  /*1ef0*/  IMAD.X R10, RZ, RZ, R11, P1 ;  /* 0x000000ffff0a7224 */ /* 0x000fe200008e060b */
[----:B------:R-:W-:Y:S02]  /*1f00*/  IADD3.X R9, PT, PT, R14, ~UR5, RZ, P2, !PT ;  /* 0x800000050e097c10 */ /* 0x000fe400097fe4ff */
[----:B------:R-:W-:-:S02]  /*1f10*/  SEL R7, R7, R16, P0 ;  /* 0x0000001007077207 */ /* 0x000fc40000000000 */
[----:B------:R-:W-:Y:S02]  /*1f20*/  SEL R15, R6, R15, P0 ;  /* 0x0000000f060f7207 */ /* 0x000fe40000000000 */
[----:B------:R-:W-:Y:S02]  /*1f30*/  SEL R9, R9, R14, P0 ;  /* 0x0000000e09097207 */ /* 0x000fe40000000000 */
[----:B------:R-:W-:Y:S02]  /*1f40*/  SEL R6, R10, R11, P0 ;  /* 0x0000000b0a067207 */ /* 0x000fe40000000000 */
[----:B------:R-:W-:Y:S02]  /*1f50*/  ISETP.GE.U32.AND P0, PT, R7, UR4, PT ;  /* 0x0000000407007c0c */ /* 0x000fe4000bf06070 */
[----:B------:R-:W-:Y:S02]  /*1f60*/  IADD3 R10, P2, PT, R15, 0x1, RZ ;  /* 0x000000010f0a7810 */ /* 0x000fe40007f5e0ff */
[----:B------:R-:W-:-:S02]  /*1f70*/  ISETP.NE.U32.AND P1, PT, RZ, UR4, PT ;  /* 0x00000004ff007c0c */ /* 0x000fc4000bf25070 */
[----:B------:R-:W-:Y:S01]  /*1f80*/  ISETP.GE.U32.AND.EX P0, PT, R9, UR5, PT, P0 ;  /* 0x0000000509007c0c */ /* 0x000fe2000bf06100 */
[----:B------:R-:W-:Y:S01]  /*1f90*/  IMAD.MOV.U32 R9, RZ, RZ, 0x0 ;  /* 0x00000000ff097424 */ /* 0x000fe200078e00ff */
[-C--:B------:R-:W-:Y:S02]  /*1fa0*/  IADD3.X R11, PT, PT, RZ, R6.reuse, RZ, P2, !PT ;  /* 0x00000006ff0b7210 */ /* 0x080fe400017fe4ff */
[----:B------:R-:W-:Y:S02]  /*1fb0*/  ISETP.NE.AND.EX P1, PT, RZ, UR5, PT, P1 ;  /* 0x00000005ff007c0c */ /* 0x000fe4000bf25310 */
[----:B------:R-:W-:Y:S02]  /*1fc0*/  SEL R10, R10, R15, P0 ;  /* 0x0000000f0a0a7207 */ /* 0x000fe40000000000 */
[----:B------:R-:W-:Y:S02]  /*1fd0*/  SEL R11, R11, R6, P0 ;  /* 0x000000060b0b7207 */ /* 0x000fe40000000000 */
[----:B------:R-:W-:-:S02]  /*1fe0*/  SEL R10, R10, 0xffffffff, P1 ;  /* 0xffffffff0a0a7807 */ /* 0x000fc40000800000 */
[----:B------:R-:W-:Y:S01]  /*1ff0*/  SEL R11, R11, 0xffffffff, P1 ;  /* 0xffffffff0b0b7807 */ /* 0x000fe20000800000 */
[----:B------:R-:W-:Y:S06]  /*2000*/  RET.REL.NODEC R8 `(sum_transposed_filters_f64) ;  /* 0xffffffdc08fc7950 */ /* 0x000fec0003c3ffff */
        .weak           $__internal_1_$__cuda_sm20_rem_u64
        .type           $__internal_1_$__cuda_sm20_rem_u64,@function
        .size           $__internal_1_$__cuda_sm20_rem_u64,(.L_x_265 - $__internal_1_$__cuda_sm20_rem_u64)
$__internal_1_$__cuda_sm20_rem_u64:
[----:B------:R-:W0:Y:S01]  /*2010*/  LDCU.64 UR4, c[0x0][0x3a8] ;  /* 0x00007500ff0477ac */ /* 0x000e220008000a00 */
[----:B------:R-:W1:Y:S01]  /*2020*/  LDC.64 R8, c[0x0][0x3a8] ;  /* 0x0000ea00ff087b82 */ /* 0x000e620000000a00 */
[----:B0-----:R-:W0:Y:S08]  /*2030*/  I2F.U64.RP R13, UR4 ;  /* 0x00000004000d7d12 */ /* 0x001e300008309000 */
[----:B0-----:R-:W0:Y:S02]  /*2040*/  MUFU.RCP R13, R13 ;  /* 0x0000000d000d7308 */ /* 0x001e240000001000 */
[----:B0-----:R-:W-:-:S06]  /*2050*/  IADD3 R10, PT, PT, R13, 0x1ffffffe, RZ ;  /* 0x1ffffffe0d0a7810 */ /* 0x001fcc0007ffe0ff */
[----:B------:R-:W1:Y:S02]  /*2060*/  F2I.U64.TRUNC R10, R10 ;  /* 0x0000000a000a7311 */ /* 0x000e64000020d800 */
[----:B-1----:R-:W-:-:S04]  /*2070*/  IMAD.WIDE.U32 R16, R10, R8, RZ ;  /* 0x000000080a107225 */ /* 0x002fc800078e00ff */
[C---:B------:R-:W-:Y:S01]  /*2080*/  IMAD R15, R10.reuse, R9, R17 ;  /* 0x000000090a0f7224 */ /* 0x040fe200078e0211 */
[----:B------:R-:W-:Y:S02]  /*2090*/  IADD3 R19, P0, PT, RZ, -R16, RZ ;  /* 0x80000010ff137210 */ /* 0x000fe40007f1e0ff */
[----:B------:R-:W-:Y:S01]  /*20a0*/  MOV R17, R10 ;  /* 0x0000000a00117202 */ /* 0x000fe20000000f00 */
[----:B------:R-:W-:Y:S02]  /*20b0*/  IMAD R15, R11, R8, R15 ;  /* 0x000000080b0f7224 */ /* 0x000fe400078e020f */
[----:B------:R-:W-:-:S04]  /*20c0*/  IMAD.HI.U32 R16, R10, R19, RZ ;  /* 0x000000130a107227 */ /* 0x000fc800078e00ff */
[----:B------:R-:W-:-:S04]  /*20d0*/  IMAD.X R15, RZ, RZ, ~R15, P0 ;  /* 0x000000ffff0f7224 */ /* 0x000fc800000e0e0f */
[----:B------:R-:W-:-:S04]  /*20e0*/  IMAD.WIDE.U32 R16, P0, R10, R15, R16 ;  /* 0x0000000f0a107225 */ /* 0x000fc80007800010 */
[C---:B------:R-:W-:Y:S02]  /*20f0*/  IMAD R21, R11.reuse, R15, RZ ;  /* 0x0000000f0b157224 */ /* 0x040fe400078e02ff */
[----:B------:R-:W-:-:S04]  /*2100*/  IMAD.HI.U32 R16, P1, R11, R19, R16 ;  /* 0x000000130b107227 */ /* 0x000fc80007820010 */
[----:B------:R-:W-:Y:S01]  /*2110*/  IMAD.HI.U32 R13, R11, R15, RZ ;  /* 0x0000000f0b0d7227 */ /* 0x000fe200078e00ff */
[----:B------:R-:W-:-:S03]  /*2120*/  IADD3 R17, P2, PT, R21, R16, RZ ;  /* 0x0000001015117210 */ /* 0x000fc60007f5e0ff */
[----:B------:R-:W-:Y:S02]  /*2130*/  IMAD.X R13, R13, 0x1, R11, P0 ;  /* 0x000000010d0d7824 */ /* 0x000fe400000e060b */
[----:B------:R-:W-:-:S03]  /*2140*/  IMAD.WIDE.U32 R10, R17, R8, RZ ;  /* 0x00000008110a7225 */ /* 0x000fc600078e00ff */
[----:B------:R-:W-:Y:S01]  /*2150*/  IADD3.X R13, PT, PT, RZ, RZ, R13, P2, P1 ;  /* 0x000000ffff0d7210 */ /* 0x000fe200017e240d */
[----:B------:R-:W-:Y:S01]  /*2160*/  IMAD R11, R17, R9, R11 ;  /* 0x00000009110b7224 */ /* 0x000fe200078e020b */
[----:B------:R-:W-:-:S03]  /*2170*/  IADD3 R15, P0, PT, RZ, -R10, RZ ;  /* 0x8000000aff0f7210 */ /* 0x000fc60007f1e0ff */
[----:B------:R-:W-:Y:S02]  /*2180*/  IMAD R11, R13, R8, R11 ;  /* 0x000000080d0b7224 */ /* 0x000fe400078e020b */
[----:B------:R-:W-:-:S03]  /*2190*/  IMAD.HI.U32 R16, R17, R15, RZ ;  /* 0x0000000f11107227 */ /* 0x000fc600078e00ff */
[----:B------:R-:W-:Y:S01]  /*21a0*/  IADD3.X R10, PT, PT, RZ, ~R11, RZ, P0, !PT ;  /* 0x8000000bff0a7210 */ /* 0x000fe200007fe4ff */
[----:B------:R-:W-:-:S04]  /*21b0*/  HFMA2 R11, -RZ, RZ, 0, 0 ;  /* 0x00000000ff0b7431 */ /* 0x000fc800000001ff */
[----:B------:R-:W-:-:S04]  /*21c0*/  IMAD.WIDE.U32 R16, P0, R17, R10, R16 ;  /* 0x0000000a11107225 */ /* 0x000fc80007800010 */
[C---:B------:R-:W-:Y:S02]  /*21d0*/  IMAD R18, R13.reuse, R10, RZ ;  /* 0x0000000a0d127224 */ /* 0x040fe400078e02ff */
[----:B------:R-:W-:-:S04]  /*21e0*/  IMAD.HI.U32 R15, P1, R13, R15, R16 ;  /* 0x0000000f0d0f7227 */ /* 0x000fc80007820010 */
[----:B------:R-:W-:Y:S01]  /*21f0*/  IMAD.HI.U32 R10, R13, R10, RZ ;  /* 0x0000000a0d0a7227 */ /* 0x000fe200078e00ff */
[----:B------:R-:W-:-:S03]  /*2200*/  IADD3 R15, P2, PT, R18, R15, RZ ;  /* 0x0000000f120f7210 */ /* 0x000fc60007f5e0ff */
[----:B------:R-:W-:Y:S02]  /*2210*/  IMAD.X R13, R10, 0x1, R13, P0 ;  /* 0x000000010a0d7824 */ /* 0x000fe400000e060d */
[----:B------:R-:W-:-:S03]  /*2220*/  IMAD.HI.U32 R10, R15, R2, RZ ;  /* 0x000000020f0a7227 */ /* 0x000fc600078e00ff */
[----:B------:R-:W-:Y:S01]  /*2230*/  IADD3.X R13, PT, PT, RZ, RZ, R13, P2, P1 ;  /* 0x000000ffff0d7210 */ /* 0x000fe200017e240d */
[----:B------:R-:W-:-:S04]  /*2240*/  IMAD.WIDE.U32 R10, R15, R7, R10 ;  /* 0x000000070f0a7225 */ /* 0x000fc800078e000a */
[C---:B------:R-:W-:Y:S02]  /*2250*/  IMAD R15, R13.reuse, R7, RZ ;  /* 0x000000070d0f7224 */ /* 0x040fe400078e02ff */
[----:B------:R-:W-:-:S04]  /*2260*/  IMAD.HI.U32 R10, P0, R13, R2, R10 ;  /* 0x000000020d0a7227 */ /* 0x000fc8000780000a */
[----:B------:R-:W-:Y:S01]  /*2270*/  IMAD.HI.U32 R13, R13, R7, RZ ;  /* 0x000000070d0d7227 */ /* 0x000fe200078e00ff */
[----:B------:R-:W-:-:S03]  /*2280*/  IADD3 R15, P1, PT, R15, R10, RZ ;  /* 0x0000000a0f0f7210 */ /* 0x000fc60007f3e0ff */
[----:B------:R-:W-:Y:S02]  /*2290*/  IMAD.X R13, RZ, RZ, R13, P0 ;  /* 0x000000ffff0d7224 */ /* 0x000fe400000e060d */
[----:B------:R-:W-:-:S03]  /*22a0*/  IMAD.WIDE.U32 R10, R15, R8, RZ ;  /* 0x000000080f0a7225 */ /* 0x000fc600078e00ff */
[----:B------:R-:W-:Y:S01]  /*22b0*/  IADD3.X R13, PT, PT, RZ, R13, RZ, P1, !PT ;  /* 0x0000000dff0d7210 */ /* 0x000fe20000ffe4ff */
[----:B------:R-:W-:Y:S01]  /*22c0*/  IMAD R15, R15, R9, R11 ;  /* 0x000000090f0f7224 */ /* 0x000fe200078e020b */
[----:B------:R-:W-:-:S03]  /*22d0*/  IADD3 R17, P1, PT, -R10, R2, RZ ;  /* 0x000000020a117210 */ /* 0x000fc60007f3e1ff */
[-C--:B------:R-:W-:Y:S01]  /*22e0*/  IMAD R2, R13, R8.reuse, R15 ;  /* 0x000000080d027224 */ /* 0x080fe200078e020f */
[-C--:B------:R-:W-:Y:S02]  /*22f0*/  ISETP.GE.U32.AND P0, PT, R17, R8.reuse, PT ;  /* 0x000000081100720c */ /* 0x080fe40003f06070 */
[----:B------:R-:W-:Y:S01]  /*2300*/  MOV R15, 0x0 ;  /* 0x00000000000f7802 */ /* 0x000fe20000000f00 */
[----:B------:R-:W-:Y:S01]  /*2310*/  IMAD.X R2, R7, 0x1, ~R2, P1 ;  /* 0x0000000107027824 */ /* 0x000fe200008e0e02 */
[----:B------:R-:W-:-:S04]  /*2320*/  IADD3 R11, P1, PT, R17, -R8, RZ ;  /* 0x80000008110b7210 */ /* 0x000fc80007f3e0ff */
[CC--:B------:R-:W-:Y:S02]  /*2330*/  ISETP.GE.U32.AND.EX P0, PT, R2.reuse, R9.reuse, PT, P0 ;  /* 0x000000090200720c */ /* 0x0c0fe40003f06100 */
[----:B------:R-:W-:Y:S02]  /*2340*/  IADD3.X R10, PT, PT, R2, ~R9, RZ, P1, !PT ;  /* 0x80000009020a7210 */ /* 0x000fe40000ffe4ff */
[----:B------:R-:W-:Y:S02]  /*2350*/  SEL R11, R11, R17, P0 ;  /* 0x000000110b0b7207 */ /* 0x000fe40000000000 */
[----:B------:R-:W-:Y:S02]  /*2360*/  SEL R10, R10, R2, P0 ;  /* 0x000000020a0a7207 */ /* 0x000fe40000000000 */
[CC--:B------:R-:W-:Y:S02]  /*2370*/  IADD3 R2, P2, PT, R11.reuse, -R8.reuse, RZ ;  /* 0x800000080b027210 */ /* 0x0c0fe40007f5e0ff */
[----:B------:R-:W-:-:S02]  /*2380*/  ISETP.GE.U32.AND P0, PT, R11, R8, PT ;  /* 0x000000080b00720c */ /* 0x000fc40003f06070 */
[----:B------:R-:W-:Y:S01]  /*2390*/  ISETP.NE.U32.AND P1, PT, R8, RZ, PT ;  /* 0x000000ff0800720c */ /* 0x000fe20003f25070 */
[C---:B------:R-:W-:Y:S01]  /*23a0*/  IMAD.X R7, R10.reuse, 0x1, ~R9, P2 ;  /* 0x000000010a077824 */ /* 0x040fe200010e0e09 */
[----:B------:R-:W-:Y:S02]  /*23b0*/  ISETP.GE.U32.AND.EX P0, PT, R10, R9, PT, P0 ;  /* 0x000000090a00720c */ /* 0x000fe40003f06100 */
[----:B------:R-:W-:Y:S02]  /*23c0*/  ISETP.NE.AND.EX P1, PT, R9, RZ, PT, P1 ;  /* 0x000000ff0900720c */ /* 0x000fe40003f25310 */
[----:B------:R-:W-:Y:S02]  /*23d0*/  SEL R2, R2, R11, P0 ;  /* 0x0000000b02027207 */ /* 0x000fe40000000000 */
[----:B------:R-:W-:Y:S02]  /*23e0*/  SEL R7, R7, R10, P0 ;  /* 0x0000000a07077207 */ /* 0x000fe40000000000 */
[----:B------:R-:W-:-:S02]  /*23f0*/  SEL R2, R2, 0xffffffff, P1 ;  /* 0xffffffff02027807 */ /* 0x000fc40000800000 */
[----:B------:R-:W-:Y:S01]  /*2400*/  SEL R7, R7, 0xffffffff, P1 ;  /* 0xffffffff07077807 */ /* 0x000fe20000800000 */
[----:B------:R-:W-:Y:S06]  /*2410*/  RET.REL.NODEC R14 `(sum_transposed_filters_f64) ;  /* 0xffffffd80ef87950 */ /* 0x000fec0003c3ffff */
.L_x_14:
[----:B------:R-:W-:-:S00]  /*2420*/  BRA `(.L_x_14) ;  /* 0xfffffffc00fc7947 */ /* 0x000fc0000383ffff */
[----:B------:R-:W-:-:S00]  /*2430*/  NOP ;  /* 0x0000000000007918 */ /* 0x000fc00000000000 */
        /* <DEDUP_REMOVED lines=12> */
.L_x_265:


//--------------------- .text.transpose_and_broadcast_filters_f64 --------------------------
	.section	.text.transpose_and_broadcast_filters_f64,"ax",@progbits
	.align	128
        .global         transpose_and_broadcast_filters_f64
        .type           transpose_and_broadcast_filters_f64,@function
        .size           transpose_and_broadcast_filters_f64,(.L_x_267 - transpose_and_broadcast_filters_f64)
        .other          transpose_and_broadcast_filters_f64,@"STO_CUDA_ENTRY STV_DEFAULT"
transpose_and_broadcast_filters_f64:
.text.transpose_and_broadcast_filters_f64:
[----:B------:R-:W-:Y:S01]  /*0000*/  LDC R1, c[0x0][0x37c] ;  /* 0x0000df00ff017b82 */ /* 0x000fe20000000800 */
[----:B------:R-:W0:Y:S01]  /*0010*/  LDCU.128 UR8, c[0x0][0x3a0] ;  /* 0x00007400ff0877ac */ /* 0x000e220008000c00 */
[----:B------:R-:W1:Y:S06]  /*0020*/  S2R R7, SR_TID.X ;  /* 0x0000000000077919 */ /* 0x000e6c0000002100 */
[----:B------:R-:W1:Y:S01]  /*0030*/  LDC R6, c[0x0][0x360] ;  /* 0x0000d800ff067b82 */ /* 0x000e620000000800 */
[----:B------:R-:W2:Y:S01]  /*0040*/  LDCU.64 UR12, c[0x0][0x390] ;  /* 0x00007200ff0c77ac */ /* 0x000ea20008000a00 */
[----:B0-----:R-:W-:-:S02]  /*0050*/  UIMAD UR6, UR9, UR10, URZ ;  /* 0x0000000a090672a4 */ /* 0x001fc4000f8e02ff */
[----:B------:R-:W-:Y:S02]  /*0060*/  UIMAD.WIDE.U32 UR4, UR8, UR10, URZ ;  /* 0x0000000a080472a5 */ /* 0x000fe4000f8e00ff */
[----:B------:R-:W-:Y:S02]  /*0070*/  UIMAD UR6, UR8, UR11, UR6 ;  /* 0x0000000b080672a4 */ /* 0x000fe4000f8e0206 */
[----:B------:R-:W1:Y:S02]  /*0080*/  S2UR UR8, SR_CTAID.X ;  /* 0x00000000000879c3 */ /* 0x000e640000002500 */
[----:B------:R-:W-:Y:S02]  /*0090*/  UIADD3 UR5, UPT, UPT, UR5, UR6, URZ ;  /* 0x0000000605057290 */ /* 0x000fe4000fffe0ff */
[----:B--2---:R-:W-:Y:S02]  /*00a0*/  UIMAD.WIDE.U32 UR6, UR4, UR12, URZ ;  /* 0x0000000c040672a5 */ /* 0x004fe4000f8e00ff */
[----:B------:R-:W-:-:S02]  /*00b0*/  UIMAD UR5, UR5, UR12, URZ ;  /* 0x0000000c050572a4 */ /* 0x000fc4000f8e02ff */
[----:B------:R-:W-:Y:S02]  /*00c0*/  UIMAD.WIDE.U32 UR10, UR6, UR12, URZ ;  /* 0x0000000c060a72a5 */ /* 0x000fe4000f8e00ff */
[----:B------:R-:W-:-:S04]  /*00d0*/  UIMAD UR4, UR4, UR13, UR5 ;  /* 0x0000000d040472a4 */ /* 0x000fc8000f8e0205 */
[----:B------:R-:W-:-:S04]  /*00e0*/  UIADD3 UR4, UPT, UPT, UR7, UR4, URZ ;  /* 0x0000000407047290 */ /* 0x000fc8000fffe0ff */
[----:B------:R-:W-:-:S04]  /*00f0*/  UIMAD UR4, UR4, UR12, URZ ;  /* 0x0000000c040472a4 */ /* 0x000fc8000f8e02ff */
[----:B------:R-:W-:Y:S01]  /*0100*/  UIMAD UR6, UR6, UR13, UR4 ;  /* 0x0000000d060672a4 */ /* 0x000fe2000f8e0204 */
[----:B-1----:R-:W-:-:S03]  /*0110*/  IMAD R6, R6, UR8, R7 ;  /* 0x0000000806067c24 */ /* 0x002fc6000f8e0207 */
[----:B------:R-:W-:Y:S02]  /*0120*/  UIADD3 UR6, UPT, UPT, UR11, UR6, URZ ;  /* 0x000000060b067290 */ /* 0x000fe4000fffe0ff */
[----:B------:R-:W-:-:S04]  /*0130*/  ISETP.LT.U32.AND P0, PT, R6, UR10, PT ;  /* 0x0000000a06007c0c */ /* 0x000fc8000bf01070 */
[----:B------:R-:W-:-:S05]  /*0140*/  IMAD.U32 R0, RZ, RZ, UR6 ;  /* 0x00000006ff007e24 */ /* 0x000fca000f8e00ff */
[----:B------:R-:W-:-:S13]  /*0150*/  ISETP.GT.U32.AND.EX P0, PT, R0, RZ, PT, P0 ;  /* 0x000000ff0000720c */ /* 0x000fda0003f04100 */
[----:B------:R-:W-:Y:S05]  /*0160*/  @!P0 EXIT ;  /* 0x000000000000894d */ /* 0x000fea0003800000 */
[----:B------:R-:W-:-:S09]  /*0170*/  UISETP.NE.AND.EX UP0, UPT, UR13, URZ, UPT, !UPT ;  /* 0x000000ff0d00728c */ /* 0x000fd2000bf053f0 */
[----:B------:R-:W-:Y:S05]  /*0180*/  BRA.U UP0, `(.L_x_15) ;  /* 0x00000001005c7547 */ /* 0x000fea000b800000 */
[----:B------:R-:W0:Y:S01]  /*0190*/  I2F.U32.RP R0, UR12 ;  /* 0x0000000c00007d06 */ /* 0x000e220008209000 */
[----:B------:R-:W-:Y:S01]  /*01a0*/  ISETP.NE.U32.AND P2, PT, RZ, UR12, PT ;  /* 0x0000000cff007c0c */ /* 0x000fe2000bf45070 */
[----:B------:R-:W-:Y:S02]  /*01b0*/  IMAD.MOV.U32 R7, RZ, RZ, RZ ;  /* 0x000000ffff077224 */ /* 0x000fe400078e00ff */
[----:B------:R-:W-:-:S04]  /*01c0*/  IMAD.MOV.U32 R9, RZ, RZ, RZ ;  /* 0x000000ffff097224 */ /* 0x000fc800078e00ff */
        /* <DEDUP_REMOVED lines=19> */
.L_x_15:
[----:B------:R-:W-:Y:S01]  /*0300*/  MOV R4, R6 ;  /* 0x0000000600047202 */ /* 0x000fe20000000f00 */
[----:B------:R-:W-:Y:S01]  /*0310*/  IMAD.MOV.U32 R5, RZ, RZ, RZ ;  /* 0x000000ffff057224 */ /* 0x000fe200078e00ff */
[----:B------:R-:W-:Y:S01]  /*0320*/  MOV R0, 0x350 ;  /* 0x0000035000007802 */ /* 0x000fe20000000f00 */
[----:B------:R-:W0:Y:S06]  /*0330*/  LDCU.64 UR4, c[0x0][0x390] ;  /* 0x00007200ff0477ac */ /* 0x000e2c0008000a00 */
[----:B0-----:R-:W-:Y:S05]  /*0340*/  CALL.REL.NOINC `($__internal_2_$__cuda_sm20_div_u64) ;  /* 0x0000001000747944 */ /* 0x001fea0003c00000 */
[----:B------:R-:W0:Y:S01]  /*0350*/  LDCU.64 UR12, c[0x0][0x390] ;  /* 0x00007200ff0c77ac */ /* 0x000e220008000a00 */
[----:B------:R-:W-:Y:S01]  /*0360*/  IADD3 R5, P0, PT, RZ, -R2, RZ ;  /* 0x80000002ff057210 */ /* 0x000fe20007f1e0ff */
[----:B------:R-:W-:Y:S02]  /*0370*/  HFMA2 R7, -RZ, RZ, 0, 0 ;  /* 0x00000000ff077431 */ /* 0x000fe400000001ff */
[----:B------:R-:W-:Y:S01]  /*0380*/  IMAD.MOV.U32 R8, RZ, RZ, R2 ;  /* 0x000000ffff087224 */ /* 0x000fe200078e0002 */
[----:B------:R-:W-:Y:S01]  /*0390*/  MOV R9, R3 ;  /* 0x0000000300097202 */ /* 0x000fe20000000f00 */
[----:B------:R-:W-:-:S04]  /*03a0*/  IMAD.X R0, RZ, RZ, ~R3, P0 ;  /* 0x000000ffff007224 */ /* 0x000fc800000e0e03 */
[----:B0-----:R-:W-:Y:S02]  /*03b0*/  IMAD R0, R0, UR12, RZ ;  /* 0x0000000c00007c24 */ /* 0x001fe4000f8e02ff */
[----:B------:R-:W-:-:S04]  /*03c0*/  IMAD.WIDE.U32 R6, R5, UR12, R6 ;  /* 0x0000000c05067c25 */ /* 0x000fc8000f8e0006 */
[----:B------:R-:W-:-:S04]  /*03d0*/  IMAD R5, R5, UR13, R0 ;  /* 0x0000000d05057c24 */ /* 0x000fc8000f8e0200 */
[----:B------:R-:W-:-:S07]  /*03e0*/  IMAD.IADD R7, R7, 0x1, R5 ;  /* 0x0000000107077824 */ /* 0x000fce00078e0205 */
.L_x_16:
[----:B------:R-:W-:-:S09]  /*03f0*/  UISETP.NE.AND.EX UP0, UPT, UR13, URZ, UPT, !UPT ;  /* 0x000000ff0d00728c */ /* 0x000fd2000bf053f0 */
[----:B------:R-:W-:Y:S05]  /*0400*/  BRA.U UP0, `(.L_x_17) ;  /* 0x00000001005c7547 */ /* 0x000fea000b800000 */
[----:B------:R-:W0:Y:S01]  /*0410*/  I2F.U32.RP R4, UR12 ;  /* 0x0000000c00047d06 */ /* 0x000e220008209000 */
[----:B------:R-:W-:Y:S01]  /*0420*/  ISETP.NE.U32.AND P2, PT, RZ, UR12, PT ;  /* 0x0000000cff007c0c */ /* 0x000fe2000bf45070 */
[----:B------:R-:W-:Y:S01]  /*0430*/  IMAD.MOV.U32 R9, RZ, RZ, RZ ;  /* 0x000000ffff097224 */ /* 0x000fe200078e00ff */
[----:B------:R-:W-:-:S05]  /*0440*/  MOV R11, RZ ;  /* 0x000000ff000b7202 */ /* 0x000fca0000000f00 */
[----:B0-----:R-:W0:Y:S02]  /*0450*/  MUFU.RCP R4, R4 ;  /* 0x0000000400047308 */ /* 0x001e240000001000 */
[----:B0-----:R-:W-:-:S06]  /*0460*/  VIADD R2, R4, 0xffffffe ;  /* 0x0ffffffe04027836 */ /* 0x001fcc0000000000 */
        /* <DEDUP_REMOVED lines=17> */
.L_x_17:
[----:B------:R-:W-:Y:S01]  /*0580*/  IMAD.MOV.U32 R4, RZ, RZ, R8 ;  /* 0x000000ffff047224 */ /* 0x000fe200078e0008 */
[----:B------:R-:W-:Y:S01]  /*0590*/  MOV R5, R9 ;  /* 0x0000000900057202 */ /* 0x000fe20000000f00 */
[----:B------:R-:W0:Y:S01]  /*05a0*/  LDCU.64 UR4, c[0x0][0x390] ;  /* 0x00007200ff0477ac */ /* 0x000e220008000a00 */
[----:B------:R-:W-:-:S07]  /*05b0*/  MOV R0, 0x5d0 ;  /* 0x000005d000007802 */ /* 0x000fce0000000f00 */
[----:B0-----:R-:W-:Y:S05]  /*05c0*/  CALL.REL.NOINC `($__internal_2_$__cuda_sm20_div_u64) ;  /* 0x0000000c00d47944 */ /* 0x001fea0003c00000 */
        /* <DEDUP_REMOVED lines=9> */
.L_x_18:
[----:B------:R-:W0:Y:S02]  /*0660*/  LDCU UR4, c[0x0][0x3a4] ;  /* 0x00007480ff0477ac */ /* 0x000e240008000800 */
[----:B0-----:R-:W-:-:S09]  /*0670*/  UISETP.NE.U32.AND UP0, UPT, UR4, URZ, UPT ;  /* 0x000000ff0400728c */ /* 0x001fd2000bf05070 */
[----:B------:R-:W-:Y:S05]  /*0680*/  BRA.U UP0, `(.L_x_19) ;  /* 0x0000000100607547 */ /* 0x000fea000b800000 */
[----:B------:R-:W0:Y:S02]  /*0690*/  LDCU UR4, c[0x0][0x3a0] ;  /* 0x00007400ff0477ac */ /* 0x000e240008000800 */
[----:B0-----:R-:W0:Y:S01]  /*06a0*/  I2F.U32.RP R0, UR4 ;  /* 0x0000000400007d06 */ /* 0x001e220008209000 */
[----:B------:R-:W-:-:S07]  /*06b0*/  ISETP.NE.U32.AND P2, PT, RZ, UR4, PT ;  /* 0x00000004ff007c0c */ /* 0x000fce000bf45070 */
[----:B0-----:R-:W0:Y:S02]  /*06c0*/  MUFU.RCP R0, R0 ;  /* 0x0000000000007308 */ /* 0x001e240000001000 */
[----:B0-----:R-:W-:Y:S02]  /*06d0*/  VIADD R2, R0, 0xffffffe ;  /* 0x0ffffffe00027836 */ /* 0x001fe40000000000 */
[----:B------:R-:W-:-:S04]  /*06e0*/  IMAD.MOV.U32 R0, RZ, RZ, RZ ;  /* 0x000000ffff007224 */ /* 0x000fc800078e00ff */
        /* <DEDUP_REMOVED lines=15> */
[----:B------:R-:W-:Y:S02]  /*07e0*/  IMAD R10, R3, UR4, R10 ;  /* 0x00000004030a7c24 */ /* 0x000fe4000f8e020a */
[----:B------:R-:W-:Y:S01]  /*07f0*/  HFMA2 R3, -RZ, RZ, 0, 0 ;  /* 0x00000000ff037431 */ /* 0x000fe200000001ff */
[----:B------:R-:W-:Y:S06]  /*0800*/  BRA `(.L_x_20) ;  /* 0x0000000000307947 */ /* 0x000fec0003800000 */
.L_x_19:
[----:B------:R-:W-:Y:S01]  /*0810*/  IMAD.MOV.U32 R4, RZ, RZ, R10 ;  /* 0x000000ffff047224 */ /* 0x000fe200078e000a */
[----:B------:R-:W-:Y:S01]  /*0820*/  MOV R5, R11 ;  /* 0x0000000b00057202 */ /* 0x000fe20000000f00 */
[----:B------:R-:W0:Y:S01]  /*0830*/  LDCU.64 UR4, c[0x0][0x3a0] ;  /* 0x00007400ff0477ac */ /* 0x000e220008000a00 */
[----:B------:R-:W-:-:S07]  /*0840*/  MOV R0, 0x860 ;  /* 0x0000086000007802 */ /* 0x000fce0000000f00 */
[----:B0-----:R-:W-:Y:S05]  /*0850*/  CALL.REL.NOINC `($__internal_2_$__cuda_sm20_div_u64) ;  /* 0x0000000c00307944 */ /* 0x001fea0003c00000 */
[----:B------:R-:W0:Y:S01]  /*0860*/  LDCU.64 UR4, c[0x0][0x3a0] ;  /* 0x00007400ff0477ac */ /* 0x000e220008000a00 */
[----:B------:R-:W-:-:S05]  /*0870*/  IADD3 R5, P0, PT, RZ, -R2, RZ ;  /* 0x80000002ff057210 */ /* 0x000fca0007f1e0ff */
[----:B------:R-:W-:-:S04]  /*0880*/  IMAD.X R0, RZ, RZ, ~R3, P0 ;  /* 0x000000ffff007224 */ /* 0x000fc800000e0e03 */
[----:B0-----:R-:W-:Y:S02]  /*0890*/  IMAD R0, R0, UR4, RZ ;  /* 0x0000000400007c24 */ /* 0x001fe4000f8e02ff */
[----:B------:R-:W-:-:S04]  /*08a0*/  IMAD.WIDE.U32 R10, R5, UR4, R10 ;  /* 0x00000004050a7c25 */ /* 0x000fc8000f8e000a */
[----:B------:R-:W-:-:S05]  /*08b0*/  IMAD R5, R5, UR5, R0 ;  /* 0x0000000505057c24 */ /* 0x000fca000f8e0200 */
[----:B------:R-:W-:-:S07]  /*08c0*/  IADD3 R0, PT, PT, R11, R5, RZ ;  /* 0x000000050b007210 */ /* 0x000fce0007ffe0ff */
.L_x_20:
[----:B------:R-:W0:Y:S01]  /*08d0*/  LDCU UR7, c[0x0][0x3ac] ;  /* 0x00007580ff0777ac */ /* 0x000e220008000800 */
[----:B------:R-:W1:Y:S01]  /*08e0*/  LDCU.64 UR4, c[0x0][0x358] ;  /* 0x00006b00ff0477ac */ /* 0x000e620008000a00 */
[----:B0-----:R-:W-:-:S09]  /*08f0*/  UISETP.NE.U32.AND UP0, UPT, UR7, URZ, UPT ;  /* 0x000000ff0700728c */ /* 0x001fd2000bf05070 */
[----:B-1----:R-:W-:Y:S05]  /*0900*/  BRA.U UP0, `(.L_x_21) ;  /* 0x0000000100507547 */ /* 0x002fea000b800000 */
        /* <DEDUP_REMOVED lines=15> */
[----:B------:R-:W-:-:S05]  /*0a00*/  @P0 VIADD R12, R12, -UR7 ;  /* 0x800000070c0c0c36 */ /* 0x000fca0008000000 */
[----:B------:R-:W-:-:S13]  /*0a10*/  ISETP.GE.U32.AND P0, PT, R12, UR7, PT ;  /* 0x000000070c007c0c */ /* 0x000fda000bf06070 */
[----:B------:R-:W-:Y:S02]  /*0a20*/  @P0 IADD3 R12, PT, PT, R12, -UR7, RZ ;  /* 0x800000070c0c0c10 */ /* 0x000fe4000fffe0ff */
[----:B------:R-:W-:Y:S01]  /*0a30*/  @!P1 LOP3.LUT R12, RZ, UR7, RZ, 0x33, !PT ;  /* 0x00000007ff0c9c12 */ /* 0x000fe2000f8e33ff */
[----:B------:R-:W-:Y:S06]  /*0a40*/  BRA `(.L_x_22) ;  /* 0x0000000000107947 */ /* 0x000fec0003800000 */
.L_x_21:
[----:B------:R-:W-:Y:S01]  /*0a50*/  MOV R12, R2 ;  /* 0x00000002000c7202 */ /* 0x000fe20000000f00 */
[----:B------:R-:W-:Y:S01]  /*0a60*/  IMAD.MOV.U32 R11, RZ, RZ, R3 ;  /* 0x000000ffff0b7224 */ /* 0x000fe200078e0003 */
[----:B------:R-:W-:-:S07]  /*0a70*/  MOV R14, 0xa90 ;  /* 0x00000a90000e7802 */ /* 0x000fce0000000f00 */
[----:B------:R-:W-:Y:S05]  /*0a80*/  CALL.REL.NOINC `($__internal_3_$__cuda_sm20_rem_u64) ;  /* 0x0000000c00b47944 */ /* 0x000fea0003c00000 */
.L_x_22:
[----:B------:R-:W0:Y:S01]  /*0a90*/  LDC.64 R16, c[0x0][0x3d8] ;  /* 0x0000f600ff107b82 */ /* 0x000e220000000a00 */
[----:B------:R-:W1:Y:S01]  /*0aa0*/  LDCU.64 UR8, c[0x0][0x3d0] ;  /* 0x00007a00ff0877ac */ /* 0x000e620008000a00 */
[----:B0-----:R-:W2:Y:S04]  /*0ab0*/  LDG.E.64 R18, desc[UR4][R16.64] ;  /* 0x0000000410127981 */ /* 0x001ea8000c1e1b00 */
[----:B------:R-:W3:Y:S04]  /*0ac0*/  LDG.E.64 R2, desc[UR4][R16.64+0x8] ;  /* 0x0000080410027981 */ /* 0x000ee8000c1e1b00 */
[----:B------:R-:W4:Y:S04]  /*0ad0*/  LDG.E.64 R4, desc[UR4][R16.64+0x10] ;  /* 0x0000100410047981 */ /* 0x000f28000c1e1b00 */
[----:B------:R-:W5:Y:S01]  /*0ae0*/  LDG.E.64 R14, desc[UR4][R16.64+0x18] ;  /* 0x00001804100e7981 */ /* 0x000f62000c1e1b00 */
[----:B--2---:R-:W-:-:S04]  /*0af0*/  IMAD R11, R19, R12, RZ ;  /* 0x0000000c130b7224 */ /* 0x004fc800078e02ff */
[C---:B------:R-:W-:Y:S02]  /*0b00*/  IMAD R11, R18.reuse, R13, R11 ;  /* 0x0000000d120b7224 */ /* 0x040fe400078e020b */
[----:B------:R-:W-:-:S04]  /*0b10*/  IMAD.WIDE.U32 R18, R18, R12, RZ ;  /* 0x0000000c12127225 */ /* 0x000fc800078e00ff */
[----:B---3--:R-:W-:Y:S01]  /*0b20*/  IMAD R3, R3, R10, RZ ;  /* 0x0000000a03037224 */ /* 0x008fe200078e02ff */
[----:B------:R-:W-:Y:S01]  /*0b30*/  IADD3 R19, PT, PT, R19, R11, RZ ;  /* 0x0000000b13137210 */ /* 0x000fe20007ffe0ff */
[----:B----4-:R-:W-:Y:S02]  /*0b40*/  IMAD R5, R5, R8, RZ ;  /* 0x0000000805057224 */ /* 0x010fe400078e02ff */
[C---:B------:R-:W-:Y:S02]  /*0b50*/  IMAD R11, R2.reuse, R0, R3 ;  /* 0x00000000020b7224 */ /* 0x040fe400078e0203 */
[----:B------:R-:W-:Y:S02]  /*0b60*/  IMAD.WIDE.U32 R18, R2, R10, R18 ;  /* 0x0000000a02127225 */ /* 0x000fe400078e0012 */
[----:B------:R-:W0:Y:S02]  /*0b70*/  LDC.64 R2, c[0x0][0x398] ;  /* 0x0000e600ff027b82 */ /* 0x000e240000000a00 */
[----:B------:R-:W-:-:S02]  /*0b80*/  IMAD.IADD R19, R19, 0x1, R11 ;  /* 0x0000000113137824 */ /* 0x000fc400078e020b */
[C---:B------:R-:W-:Y:S02]  /*0b90*/  IMAD R11, R4.reuse, R9, R5 ;  /* 0x00000009040b7224 */ /* 0x040fe400078e0205 */
[----:B------:R-:W-:-:S05]  /*0ba0*/  IMAD.WIDE.U32 R4, R4, R8, R18 ;  /* 0x0000000804047225 */ /* 0x000fca00078e0012 */
[----:B------:R-:W-:Y:S01]  /*0bb0*/  IADD3 R5, PT, PT, R5, R11, RZ ;  /* 0x0000000b05057210 */ /* 0x000fe20007ffe0ff */
[----:B-----5:R-:W-:-:S04]  /*0bc0*/  IMAD R11, R15, R6, RZ ;  /* 0x000000060f0b7224 */ /* 0x020fc800078e02ff */
[C---:B------:R-:W-:Y:S02]  /*0bd0*/  IMAD R11, R14.reuse, R7, R11 ;  /* 0x000000070e0b7224 */ /* 0x040fe400078e020b */
[----:B------:R-:W-:-:S04]  /*0be0*/  IMAD.WIDE.U32 R14, R14, R6, R4 ;  /* 0x000000060e0e7225 */ /* 0x000fc800078e0004 */
[----:B------:R-:W-:Y:S01]  /*0bf0*/  IMAD.IADD R5, R15, 0x1, R11 ;  /* 0x000000010f057824 */ /* 0x000fe200078e020b */
[----:B-1----:R-:W-:Y:S02]  /*0c00*/  LEA R4, P1, R14, UR8, 0x3 ;  /* 0x000000080e047c11 */ /* 0x002fe4000f8218ff */
[----:B0-----:R-:W-:Y:S02]  /*0c10*/  ISETP.NE.U32.AND P0, PT, R2, RZ, PT ;  /* 0x000000ff0200720c */ /* 0x001fe40003f05070 */
[----:B------:R-:W-:Y:S02]  /*0c20*/  LEA.HI.X R5, R14, UR9, R5, 0x3, P1 ;  /* 0x000000090e057c11 */ /* 0x000fe400088f1c05 */
[----:B------:R-:W-:-:S13]  /*0c30*/  ISETP.NE.AND.EX P0, PT, R3, RZ, PT, P0 ;  /* 0x000000ff0300720c */ /* 0x000fda0003f05300 */
[----:B------:R-:W-:Y:S05]  /*0c40*/  @!P0 EXIT ;  /* 0x000000000000894d */ /* 0x000fea0003800000 */
[----:B------:R-:W5:Y:S01]  /*0c50*/  LDG.E.64 R4, desc[UR4][R4.64] ;  /* 0x0000000404047981 */ /* 0x000f62000c1e1b00 */
[----:B------:R-:W0:Y:S01]  /*0c60*/  LDCU.64 UR8, c[0x0][0x3a8] ;  /* 0x00007500ff0877ac */ /* 0x000e220008000a00 */
[C---:B------:R-:W-:Y:S01]  /*0c70*/  ISETP.GE.U32.AND P1, PT, R2.reuse, 0x8, PT ;  /* 0x000000080200780c */ /* 0x040fe20003f26070 */
[----:B------:R-:W-:Y:S01]  /*0c80*/  IMAD.MOV.U32 R24, RZ, RZ, RZ ;  /* 0x000000ffff187224 */ /* 0x000fe200078e00ff */
[----:B------:R-:W-:Y:S01]  /*0c90*/  LOP3.LUT R26, R2, 0x7, RZ, 0xc0, !PT ;  /* 0x00000007021a7812 */ /* 0x000fe200078ec0ff */
[----:B------:R-:W1:Y:S01]  /*0ca0*/  LDCU.64 UR12, c[0x0][0x390] ;  /* 0x00007200ff0c77ac */ /* 0x000e620008000a00 */
[----:B------:R-:W-:Y:S02]  /*0cb0*/  ISETP.GE.U32.AND.EX P1, PT, R3, RZ, PT, P1 ;  /* 0x000000ff0300720c */ /* 0x000fe40003f26110 */
[----:B------:R-:W-:-:S04]  /*0cc0*/  ISETP.NE.U32.AND P0, PT, R26, RZ, PT ;  /* 0x000000ff1a00720c */ /* 0x000fc80003f05070 */
[----:B------:R-:W-:Y:S01]  /*0cd0*/  ISETP.NE.AND.EX P0, PT, RZ, RZ, PT, P0 ;  /* 0x000000ffff00720c */ /* 0x000fe20003f05300 */
[----:B0-----:R-:W-:Y:S02]  /*0ce0*/  IMAD R11, R0, UR8, RZ ;  /* 0x00000008000b7c24 */ /* 0x001fe4000f8e02ff */
[----:B------:R-:W-:-:S04]  /*0cf0*/  IMAD.WIDE.U32 R12, R10, UR8, R12 ;  /* 0x000000080a0c7c25 */ /* 0x000fc8000f8e000c */
[----:B------:R-:W-:Y:S02]  /*0d00*/  IMAD R11, R10, UR9, R11 ;  /* 0x000000090a0b7c24 */ /* 0x000fe4000f8e020b */
[----:B-1----:R-:W-:-:S03]  /*0d10*/  IMAD.WIDE.U32 R8, R12, UR12, R8 ;  /* 0x0000000c0c087c25 */ /* 0x002fc6000f8e0008 */
[----:B------:R-:W-:Y:S01]  /*0d20*/  IADD3 R0, PT, PT, R13, R11, RZ ;  /* 0x0000000b0d007210 */ /* 0x000fe20007ffe0ff */
[----:B------:R-:W-:-:S04]  /*0d30*/  IMAD.WIDE.U32 R6, R8, UR12, R6 ;  /* 0x0000000c08067c25 */ /* 0x000fc8000f8e0006 */
[----:B------:R-:W-:-:S04]  /*0d40*/  IMAD R11, R0, UR12, RZ ;  /* 0x0000000c000b7c24 */ /* 0x000fc8000f8e02ff */
[----:B------:R-:W-:-:S04]  /*0d50*/  IMAD R11, R12, UR13, R11 ;  /* 0x0000000d0c0b7c24 */ /* 0x000fc8000f8e020b */
[----:B------:R-:W-:-:S04]  /*0d60*/  IMAD.IADD R0, R9, 0x1, R11 ;  /* 0x0000000109007824 */ /* 0x000fc800078e020b */
[----:B------:R-:W-:Y:S02]  /*0d70*/  IMAD R3, R0, UR12, RZ ;  /* 0x0000000c00037c24 */ /* 0x000fe4000f8e02ff */
[----:B------:R-:W-:Y:S02]  /*0d80*/  HFMA2 R0, -RZ, RZ, 0, 0 ;  /* 0x00000000ff007431 */ /* 0x000fe400000001ff */
[----:B------:R-:W-:-:S05]  /*0d90*/  IMAD R3, R8, UR13, R3 ;  /* 0x0000000d08037c24 */ /* 0x000fca000f8e0203 */
[----:B------:R-:W-:Y:S01]  /*0da0*/  IADD3 R3, PT, PT, R7, R3, RZ ;  /* 0x0000000307037210 */ /* 0x000fe20007ffe0ff */
[----:B------:R-:W-:Y:S06]  /*0db0*/  @!P1 BRA `(.L_x_23) ;  /* 0x0000000000b89947 */ /* 0x000fec0003800000 */
[----:B------:R-:W0:Y:S01]  /*0dc0*/  LDC R24, c[0x0][0x39c] ;  /* 0x0000e700ff187b82 */ /* 0x000e220000000800 */
[----:B------:R-:W-:Y:S01]  /*0dd0*/  LOP3.LUT R0, R2, 0xfffffff8, RZ, 0xc0, !PT ;  /* 0xfffffff802007812 */ /* 0x000fe200078ec0ff */
[----:B------:R-:W-:Y:S01]  /*0de0*/  IMAD.MOV.U32 R27, RZ, RZ, RZ ;  /* 0x000000ffff1b7224 */ /* 0x000fe200078e00ff */
[----:B------:R-:W-:Y:S01]  /*0df0*/  MOV R25, RZ ;  /* 0x000000ff00197202 */ /* 0x000fe20000000f00 */
[----:B------:R-:W1:Y:S02]  /*0e00*/  LDCU.64 UR12, c[0x0][0x3e0] ;  /* 0x00007c00ff0c77ac */ /* 0x000e640008000a00 */
[----:B------:R-:W-:Y:S01]  /*0e10*/  IMAD.MOV.U32 R29, RZ, RZ, R0 ;  /* 0x000000ffff1d7224 */ /* 0x000fe200078e0000 */
[----:B------:R-:W-:Y:S02]  /*0e20*/  USHF.L.U64.HI UR8, UR10, 0x3, UR6 ;  /* 0x000000030a087899 */ /* 0x000fe40008010206 */
[----:B------:R-:W-:Y:S01]  /*0e30*/  USHF.L.U32 UR7, UR10, 0x3, URZ ;  /* 0x000000030a077899 */ /* 0x000fe200080006ff */
[----:B01----:R-:W-:-:S11]  /*0e40*/  MOV R28, R24 ;  /* 0x00000018001c7202 */ /* 0x003fd60000000f00 */
.L_x_24:
[----:B------:R-:W-:Y:S01]  /*0e50*/  MOV R9, R3 ;  /* 0x0000000300097202 */ /* 0x000fe20000000f00 */
[----:B------:R-:W-:Y:S02]  /*0e60*/  IMAD R10, R25, UR10, RZ ;  /* 0x0000000a190a7c24 */ /* 0x000fe4000f8e02ff */
[----:B------:R-:W-:Y:S02]  /*0e70*/  IMAD.MOV.U32 R8, RZ, RZ, R6 ;  /* 0x000000ffff087224 */ /* 0x000fe400078e0006 */
[C---:B------:R-:W-:Y:S02]  /*0e80*/  IMAD R11, R27.reuse, UR6, R10 ;  /* 0x000000061b0b7c24 */ /* 0x040fe4000f8e020a */
[C---:B------:R-:W-:Y:S01]  /*0e90*/  IMAD.WIDE.U32 R8, R27.reuse, UR10, R8 ;  /* 0x0000000a1b087c25 */ /* 0x040fe2000f8e0008 */
[----:B------:R-:W-:-:S03]  /*0ea0*/  IADD3 R27, P2, PT, R27, 0x8, RZ ;  /* 0x000000081b1b7810 */ /* 0x000fc60007f5e0ff */
[----:B------:R-:W-:Y:S01]  /*0eb0*/  IMAD.IADD R9, R9, 0x1, R11 ;  /* 0x0000000109097824 */ /* 0x000fe200078e020b */
[C---:B------:R-:W-:Y:S02]  /*0ec0*/  LEA R16, P1, R8.reuse, UR12, 0x3 ;  /* 0x0000000c08107c11 */ /* 0x040fe4000f8218ff */
[----:B------:R-:W-:Y:S02]  /*0ed0*/  IADD3.X R25, PT, PT, RZ, R25, RZ, P2, !PT ;  /* 0x00000019ff197210 */ /* 0x000fe400017fe4ff */
[----:B------:R-:W-:Y:S02]  /*0ee0*/  LEA.HI.X R17, R8, UR13, R9, 0x3, P1 ;  /* 0x0000000d08117c11 */ /* 0x000fe400088f1c09 */
[----:B------:R-:W-:-:S03]  /*0ef0*/  IADD3 R18, P1, PT, R16, UR7, RZ ;  /* 0x0000000710127c10 */ /* 0x000fc6000ff3e0ff */
[----:B-----5:R0:W-:Y:S01]  /*0f00*/  STG.E.64 desc[UR4][R16.64], R4 ;  /* 0x0000000410007986 */ /* 0x0201e2000c101b04 */
[----:B------:R-:W-:Y:S02]  /*0f10*/  IADD3.X R19, PT, PT, R17, UR8, RZ, P1, !PT ;  /* 0x0000000811137c10 */ /* 0x000fe40008ffe4ff */
[----:B------:R-:W-:-:S03]  /*0f20*/  IADD3 R14, P1, PT, R18, UR7, RZ ;  /* 0x00000007120e7c10 */ /* 0x000fc6000ff3e0ff */
[----:B------:R0:W-:Y:S01]  /*0f30*/  STG.E.64 desc[UR4][R18.64], R4 ;  /* 0x0000000412007986 */ /* 0x0001e2000c101b04 */
        /* <DEDUP_REMOVED lines=16> */
[----:B------:R-:W-:-:S03]  /*1040*/  IADD3 R29, P1, PT, R29, -0x8, RZ ;  /* 0xfffffff81d1d7810 */ /* 0x000fc60007f3e0ff */
[----:B------:R0:W-:Y:S01]  /*1050*/  STG.E.64 desc[UR4][R22.64], R4 ;  /* 0x0000000416007986 */ /* 0x0001e2000c101b04 */
[----:B------:R-:W-:Y:S02]  /*1060*/  IADD3.X R28, PT, PT, R28, -0x1, RZ, P1, !PT ;  /* 0xffffffff1c1c7810 */ /* 0x000fe40000ffe4ff */
[----:B------:R-:W-:-:S04]  /*1070*/  ISETP.NE.U32.AND P1, PT, R29, RZ, PT ;  /* 0x000000ff1d00720c */ /* 0x000fc80003f25070 */
[----:B------:R-:W-:-:S13]  /*1080*/  ISETP.NE.AND.EX P1, PT, R28, RZ, PT, P1 ;  /* 0x000000ff1c00720c */ /* 0x000fda0003f25310 */
[----:B0-----:R-:W-:Y:S05]  /*1090*/  @P1 BRA `(.L_x_24) ;  /* 0xfffffffc006c1947 */ /* 0x001fea000383ffff */
.L_x_23:
[----:B------:R-:W-:Y:S05]  /*10a0*/  @!P0 EXIT ;  /* 0x000000000000894d */ /* 0x000fea0003800000 */
[----:B------:R-:W-:Y:S02]  /*10b0*/  ISETP.GE.U32.AND P1, PT, R26, 0x4, PT ;  /* 0x000000041a00780c */ /* 0x000fe40003f26070 */
[----:B------:R-:W-:Y:S02]  /*10c0*/  LOP3.LUT R22, R2, 0x3, RZ, 0xc0, !PT ;  /* 0x0000000302167812 */ /* 0x000fe400078ec0ff */
[----:B------:R-:W-:Y:S02]  /*10d0*/  ISETP.GE.U32.AND.EX P1, PT, RZ, RZ, PT, P1 ;  /* 0x000000ffff00720c */ /* 0x000fe40003f26110 */
[----:B------:R-:W-:-:S04]  /*10e0*/  ISETP.NE.U32.AND P0, PT, R22, RZ, PT ;  /* 0x000000ff1600720c */ /* 0x000fc80003f05070 */
[----:B------:R-:W-:-:S07]  /*10f0*/  ISETP.NE.AND.EX P0, PT, RZ, RZ, PT, P0 ;  /* 0x000000ffff00720c */ /* 0x000fce0003f05300 */
[----:B------:R-:W-:Y:S06]  /*1100*/  @!P1 BRA `(.L_x_25) ;  /* 0x0000000000789947 */ /* 0x000fec0003800000 */
[----:B------:R-:W0:Y:S01]  /*1110*/  LDCU.64 UR8, c[0x0][0x3e0] ;  /* 0x00007c00ff0877ac */ /* 0x000e220008000a00 */
[----:B------:R-:W-:Y:S01]  /*1120*/  MOV R15, R3 ;  /* 0x00000003000f7202 */ /* 0x000fe20000000f00 */
[----:B------:R-:W-:Y:S01]  /*1130*/  IMAD R9, R24, UR10, RZ ;  /* 0x0000000a18097c24 */ /* 0x000fe2000f8e02ff */
[C---:B------:R-:W-:Y:S01]  /*1140*/  IADD3 R21, PT, PT, R0.reuse, 0x2, RZ ;  /* 0x0000000200157810 */ /* 0x040fe20007ffe0ff */
[----:B------:R-:W-:Y:S02]  /*1150*/  IMAD.MOV.U32 R14, RZ, RZ, R6 ;  /* 0x000000ffff0e7224 */ /* 0x000fe400078e0006 */
[C---:B------:R-:W-:Y:S02]  /*1160*/  IMAD R9, R0.reuse, UR6, R9 ;  /* 0x0000000600097c24 */ /* 0x040fe4000f8e0209 */
[----:B------:R-:W-:-:S04]  /*1170*/  IMAD.WIDE.U32 R16, R0, UR10, R14 ;  /* 0x0000000a00107c25 */ /* 0x000fc8000f8e000e */
[C---:B------:R-:W-:Y:S01]  /*1180*/  VIADD R23, R0.reuse, 0x1 ;  /* 0x0000000100177836 */ /* 0x040fe20000000000 */
[----:B------:R-:W-:Y:S01]  /*1190*/  IADD3 R9, PT, PT, R17, R9, RZ ;  /* 0x0000000911097210 */ /* 0x000fe20007ffe0ff */
[C---:B------:R-:W-:Y:S01]  /*11a0*/  VIADD R19, R0.reuse, 0x3 ;  /* 0x0000000300137836 */ /* 0x040fe20000000000 */
[----:B------:R-:W-:Y:S01]  /*11b0*/  IADD3 R0, PT, PT, R0, 0x4, RZ ;  /* 0x0000000400007810 */ /* 0x000fe20007ffe0ff */
[----:B------:R-:W-:Y:S01]  /*11c0*/  IMAD.WIDE.U32 R10, R23, UR10, R14 ;  /* 0x0000000a170a7c25 */ /* 0x000fe2000f8e000e */
[----:B0-----:R-:W-:-:S03]  /*11d0*/  LEA R8, P1, R16, UR8, 0x3 ;  /* 0x0000000810087c11 */ /* 0x001fc6000f8218ff */
[----:B------:R-:W-:Y:S01]  /*11e0*/  IMAD.WIDE.U32 R12, R21, UR10, R14 ;  /* 0x0000000a150c7c25 */ /* 0x000fe2000f8e000e */
[----:B------:R-:W-:-:S03]  /*11f0*/  LEA.HI.X R9, R16, UR9, R9, 0x3, P1 ;  /* 0x0000000910097c11 */ /* 0x000fc600088f1c09 */
[----:B------:R-:W-:Y:S01]  /*1200*/  IMAD.WIDE.U32 R14, R19, UR10, R14 ;  /* 0x0000000a130e7c25 */ /* 0x000fe2000f8e000e */
[----:B------:R-:W-:Y:S02]  /*1210*/  LEA R16, P1, R10, UR8, 0x3 ;  /* 0x000000080a107c11 */ /* 0x000fe4000f8218ff */
[----:B------:R-:W-:Y:S01]  /*1220*/  LEA R18, P2, R12, UR8, 0x3 ;  /* 0x000000080c127c11 */ /* 0x000fe2000f8418ff */
[----:B------:R-:W-:Y:S01]  /*1230*/  IMAD R17, R23, UR6, R11 ;  /* 0x0000000617117c24 */ /* 0x000fe2000f8e020b */
[----:B------:R-:W-:Y:S01]  /*1240*/  LEA R20, P3, R14, UR8, 0x3 ;  /* 0x000000080e147c11 */ /* 0x000fe2000f8618ff */
[----:B------:R-:W-:Y:S01]  /*1250*/  IMAD R13, R21, UR6, R13 ;  /* 0x00000006150d7c24 */ /* 0x000fe2000f8e020d */
[----:B-----5:R0:W-:Y:S01]  /*1260*/  STG.E.64 desc[UR4][R8.64], R4 ;  /* 0x0000000408007986 */ /* 0x0201e2000c101b04 */
[----:B------:R-:W-:Y:S01]  /*1270*/  IMAD R11, R19, UR6, R15 ;  /* 0x00000006130b7c24 */ /* 0x000fe2000f8e020f */
[----:B------:R-:W-:Y:S01]  /*1280*/  LEA.HI.X R17, R10, UR9, R17, 0x3, P1 ;  /* 0x000000090a117c11 */ /* 0x000fe200088f1c11 */
[----:B------:R-:W-:Y:S01]  /*1290*/  IMAD.MOV.U32 R24, RZ, RZ, RZ ;  /* 0x000000ffff187224 */ /* 0x000fe200078e00ff */
[----:B------:R-:W-:-:S02]  /*12a0*/  LEA.HI.X R19, R12, UR9, R13, 0x3, P2 ;  /* 0x000000090c137c11 */ /* 0x000fc400090f1c0d */
[----:B------:R-:W-:Y:S01]  /*12b0*/  LEA.HI.X R21, R14, UR9, R11, 0x3, P3 ;  /* 0x000000090e157c11 */ /* 0x000fe200098f1c0b */
[----:B------:R0:W-:Y:S04]  /*12c0*/  STG.E.64 desc[UR4][R16.64], R4 ;  /* 0x0000000410007986 */ /* 0x0001e8000c101b04 */
[----:B------:R0:W-:Y:S04]  /*12d0*/  STG.E.64 desc[UR4][R18.64], R4 ;  /* 0x0000000412007986 */ /* 0x0001e8000c101b04 */
[----:B------:R0:W-:Y:S02]  /*12e0*/  STG.E.64 desc[UR4][R20.64], R4 ;  /* 0x0000000414007986 */ /* 0x0001e4000c101b04 */
.L_x_25:
[----:B------:R-:W-:Y:S05]  /*12f0*/  @!P0 EXIT ;  /* 0x000000000000894d */ /* 0x000fea0003800000 */
[----:B------:R-:W-:Y:S02]  /*1300*/  ISETP.NE.U32.AND P0, PT, R22, 0x1, PT ;  /* 0x000000011600780c */ /* 0x000fe40003f05070 */
[----:B------:R-:W-:Y:S02]  /*1310*/  LOP3.LUT R2, R2, 0x1, RZ, 0xc0, !PT ;  /* 0x0000000102027812 */ /* 0x000fe400078ec0ff */
[----:B------:R-:W-:Y:S02]  /*1320*/  ISETP.NE.AND.EX P0, PT, RZ, RZ, PT, P0 ;  /* 0x000000ffff00720c */ /* 0x000fe40003f05300 */
[----:B------:R-:W-:-:S04]  /*1330*/  ISETP.NE.U32.AND P1, PT, R2, 0x1, PT ;  /* 0x000000010200780c */ /* 0x000fc80003f25070 */
[----:B------:R-:W-:-:S07]  /*1340*/  ISETP.NE.U32.AND.EX P1, PT, RZ, RZ, PT, P1 ;  /* 0x000000ffff00720c */ /* 0x000fce0003f25110 */
[----:B------:R-:W-:Y:S06]  /*1350*/  @!P0 BRA `(.L_x_26) ;  /* 0x0000000000448947 */ /* 0x000fec0003800000 */
[----:B------:R-:W1:Y:S01]  /*1360*/  LDCU.64 UR8, c[0x0][0x3e0] ;  /* 0x00007c00ff0877ac */ /* 0x000e620008000a00 */
[----:B0-----:R-:W-:Y:S01]  /*1370*/  IMAD R9, R24, UR10, RZ ;  /* 0x0000000a18097c24 */ /* 0x001fe2000f8e02ff */
[----:B------:R-:W-:Y:S01]  /*1380*/  MOV R2, R6 ;  /* 0x0000000600027202 */ /* 0x000fe20000000f00 */
[C---:B------:R-:W-:Y:S02]  /*1390*/  VIADD R15, R0.reuse, 0x1 ;  /* 0x00000001000f7836 */ /* 0x040fe40000000000 */
[----:B------:R-:W-:Y:S02]  /*13a0*/  HFMA2 R24, -RZ, RZ, 0, 0 ;  /* 0x00000000ff187431 */ /* 0x000fe400000001ff */
[C---:B------:R-:W-:Y:S02]  /*13b0*/  IMAD R11, R0.reuse, UR6, R9 ;  /* 0x00000006000b7c24 */ /* 0x040fe4000f8e0209 */
[----:B------:R-:W-:-:S04]  /*13c0*/  IMAD.WIDE.U32 R8, R0, UR10, R2 ;  /* 0x0000000a00087c25 */ /* 0x000fc8000f8e0002 */
[----:B------:R-:W-:-:S04]  /*13d0*/  IMAD.WIDE.U32 R12, R15, UR10, R2 ;  /* 0x0000000a0f0c7c25 */ /* 0x000fc8000f8e0002 */
[----:B------:R-:W-:Y:S02]  /*13e0*/  IMAD.IADD R11, R9, 0x1, R11 ;  /* 0x00000001090b7824 */ /* 0x000fe400078e020b */
[----:B------:R-:W-:Y:S01]  /*13f0*/  IMAD R15, R15, UR6, R13 ;  /* 0x000000060f0f7c24 */ /* 0x000fe2000f8e020d */
[----:B-1----:R-:W-:Y:S01]  /*1400*/  LEA R10, P0, R8, UR8, 0x3 ;  /* 0x00000008080a7c11 */ /* 0x002fe2000f8018ff */
[----:B------:R-:W-:Y:S01]  /*1410*/  VIADD R0, R0, 0x2 ;  /* 0x0000000200007836 */ /* 0x000fe20000000000 */
[----:B------:R-:W-:Y:S02]  /*1420*/  LEA R14, P2, R12, UR8, 0x3 ;  /* 0x000000080c0e7c11 */ /* 0x000fe4000f8418ff */
[----:B------:R-:W-:Y:S02]  /*1430*/  LEA.HI.X R11, R8, UR9, R11, 0x3, P0 ;  /* 0x00000009080b7c11 */ /* 0x000fe400080f1c0b */
[----:B------:R-:W-:-:S03]  /*1440*/  LEA.HI.X R15, R12, UR9, R15, 0x3, P2 ;  /* 0x000000090c0f7c11 */ /* 0x000fc600090f1c0f */
[----:B-----5:R1:W-:Y:S04]  /*1450*/  STG.E.64 desc[UR4][R10.64], R4 ;  /* 0x000000040a007986 */ /* 0x0203e8000c101b04 */
[----:B------:R1:W-:Y:S02]  /*1460*/  STG.E.64 desc[UR4][R14.64], R4 ;  /* 0x000000040e007986 */ /* 0x0003e4000c101b04 */
.L_x_26:
[----:B------:R-:W-:Y:S05]  /*1470*/  @P1 EXIT ;  /* 0x000000000000194d */ /* 0x000fea0003800000 */
[----:B------:R-:W2:Y:S01]  /*1480*/  LDCU.64 UR8, c[0x0][0x3e0] ;  /* 0x00007c00ff0877ac */ /* 0x000ea20008000a00 */
[----:B------:R-:W-:Y:S01]  /*1490*/  MOV R2, R6 ;  /* 0x0000000600027202 */ /* 0x000fe20000000f00 */
[----:B------:R-:W-:-:S04]  /*14a0*/  IMAD R7, R24, UR10, RZ ;  /* 0x0000000a18077c24 */ /* 0x000fc8000f8e02ff */
[----:B------:R-:W-:-:S04]  /*14b0*/  IMAD.WIDE.U32 R2, R0, UR10, R2 ;  /* 0x0000000a00027c25 */ /* 0x000fc8000f8e0002 */
[----:B------:R-:W-:-:S04]  /*14c0*/  IMAD R7, R0, UR6, R7 ;  /* 0x0000000600077c24 */ /* 0x000fc8000f8e0207 */
[----:B------:R-:W-:Y:S01]  /*14d0*/  IMAD.IADD R3, R3, 0x1, R7 ;  /* 0x0000000103037824 */ /* 0x000fe200078e0207 */
[----:B--2---:R-:W-:-:S04]  /*14e0*/  LEA R6, P0, R2, UR8, 0x3 ;  /* 0x0000000802067c11 */ /* 0x004fc8000f8018ff */
[----:B------:R-:W-:-:S05]  /*14f0*/  LEA.HI.X R7, R2, UR9, R3, 0x3, P0 ;  /* 0x0000000902077c11 */ /* 0x000fca00080f1c03 */
[----:B-----5:R-:W-:Y:S01]  /*1500*/  STG.E.64 desc[UR4][R6.64], R4 ;  /* 0x0000000406007986 */ /* 0x020fe2000c101b04 */
[----:B------:R-:W-:Y:S05]  /*1510*/  EXIT ;  /* 0x000000000000794d */ /* 0x000fea0003800000 */
        .weak           $__internal_2_$__cuda_sm20_div_u64
        .type           $__internal_2_$__cuda_sm20_div_u64,@function
        .size           $__internal_2_$__cuda_sm20_div_u64,($__internal_3_$__cuda_sm20_rem_u64 - $__internal_2_$__cuda_sm20_div_u64)
$__internal_2_$__cuda_sm20_div_u64:
[----:B------:R-:W0:Y:S08]  /*1520*/  I2F.U64.RP R14, UR4 ;  /* 0x00000004000e7d12 */ /* 0x000e300008309000 */
[----:B0-----:R-:W0:Y:S02]  /*1530*/  MUFU.RCP R14, R14 ;  /* 0x0000000e000e7308 */ /* 0x001e240000001000 */
[----:B0-----:R-:W-:-:S06]  /*1540*/  IADD3 R2, PT, PT, R14, 0x1ffffffe, RZ ;  /* 0x1ffffffe0e027810 */ /* 0x001fcc0007ffe0ff */
[----:B------:R-:W0:Y:S02]  /*1550*/  F2I.U64.TRUNC R2, R2 ;  /* 0x0000000200027311 */ /* 0x000e24000020d800 */
[----:B0-----:R-:W-:-:S04]  /*1560*/  IMAD.WIDE.U32 R12, R2, UR4, RZ ;  /* 0x00000004020c7c25 */ /* 0x001fc8000f8e00ff */
[----:B------:R-:W-:Y:S01]  /*1570*/  IMAD R13, R2, UR5, R13 ;  /* 0x00000005020d7c24 */ /* 0x000fe2000f8e020d */
[----:B------:R-:W-:-:S03]  /*1580*/  IADD3 R15, P0, PT, RZ, -R12, RZ ;  /* 0x8000000cff0f7210 */ /* 0x000fc60007f1e0ff */
[----:B------:R-:W-:Y:S02]  /*1590*/  IMAD R13, R3, UR4, R13 ;  /* 0x00000004030d7c24 */ /* 0x000fe4000f8e020d */
[----:B------:R-:W-:-:S04]  /*15a0*/  IMAD.HI.U32 R12, R2, R15, RZ ;  /* 0x0000000f020c7227 */ /* 0x000fc800078e00ff */
[----:B------:R-:W-:Y:S01]  /*15b0*/  IMAD.X R17, RZ, RZ, ~R13, P0 ;  /* 0x000000ffff117224 */ /* 0x000fe200000e0e0d */
[----:B------:R-:W-:-:S03]  /*15c0*/  MOV R13, R2 ;  /* 0x00000002000d7202 */ /* 0x000fc60000000f00 */
[-C--:B------:R-:W-:Y:S02]  /*15d0*/  IMAD R19, R3, R17.reuse, RZ ;  /* 0x0000001103137224 */ /* 0x080fe400078e02ff */
[----:B------:R-:W-:-:S04]  /*15e0*/  IMAD.WIDE.U32 R12, P0, R2, R17, R12 ;  /* 0x00000011020c7225 */ /* 0x000fc8000780000c */
[----:B------:R-:W-:-:S04]  /*15f0*/  IMAD.HI.U32 R17, R3, R17, RZ ;  /* 0x0000001103117227 */ /* 0x000fc800078e00ff */
[----:B------:R-:W-:-:S05]  /*1600*/  IMAD.HI.U32 R12, P1, R3, R15, R12 ;  /* 0x0000000f030c7227 */ /* 0x000fca000782000c */
[----:B------:R-:W-:Y:S01]  /*1610*/  IADD3 R13, P2, PT, R19, R12, RZ ;  /* 0x0000000c130d7210 */ /* 0x000fe20007f5e0ff */
[----:B------:R-:W-:-:S04]  /*1620*/  IMAD.X R12, R17, 0x1, R3, P0 ;  /* 0x00000001110c7824 */ /* 0x000fc800000e0603 */
[----:B------:R-:W-:Y:S01]  /*1630*/  IMAD.WIDE.U32 R2, R13, UR4, RZ ;  /* 0x000000040d027c25 */ /* 0x000fe2000f8e00ff */
[----:B------:R-:W-:-:S03]  /*1640*/  IADD3.X R15, PT, PT, RZ, RZ, R12, P2, P1 ;  /* 0x000000ffff0f7210 */ /* 0x000fc600017e240c */
[----:B------:R-:W-:Y:S01]  /*1650*/  IMAD R12, R13, UR5, R3 ;  /* 0x000000050d0c7c24 */ /* 0x000fe2000f8e0203 */
[----:B------:R-:W-:-:S03]  /*1660*/  IADD3 R3, P0, PT, RZ, -R2, RZ ;  /* 0x80000002ff037210 */ /* 0x000fc60007f1e0ff */
[----:B------:R-:W-:Y:S02]  /*1670*/  IMAD R2, R15, UR4, R12 ;  /* 0x000000040f027c24 */ /* 0x000fe4000f8e020c */
[----:B------:R-:W-:-:S03]  /*1680*/  IMAD.HI.U32 R12, R13, R3, RZ ;  /* 0x000000030d0c7227 */ /* 0x000fc600078e00ff */
[----:B------:R-:W-:-:S05]  /*1690*/  IADD3.X R2, PT, PT, RZ, ~R2, RZ, P0, !PT ;  /* 0x80000002ff027210 */ /* 0x000fca00007fe4ff */
[----:B------:R-:W-:-:S04]  /*16a0*/  IMAD.WIDE.U32 R12, P0, R13, R2, R12 ;  /* 0x000000020d0c7225 */ /* 0x000fc8000780000c */
[C---:B------:R-:W-:Y:S02]  /*16b0*/  IMAD R14, R15.reuse, R2, RZ ;  /* 0x000000020f0e7224 */ /* 0x040fe400078e02ff */
[----:B------:R-:W-:-:S04]  /*16c0*/  IMAD.HI.U32 R13, P1, R15, R3, R12 ;  /* 0x000000030f0d7227 */ /* 0x000fc8000782000c */
[----:B------:R-:W-:Y:S02]  /*16d0*/  HFMA2 R3, -RZ, RZ, 0, 0 ;  /* 0x00000000ff037431 */ /* 0x000fe400000001ff */
        /* <DEDUP_REMOVED lines=11> */
[----:B------:R-:W-:-:S03]  /*1790*/  IMAD.WIDE.U32 R2, R13, UR4, RZ ;  /* 0x000000040d027c25 */ /* 0x000fc6000f8e00ff */
[----:B------:R-:W-:Y:S01]  /*17a0*/  IADD3.X R12, PT, PT, RZ, R12, RZ, P1, !PT ;  /* 0x0000000cff0c7210 */ /* 0x000fe20000ffe4ff */
[----:B------:R-:W-:Y:S01]  /*17b0*/  IMAD R3, R13, UR5, R3 ;  /* 0x000000050d037c24 */ /* 0x000fe2000f8e0203 */
[----:B------:R-:W-:-:S03]  /*17c0*/  IADD3 R15, P1, PT, -R2, R4, RZ ;  /* 0x00000004020f7210 */ /* 0x000fc60007f3e1ff */
[----:B------:R-:W-:Y:S01]  /*17d0*/  IMAD R2, R12, UR4, R3 ;  /* 0x000000040c027c24 */ /* 0x000fe2000f8e0203 */
[----:B------:R-:W-:-:S03]  /*17e0*/  ISETP.GE.U32.AND P0, PT, R15, UR4, PT ;  /* 0x000000040f007c0c */ /* 0x000fc6000bf06070 */
[----:B------:R-:W-:Y:S01]  /*17f0*/  IMAD.X R14, R5, 0x1, ~R2, P1 ;  /* 0x00000001050e7824 */ /* 0x000fe200008e0e02 */
[----:B------:R-:W-:Y:S02]  /*1800*/  IADD3 R2, P2, PT, R13, 0x1, RZ ;  /* 0x000000010d027810 */ /* 0x000fe40007f5e0ff */
[----:B------:R-:W-:Y:S02]  /*1810*/  IADD3 R4, P1, PT, R15, -UR4, RZ ;  /* 0x800000040f047c10 */ /* 0x000fe4000ff3e0ff */
[----:B------:R-:W-:Y:S02]  /*1820*/  ISETP.GE.U32.AND.EX P0, PT, R14, UR5, PT, P0 ;  /* 0x000000050e007c0c */ /* 0x000fe4000bf06100 */
[----:B------:R-:W-:Y:S02]  /*1830*/  IADD3.X R3, PT, PT, RZ, R12, RZ, P2, !PT ;  /* 0x0000000cff037210 */ /* 0x000fe400017fe4ff */
[----:B------:R-:W-:Y:S02]  /*1840*/  SEL R13, R2, R13, P0 ;  /* 0x0000000d020d7207 */ /* 0x000fe40000000000 */
[----:B------:R-:W-:-:S02]  /*1850*/  IADD3.X R5, PT, PT, R14, ~UR5, RZ, P1, !PT ;  /* 0x800000050e057c10 */ /* 0x000fc40008ffe4ff */
[----:B------:R-:W-:Y:S02]  /*1860*/  SEL R4, R4, R15, P0 ;  /* 0x0000000f04047207 */ /* 0x000fe40000000000 */
[----:B------:R-:W-:Y:S02]  /*1870*/  SEL R12, R3, R12, P0 ;  /* 0x0000000c030c7207 */ /* 0x000fe40000000000 */
[----:B------:R-:W-:Y:S02]  /*1880*/  IADD3 R2, P2, PT, R13, 0x1, RZ ;  /* 0x000000010d027810 */ /* 0x000fe40007f5e0ff */
[----:B------:R-:W-:Y:S02]  /*1890*/  SEL R5, R5, R14, P0 ;  /* 0x0000000e05057207 */ /* 0x000fe40000000000 */
[----:B------:R-:W-:Y:S01]  /*18a0*/  ISETP.GE.U32.AND P0, PT, R4, UR4, PT ;  /* 0x0000000404007c0c */ /* 0x000fe2000bf06070 */
[----:B------:R-:W-:Y:S01]  /*18b0*/  IMAD.X R3, RZ, RZ, R12, P2 ;  /* 0x000000ffff037224 */ /* 0x000fe200010e060c */
[----:B------:R-:W-:-:S02]  /*18c0*/  ISETP.NE.U32.AND P1, PT, RZ, UR4, PT ;  /* 0x00000004ff007c0c */ /* 0x000fc4000bf25070 */
[----:B------:R-:W-:Y:S01]  /*18d0*/  ISETP.GE.U32.AND.EX P0, PT, R5, UR5, PT, P0 ;  /* 0x0000000505007c0c */ /* 0x000fe2000bf06100 */
[----:B------:R-:W-:Y:S01]  /*18e0*/  IMAD.MOV.U32 R5, RZ, RZ, 0x0 ;  /* 0x00000000ff057424 */ /* 0x000fe200078e00ff */
[----:B------:R-:W-:Y:S02]  /*18f0*/  MOV R4, R0 ;  /* 0x0000000000047202 */ /* 0x000fe40000000f00 */
[----:B------:R-:W-:Y:S02]  /*1900*/  ISETP.NE.AND.EX P1, PT, RZ, UR5, PT, P1 ;  /* 0x00000005ff007c0c */ /* 0x000fe4000bf25310 */
[----:B------:R-:W-:Y:S02]  /*1910*/  SEL R2, R2, R13, P0 ;  /* 0x0000000d02027207 */ /* 0x000fe40000000000 */
[----:B------:R-:W-:Y:S02]  /*1920*/  SEL R3, R3, R12, P0 ;  /* 0x0000000c03037207 */ /* 0x000fe40000000000 */
[----:B------:R-:W-:-:S02]  /*1930*/  SEL R2, R2, 0xffffffff, P1 ;  /* 0xffffffff02027807 */ /* 0x000fc40000800000 */
[----:B------:R-:W-:Y:S01]  /*1940*/  SEL R3, R3, 0xffffffff, P1 ;  /* 0xffffffff03037807 */ /* 0x000fe20000800000 */
[----:B------:R-:W-:Y:S06]  /*1950*/  RET.REL.NODEC R4 `(transpose_and_broadcast_filters_f64) ;  /* 0xffffffe404a87950 */ /* 0x000fec0003c3ffff */
        .weak           $__internal_3_$__cuda_sm20_rem_u64
        .type           $__internal_3_$__cuda_sm20_rem_u64,@function
        .size           $__internal_3_$__cuda_sm20_rem_u64,(.L_x_267 - $__internal_3_$__cuda_sm20_rem_u64)
$__internal_3_$__cuda_sm20_rem_u64:
        /* <DEDUP_REMOVED lines=64> */
[----:B------:R-:W-:Y:S06]  /*1d60*/  RET.REL.NODEC R14 `(transpose_and_broadcast_filters_f64) ;  /* 0xffffffe00ea47950 */ /* 0x000fec0003c3ffff */
.L_x_27:
        /* <DEDUP_REMOVED lines=9> */
.L_x_267:


//--------------------- .text.unfold_output_into_patches_f64 --------------------------
	.section	.text.unfold_output_into_patches_f64,"ax",@progbits
	.align	128
        .global         unfold_output_into_patches_f64
        .type           unfold_output_into_patches_f64,@function
        .size           unfold_output_into_patches_f64,(.L_x_269 - unfold_output_into_patches_f64)
        .other          unfold_output_into_patches_f64,@"STO_CUDA_ENTRY STV_DEFAULT"
unfold_output_into_patches_f64:
.text.unfold_output_into_patches_f64:
[----:B------:R-:W-:Y:S01]  /*0000*/  LDC R1, c[0x0][0x37c] ;  /* 0x0000df00ff017b82 */ /* 0x000fe20000000800 */
[----:B------:R-:W0:Y:S01]  /*0010*/  LDCU.64 UR8, c[0x0][0x398] ;  /* 0x00007300ff0877ac */ /* 0x000e220008000a00 */
[----:B------:R-:W1:Y:S06]  /*0020*/  S2R R5, SR_TID.X ;  /* 0x0000000000057919 */ /* 0x000e6c0000002100 */
[----:B------:R-:W1:Y:S01]  /*0030*/  LDC R4, c[0x0][0x360] ;  /* 0x0000d800ff047b82 */ /* 0x000e620000000800 */
[----:B------:R-:W0:Y:S01]  /*0040*/  LDCU.64 UR10, c[0x0][0x3a8] ;  /* 0x00007500ff0a77ac */ /* 0x000e220008000a00 */
[----:B------:R-:W2:Y:S01]  /*0050*/  LDCU.64 UR12, c[0x0][0x3b0] ;  /* 0x00007600ff0c77ac */ /* 0x000ea20008000a00 */
[----:B------:R-:W3:Y:S01]  /*0060*/  LDCU.64 UR14, c[0x0][0x3c0] ;  /* 0x00007800ff0e77ac */ /* 0x000ee20008000a00 */
[----:B0-----:R-:W-:-:S02]  /*0070*/  UIMAD UR6, UR9, UR10, URZ ;  /* 0x0000000a090672a4 */ /* 0x001fc4000f8e02ff */
[----:B------:R-:W-:Y:S02]  /*0080*/  UIMAD.WIDE.U32 UR4, UR8, UR10, URZ ;  /* 0x0000000a080472a5 */ /* 0x000fe4000f8e00ff */
[----:B------:R-:W-:Y:S01]  /*0090*/  UIMAD UR6, UR8, UR11, UR6 ;  /* 0x0000000b080672a4 */ /* 0x000fe2000f8e0206 */
[----:B------:R-:W1:Y:S03]  /*00a0*/  S2UR UR8, SR_CTAID.X ;  /* 0x00000000000879c3 */ /* 0x000e660000002500 */
[----:B------:R-:W-:Y:S02]  /*00b0*/  UIADD3 UR5, UPT, UPT, UR5, UR6, URZ ;  /* 0x0000000605057290 */ /* 0x000fe4000fffe0ff */
[----:B--2---:R-:W-:Y:S02]  /*00c0*/  UIMAD.WIDE.U32 UR6, UR4, UR12, URZ ;  /* 0x0000000c040672a5 */ /* 0x004fe4000f8e00ff */
[----:B------:R-:W-:-:S02]  /*00d0*/  UIMAD UR5, UR5, UR12, URZ ;  /* 0x0000000c050572a4 */ /* 0x000fc4000f8e02ff */
[----:B---3--:R-:W-:Y:S02]  /*00e0*/  UIMAD.WIDE.U32 UR10, UR6, UR14, URZ ;  /* 0x0000000e060a72a5 */ /* 0x008fe4000f8e00ff */
        /* <DEDUP_REMOVED lines=10> */
[----:B------:R-:W-:-:S09]  /*0190*/  UISETP.NE.U32.AND UP0, UPT, UR15, URZ, UPT ;  /* 0x000000ff0f00728c */ /* 0x000fd2000bf05070 */
[----:B------:R-:W-:Y:S05]  /*01a0*/  BRA.U UP0, `(.L_x_28) ;  /* 0x00000001005c7547 */ /* 0x000fea000b800000 */
[----:B------:R-:W0:Y:S01]  /*01b0*/  I2F.U32.RP R0, UR14 ;  /* 0x0000000e00007d06 */ /* 0x000e220008209000 */
[----:B------:R-:W-:-:S07]  /*01c0*/  ISETP.NE.U32.AND P2, PT, RZ, UR14, PT ;  /* 0x0000000eff007c0c */ /* 0x000fce000bf45070 */
[----:B0-----:R-:W0:Y:S02]  /*01d0*/  MUFU.RCP R0, R0 ;  /* 0x0000000000007308 */ /* 0x001e240000001000 */
[----:B0-----:R-:W-:-:S06]  /*01e0*/  VIADD R2, R0, 0xffffffe ;  /* 0x0ffffffe00027836 */ /* 0x001fcc0000000000 */
[----:B------:R0:W1:Y:S02]  /*01f0*/  F2I.FTZ.U32.TRUNC.NTZ R3, R2 ;  /* 0x0000000200037305 */ /* 0x000064000021f000 */
[----:B0-----:R-:W-:Y:S02]  /*0200*/  HFMA2 R2, -RZ, RZ, 0, 0 ;  /* 0x00000000ff027431 */ /* 0x001fe400000001ff */
[----:B-1----:R-:W-:-:S04]  /*0210*/  IMAD.MOV R5, RZ, RZ, -R3 ;  /* 0x000000ffff057224 */ /* 0x002fc800078e0a03 */
[----:B------:R-:W-:-:S04]  /*0220*/  IMAD R5, R5, UR14, RZ ;  /* 0x0000000e05057c24 */ /* 0x000fc8000f8e02ff */
[----:B------:R-:W-:-:S04]  /*0230*/  IMAD.HI.U32 R3, R3, R5, R2 ;  /* 0x0000000503037227 */ /* 0x000fc800078e0002 */
[----:B------:R-:W-:Y:S02]  /*0240*/  IMAD.MOV.U32 R5, RZ, RZ, RZ ;  /* 0x000000ffff057224 */ /* 0x000fe400078e00ff */
[----:B------:R-:W-:-:S04]  /*0250*/  IMAD.HI.U32 R2, R3, R4, RZ ;  /* 0x0000000403027227 */ /* 0x000fc800078e00ff */
[----:B------:R-:W-:-:S04]  /*0260*/  IMAD.MOV R3, RZ, RZ, -R2 ;  /* 0x000000ffff037224 */ /* 0x000fc800078e0a02 */
[----:B------:R-:W-:-:S05]  /*0270*/  IMAD R3, R3, UR14, R4 ;  /* 0x0000000e03037c24 */ /* 0x000fca000f8e0204 */
[----:B------:R-:W-:-:S13]  /*0280*/  ISETP.GE.U32.AND P0, PT, R3, UR14, PT ;  /* 0x0000000e03007c0c */ /* 0x000fda000bf06070 */
[----:B------:R-:W-:Y:S02]  /*0290*/  @P0 VIADD R3, R3, -UR14 ;  /* 0x8000000e03030c36 */ /* 0x000fe40008000000 */
[----:B------:R-:W-:-:S03]  /*02a0*/  @P0 VIADD R2, R2, 0x1 ;  /* 0x0000000102020836 */ /* 0x000fc60000000000 */
[----:B------:R-:W-:-:S13]  /*02b0*/  ISETP.GE.U32.AND P1, PT, R3, UR14, PT ;  /* 0x0000000e03007c0c */ /* 0x000fda000bf26070 */
[----:B------:R-:W-:Y:S02]  /*02c0*/  @P1 IADD3 R2, PT, PT, R2, 0x1, RZ ;  /* 0x0000000102021810 */ /* 0x000fe40007ffe0ff */
[----:B------:R-:W-:-:S05]  /*02d0*/  @!P2 LOP3.LUT R2, RZ, UR14, RZ, 0x33, !PT ;  /* 0x0000000eff02ac12 */ /* 0x000fca000f8e33ff */
[----:B------:R-:W-:-:S04]  /*02e0*/  IMAD.MOV R3, RZ, RZ, -R2 ;  /* 0x000000ffff037224 */ /* 0x000fc800078e0a02 */
[----:B------:R-:W-:Y:S02]  /*02f0*/  IMAD R4, R3, UR14, R4 ;  /* 0x0000000e03047c24 */ /* 0x000fe4000f8e0204 */
[----:B------:R-:W-:Y:S01]  /*0300*/  IMAD.MOV.U32 R3, RZ, RZ, RZ ;  /* 0x000000ffff037224 */ /* 0x000fe200078e00ff */
[----:B------:R-:W-:Y:S06]  /*0310*/  BRA `(.L_x_29) ;  /* 0x0000000000447947 */ /* 0x000fec0003800000 */
.L_x_28:
[----:B------:R-:W0:Y:S01]  /*0320*/  LDCU.64 UR4, c[0x0][0x3c0] ;  /* 0x00007800ff0477ac */ /* 0x000e220008000a00 */
[----:B------:R-:W-:Y:S01]  /*0330*/  MOV R12, R4 ;  /* 0x00000004000c7202 */ /* 0x000fe20000000f00 */
[----:B------:R-:W-:Y:S01]  /*0340*/  IMAD.MOV.U32 R37, RZ, RZ, RZ ;  /* 0x000000ffff257224 */ /* 0x000fe200078e00ff */
[----:B------:R-:W-:Y:S01]  /*0350*/  MOV R10, 0x390 ;  /* 0x00000390000a7802 */ /* 0x000fe20000000f00 */
[----:B0-----:R-:W-:Y:S02]  /*0360*/  IMAD.U32 R26, RZ, RZ, UR4 ;  /* 0x00000004ff1a7e24 */ /* 0x001fe4000f8e00ff */
[----:B------:R-:W-:-:S07]  /*0370*/  IMAD.U32 R27, RZ, RZ, UR5 ;  /* 0x00000005ff1b7e24 */ /* 0x000fce000f8e00ff */
[----:B------:R-:W-:Y:S05]  /*0380*/  CALL.REL.NOINC `($__internal_4_$__cuda_sm20_div_u64) ;  /* 0x0000005400747944 */ /* 0x000fea0003c00000 */
[----:B------:R-:W0:Y:S01]  /*0390*/  LDCU.64 UR4, c[0x0][0x3c0] ;  /* 0x00007800ff0477ac */ /* 0x000e220008000a00 */
[----:B------:R-:W-:Y:S01]  /*03a0*/  IADD3 R3, P0, PT, RZ, -R26, RZ ;  /* 0x8000001aff037210 */ /* 0x000fe20007f1e0ff */
[----:B------:R-:W-:Y:S02]  /*03b0*/  IMAD.MOV.U32 R5, RZ, RZ, RZ ;  /* 0x000000ffff057224 */ /* 0x000fe400078e00ff */
[----:B------:R-:W-:Y:S01]  /*03c0*/  IMAD.MOV.U32 R2, RZ, RZ, R26 ;  /* 0x000000ffff027224 */ /* 0x000fe200078e001a */
[----:B------:R-:W-:-:S05]  /*03d0*/  IADD3.X R0, PT, PT, RZ, ~R27, RZ, P0, !PT ;  /* 0x8000001bff007210 */ /* 0x000fca00007fe4ff */
[----:B0-----:R-:W-:Y:S02]  /*03e0*/  IMAD R0, R0, UR4, RZ ;  /* 0x0000000400007c24 */ /* 0x001fe4000f8e02ff */
[----:B------:R-:W-:-:S04]  /*03f0*/  IMAD.WIDE.U32 R4, R3, UR4, R4 ;  /* 0x0000000403047c25 */ /* 0x000fc8000f8e0004 */
[----:B------:R-:W-:-:S04]  /*0400*/  IMAD R3, R3, UR5, R0 ;  /* 0x0000000503037c24 */ /* 0x000fc8000f8e0200 */
[----:B------:R-:W-:Y:S01]  /*0410*/  IMAD.IADD R5, R5, 0x1, R3 ;  /* 0x0000000105057824 */ /* 0x000fe200078e0203 */
[----:B------:R-:W-:-:S07]  /*0420*/  MOV R3, R27 ;  /* 0x0000001b00037202 */ /* 0x000fce0000000f00 */
.L_x_29:
[----:B------:R-:W0:Y:S02]  /*0430*/  LDCU UR4, c[0x0][0x3b4] ;  /* 0x00007680ff0477ac */ /* 0x000e240008000800 */
[----:B0-----:R-:W-:-:S09]  /*0440*/  UISETP.NE.U32.AND UP0, UPT, UR4, URZ, UPT ;  /* 0x000000ff0400728c */ /* 0x001fd2000bf05070 */
[----:B------:R-:W-:Y:S05]  /*0450*/  BRA.U UP0, `(.L_x_30) ;  /* 0x0000000100607547 */ /* 0x000fea000b800000 */
[----:B------:R-:W0:Y:S02]  /*0460*/  LDCU UR4, c[0x0][0x3b0] ;  /* 0x00007600ff0477ac */ /* 0x000e240008000800 */
[----:B0-----:R-:W0:Y:S01]  /*0470*/  I2F.U32.RP R0, UR4 ;  /* 0x0000000400007d06 */ /* 0x001e220008209000 */
[----:B------:R-:W-:-:S07]  /*0480*/  ISETP.NE.U32.AND P2, PT, RZ, UR4, PT ;  /* 0x00000004ff007c0c */ /* 0x000fce000bf45070 */
[----:B0-----:R-:W0:Y:S02]  /*0490*/  MUFU.RCP R0, R0 ;  /* 0x0000000000007308 */ /* 0x001e240000001000 */
[----:B0-----:R-:W-:-:S06]  /*04a0*/  VIADD R6, R0, 0xffffffe ;  /* 0x0ffffffe00067836 */ /* 0x001fcc0000000000 */
[----:B------:R0:W1:Y:S02]  /*04b0*/  F2I.FTZ.U32.TRUNC.NTZ R7, R6 ;  /* 0x0000000600077305 */ /* 0x000064000021f000 */
[----:B0-----:R-:W-:Y:S02]  /*04c0*/  IMAD.MOV.U32 R6, RZ, RZ, RZ ;  /* 0x000000ffff067224 */ /* 0x001fe400078e00ff */
[----:B-1----:R-:W-:-:S04]  /*04d0*/  IMAD.MOV R3, RZ, RZ, -R7 ;  /* 0x000000ffff037224 */ /* 0x002fc800078e0a07 */
[----:B------:R-:W-:-:S04]  /*04e0*/  IMAD R3, R3, UR4, RZ ;  /* 0x0000000403037c24 */ /* 0x000fc8000f8e02ff */
[----:B------:R-:W-:-:S06]  /*04f0*/  IMAD.HI.U32 R7, R7, R3, R6 ;  /* 0x0000000307077227 */ /* 0x000fcc00078e0006 */
[----:B------:R-:W-:-:S05]  /*0500*/  IMAD.HI.U32 R6, R7, R2, RZ ;  /* 0x0000000207067227 */ /* 0x000fca00078e00ff */
[----:B------:R-:W-:-:S05]  /*0510*/  IADD3 R3, PT, PT, -R6, RZ, RZ ;  /* 0x000000ff06037210 */ /* 0x000fca0007ffe1ff */
[----:B------:R-:W-:-:S05]  /*0520*/  IMAD R3, R3, UR4, R2 ;  /* 0x0000000403037c24 */ /* 0x000fca000f8e0202 */
[----:B------:R-:W-:-:S13]  /*0530*/  ISETP.GE.U32.AND P0, PT, R3, UR4, PT ;  /* 0x0000000403007c0c */ /* 0x000fda000bf06070 */
[----:B------:R-:W-:Y:S02]  /*0540*/  @P0 VIADD R3, R3, -UR4 ;  /* 0x8000000403030c36 */ /* 0x000fe40008000000 */
        /* <DEDUP_REMOVED lines=9> */
.L_x_30:
[----:B------:R-:W0:Y:S01]  /*05e0*/  LDCU.64 UR4, c[0x0][0x3b0] ;  /* 0x00007600ff0477ac */ /* 0x000e220008000a00 */
[----:B------:R-:W-:Y:S01]  /*05f0*/  IMAD.MOV.U32 R12, RZ, RZ, R2 ;  /* 0x000000ffff0c7224 */ /* 0x000fe200078e0002 */
[----:B------:R-:W-:Y:S01]  /*0600*/  MOV R10, 0x650 ;  /* 0x00000650000a7802 */ /* 0x000fe20000000f00 */
[----:B------:R-:W-:Y:S01]  /*0610*/  IMAD.MOV.U32 R37, RZ, RZ, R3 ;  /* 0x000000ffff257224 */ /* 0x000fe200078e0003 */
[----:B0-----:R-:W-:Y:S01]  /*0620*/  MOV R26, UR4 ;  /* 0x00000004001a7c02 */ /* 0x001fe20008000f00 */
[----:B------:R-:W-:-:S07]  /*0630*/  IMAD.U32 R27, RZ, RZ, UR5 ;  /* 0x00000005ff1b7e24 */ /* 0x000fce000f8e00ff */
[----:B------:R-:W-:Y:S05]  /*0640*/  CALL.REL.NOINC `($__internal_4_$__cuda_sm20_div_u64) ;  /* 0x0000005000c47944 */ /* 0x000fea0003c00000 */
[----:B------:R-:W0:Y:S01]  /*0650*/  LDCU.64 UR4, c[0x0][0x3b0] ;  /* 0x00007600ff0477ac */ /* 0x000e220008000a00 */
[----:B------:R-:W-:Y:S01]  /*0660*/  IADD3 R7, P0, PT, RZ, -R26, RZ ;  /* 0x8000001aff077210 */ /* 0x000fe20007f1e0ff */
[----:B------:R-:W-:-:S04]  /*0670*/  IMAD.MOV.U32 R6, RZ, RZ, R26 ;  /* 0x000000ffff067224 */ /* 0x000fc800078e001a */
[----:B------:R-:W-:-:S04]  /*0680*/  IMAD.X R0, RZ, RZ, ~R27, P0 ;  /* 0x000000ffff007224 */ /* 0x000fc800000e0e1b */
[----:B0-----:R-:W-:Y:S02]  /*0690*/  IMAD R0, R0, UR4, RZ ;  /* 0x0000000400007c24 */ /* 0x001fe4000f8e02ff */
[----:B------:R-:W-:-:S04]  /*06a0*/  IMAD.WIDE.U32 R2, R7, UR4, R2 ;  /* 0x0000000407027c25 */ /* 0x000fc8000f8e0002 */
[----:B------:R-:W-:-:S05]  /*06b0*/  IMAD R7, R7, UR5, R0 ;  /* 0x0000000507077c24 */ /* 0x000fca000f8e0200 */
[----:B------:R-:W-:Y:S01]  /*06c0*/  IADD3 R3, PT, PT, R3, R7, RZ ;  /* 0x0000000703037210 */ /* 0x000fe20007ffe0ff */
[----:B------:R-:W-:-:S07]  /*06d0*/  IMAD.MOV.U32 R7, RZ, RZ, R27 ;  /* 0x000000ffff077224 */ /* 0x000fce00078e001b */
.L_x_31:
[----:B------:R-:W0:Y:S02]  /*06e0*/  LDCU UR4, c[0x0][0x3ac] ;  /* 0x00007580ff0477ac */ /* 0x000e240008000800 */
[----:B0-----:R-:W-:-:S09]  /*06f0*/  UISETP.NE.U32.AND UP0, UPT, UR4, URZ, UPT ;  /* 0x000000ff0400728c */ /* 0x001fd2000bf05070 */
[----:B------:R-:W-:Y:S05]  /*0700*/  BRA.U UP0, `(.L_x_32) ;  /* 0x0000000100607547 */ /* 0x000fea000b800000 */
[----:B------:R-:W0:Y:S01]  /*0710*/  LDCU UR4, c[0x0][0x3a8] ;  /* 0x00007500ff0477ac */ /* 0x000e220008000800 */
[----:B------:R-:W-:Y:S01]  /*0720*/  HFMA2 R27, -RZ, RZ, 0, 0 ;  /* 0x00000000ff1b7431 */ /* 0x000fe200000001ff */
        /* <DEDUP_REMOVED lines=15> */
[----:B------:R-:W-:Y:S01]  /*0820*/  ISETP.GE.U32.AND P1, PT, R7, UR4, PT ;  /* 0x0000000407007c0c */ /* 0x000fe2000bf26070 */
[----:B------:R-:W-:-:S12]  /*0830*/  IMAD.MOV.U32 R7, RZ, RZ, RZ ;  /* 0x000000ffff077224 */ /* 0x000fd800078e00ff */
[----:B------:R-:W-:Y:S01]  /*0840*/  @P1 VIADD R26, R26, 0x1 ;  /* 0x000000011a1a1836 */ /* 0x000fe20000000000 */
[----:B------:R-:W-:-:S05]  /*0850*/  @!P2 LOP3.LUT R26, RZ, UR4, RZ, 0x33, !PT ;  /* 0x00000004ff1aac12 */ /* 0x000fca000f8e33ff */
[----:B------:R-:W-:-:S04]  /*0860*/  IMAD.MOV R9, RZ, RZ, -R26 ;  /* 0x000000ffff097224 */ /* 0x000fc800078e0a1a */
[----:B------:R-:W-:Y:S01]  /*0870*/  IMAD R6, R9, UR4, R6 ;  /* 0x0000000409067c24 */ /* 0x000fe2000f8e0206 */
[----:B------:R-:W-:Y:S06]  /*0880*/  BRA `(.L_x_33) ;  /* 0x0000000000387947 */ /* 0x000fec0003800000 */
.L_x_32:
[----:B------:R-:W0:Y:S01]  /*0890*/  LDCU.64 UR4, c[0x0][0x3a8] ;  /* 0x00007500ff0477ac */ /* 0x000e220008000a00 */
[----:B------:R-:W-:Y:S01]  /*08a0*/  IMAD.MOV.U32 R12, RZ, RZ, R6 ;  /* 0x000000ffff0c7224 */ /* 0x000fe200078e0006 */
[----:B------:R-:W-:Y:S02]  /*08b0*/  MOV R37, R7 ;  /* 0x0000000700257202 */ /* 0x000fe40000000f00 */
[----:B------:R-:W-:Y:S01]  /*08c0*/  MOV R10, 0x900 ;  /* 0x00000900000a7802 */ /* 0x000fe20000000f00 */
[----:B0-----:R-:W-:Y:S02]  /*08d0*/  IMAD.U32 R26, RZ, RZ, UR4 ;  /* 0x00000004ff1a7e24 */ /* 0x001fe4000f8e00ff */
[----:B------:R-:W-:-:S07]  /*08e0*/  IMAD.U32 R27, RZ, RZ, UR5 ;  /* 0x00000005ff1b7e24 */ /* 0x000fce000f8e00ff */
[----:B------:R-:W-:Y:S05]  /*08f0*/  CALL.REL.NOINC `($__internal_4_$__cuda_sm20_div_u64) ;  /* 0x0000005000187944 */ /* 0x000fea0003c00000 */
[----:B------:R-:W0:Y:S01]  /*0900*/  LDCU.64 UR4, c[0x0][0x3a8] ;  /* 0x00007500ff0477ac */ /* 0x000e220008000a00 */
[----:B------:R-:W-:-:S05]  /*0910*/  IADD3 R9, P0, PT, RZ, -R26, RZ ;  /* 0x8000001aff097210 */ /* 0x000fca0007f1e0ff */
[----:B------:R-:W-:-:S04]  /*0920*/  IMAD.X R0, RZ, RZ, ~R27, P0 ;  /* 0x000000ffff007224 */ /* 0x000fc800000e0e1b */
[----:B0-----:R-:W-:Y:S02]  /*0930*/  IMAD R0, R0, UR4, RZ ;  /* 0x0000000400007c24 */ /* 0x001fe4000f8e02ff */
[----:B------:R-:W-:-:S04]  /*0940*/  IMAD.WIDE.U32 R6, R9, UR4, R6 ;  /* 0x0000000409067c25 */ /* 0x000fc8000f8e0006 */
[----:B------:R-:W-:-:S04]  /*0950*/  IMAD R9, R9, UR5, R0 ;  /* 0x0000000509097c24 */ /* 0x000fc8000f8e0200 */
[----:B------:R-:W-:-:S07]  /*0960*/  IMAD.IADD R7, R7, 0x1, R9 ;  /* 0x0000000107077824 */ /* 0x000fce00078e0209 */
.L_x_33:
        /* <DEDUP_REMOVED lines=18> */
[----:B------:R-:W-:-:S05]  /*0a90*/  @P0 VIADD R32, R32, -UR4 ;  /* 0x8000000420200c36 */ /* 0x000fca0008000000 */
[----:B------:R-:W-:-:S13]  /*0aa0*/  ISETP.GE.U32.AND P0, PT, R32, UR4, PT ;  /* 0x0000000420007c0c */ /* 0x000fda000bf06070 */
[----:B------:R-:W-:Y:S02]  /*0ab0*/  @P0 IADD3 R32, PT, PT, R32, -UR4, RZ ;  /* 0x8000000420200c10 */ /* 0x000fe4000fffe0ff */
[----:B------:R-:W-:Y:S01]  /*0ac0*/  @!P1 LOP3.LUT R32, RZ, UR4, RZ, 0x33, !PT ;  /* 0x00000004ff209c12 */ /* 0x000fe2000f8e33ff */
[----:B------:R-:W-:Y:S06]  /*0ad0*/  BRA `(.L_x_35) ;  /* 0x00000000001c7947 */ /* 0x000fec0003800000 */
.L_x_34:
[----:B------:R-:W0:Y:S01]  /*0ae0*/  LDCU.64 UR4, c[0x0][0x398] ;  /* 0x00007300ff0477ac */ /* 0x000e220008000a00 */
[----:B------:R-:W-:Y:S01]  /*0af0*/  IMAD.MOV.U32 R12, RZ, RZ, R26 ;  /* 0x000000ffff0c7224 */ /* 0x000fe200078e001a */
[----:B------:R-:W-:Y:S02]  /*0b00*/  MOV R28, R27 ;  /* 0x0000001b001c7202 */ /* 0x000fe40000000f00 */
[----:B------:R-:W-:Y:S01]  /*0b10*/  MOV R10, 0xb50 ;  /* 0x00000b50000a7802 */ /* 0x000fe20000000f00 */
[----:B0-----:R-:W-:Y:S02]  /*0b20*/  IMAD.U32 R26, RZ, RZ, UR4 ;  /* 0x00000004ff1a7e24 */ /* 0x001fe4000f8e00ff */
[----:B------:R-:W-:-:S07]  /*0b30*/  IMAD.U32 R27, RZ, RZ, UR5 ;  /* 0x00000005ff1b7e24 */ /* 0x000fce000f8e00ff */
[----:B------:R-:W-:Y:S05]  /*0b40*/  CALL.REL.NOINC `($__internal_5_$__cuda_sm20_rem_u64) ;  /* 0x0000005000947944 */ /* 0x000fea0003c00000 */
.L_x_35:
[----:B------:R-:W0:Y:S01]  /*0b50*/  LDCU.64 UR6, c[0x0][0x390] ;  /* 0x00007200ff0677ac */ /* 0x000e220008000a00 */
[----:B------:R-:W1:Y:S01]  /*0b60*/  LDC.64 R16, c[0x0][0x3c0] ;  /* 0x0000f000ff107b82 */ /* 0x000e620000000a00 */
[----:B------:R-:W2:Y:S01]  /*0b70*/  LDCU.64 UR12, c[0x0][0x3a8] ;  /* 0x00007500ff0c77ac */ /* 0x000ea20008000a00 */
[----:B------:R-:W3:Y:S01]  /*0b80*/  LDCU.64 UR14, c[0x0][0x3b0] ;  /* 0x00007600ff0e77ac */ /* 0x000ee20008000a00 */
[----:B0-----:R-:W-:Y:S02]  /*0b90*/  UIMAD UR4, UR7, UR6, URZ ;  /* 0x00000006070472a4 */ /* 0x001fe4000f8e02ff */
[----:B------:R-:W-:Y:S01]  /*0ba0*/  ISETP.NE.U32.AND P0, PT, RZ, UR6, PT ;  /* 0x00000006ff007c0c */ /* 0x000fe2000bf05070 */
[----:B------:R-:W-:Y:S02]  /*0bb0*/  UIMAD.WIDE.U32 UR8, UR6, UR6, URZ ;  /* 0x00000006060872a5 */ /* 0x000fe4000f8e00ff */
[----:B------:R-:W-:Y:S02]  /*0bc0*/  UIMAD UR4, UR6, UR7, UR4 ;  /* 0x00000007060472a4 */ /* 0x000fe4000f8e0204 */
[----:B------:R-:W-:Y:S01]  /*0bd0*/  ISETP.NE.AND.EX P0, PT, RZ, UR7, PT, P0 ;  /* 0x00000007ff007c0c */ /* 0x000fe2000bf05300 */
[----:B--2---:R-:W-:-:S02]  /*0be0*/  UIMAD.WIDE.U32 UR10, UR8, UR12, URZ ;  /* 0x0000000c080a72a5 */ /* 0x004fc4000f8e00ff */
[----:B------:R-:W-:Y:S01]  /*0bf0*/  UIADD3 UR4, UPT, UPT, UR9, UR4, URZ ;  /* 0x0000000409047290 */ /* 0x000fe2000fffe0ff */
[----:B------:R-:W-:-:S03]  /*0c00*/  IMAD.WIDE.U32 R8, R6, UR8, RZ ;  /* 0x0000000806087c25 */ /* 0x000fc6000f8e00ff */
[----:B------:R-:W-:Y:S02]  /*0c10*/  UIMAD UR5, UR4, UR12, URZ ;  /* 0x0000000c040572a4 */ /* 0x000fe4000f8e02ff */
[----:B------:R-:W-:Y:S02]  /*0c20*/  IMAD R0, R6, UR4, RZ ;  /* 0x0000000406007c24 */ /* 0x000fe4000f8e02ff */
[----:B------:R-:W-:Y:S02]  /*0c30*/  UIMAD UR4, UR8, UR13, UR5 ;  /* 0x0000000d080472a4 */ /* 0x000fe4000f8e0205 */
[----:B------:R-:W-:Y:S02]  /*0c40*/  IMAD R11, R7, UR8, R0 ;  /* 0x00000008070b7c24 */ /* 0x000fe4000f8e0200 */
[----:B------:R-:W-:-:S03]  /*0c50*/  UIADD3 UR4, UPT, UPT, UR11, UR4, URZ ;  /* 0x000000040b047290 */ /* 0x000fc6000fffe0ff */
[----:B------:R-:W-:-:S03]  /*0c60*/  IADD3 R9, PT, PT, R9, R11, RZ ;  /* 0x0000000b09097210 */ /* 0x000fc60007ffe0ff */
[C---:B------:R-:W-:Y:S02]  /*0c70*/  IMAD R13, R32.reuse, UR4, RZ ;  /* 0x00000004200d7c24 */ /* 0x040fe4000f8e02ff */
[----:B------:R-:W-:-:S04]  /*0c80*/  IMAD.WIDE.U32 R10, R32, UR10, R8 ;  /* 0x0000000a200a7c25 */ /* 0x000fc8000f8e0008 */
[----:B------:R-:W-:-:S04]  /*0c90*/  IMAD R13, R33, UR10, R13 ;  /* 0x0000000a210d7c24 */ /* 0x000fc8000f8e020d */
[----:B------:R-:W-:-:S04]  /*0ca0*/  IMAD.IADD R0, R11, 0x1, R13 ;  /* 0x000000010b007824 */ /* 0x000fc800078e020d */
[----:B---3--:R-:W-:Y:S01]  /*0cb0*/  IMAD R13, R0, UR14, RZ ;  /* 0x0000000e000d7c24 */ /* 0x008fe2000f8e02ff */
[----:B-1----:R-:W-:Y:S06]  /*0cc0*/  @!P0 EXIT ;  /* 0x000000000000894d */ /* 0x002fec0003800000 */
[----:B------:R-:W0:Y:S01]  /*0cd0*/  LDCU.64 UR4, c[0x0][0x388] ;  /* 0x00007100ff0477ac */ /* 0x000e220008000a00 */
[----:B------:R-:W-:Y:S01]  /*0ce0*/  IMAD.WIDE.U32 R8, R10, UR14, R2 ;  /* 0x0000000e0a087c25 */ /* 0x000fe2000f8e0002 */
[----:B------:R-:W-:-:S03]  /*0cf0*/  ULOP3.LUT UR18, UR6, 0x7, URZ, 0xc0, !UPT ;  /* 0x0000000706127892 */ /* 0x000fc6000f8ec0ff */
[----:B------:R-:W-:Y:S01]  /*0d00*/  IMAD R13, R10, UR15, R13 ;  /* 0x0000000f0a0d7c24 */ /* 0x000fe2000f8e020d */
[----:B------:R-:W-:Y:S01]  /*0d10*/  ULOP3.LUT UR17, UR6, 0x3, URZ, 0xc0, !UPT ;  /* 0x0000000306117892 */ /* 0x000fe2000f8ec0ff */
[----:B------:R-:W-:Y:S01]  /*0d20*/  IMAD R11, R33, UR12, RZ ;  /* 0x0000000c210b7c24 */ /* 0x000fe2000f8e02ff */
[----:B------:R-:W-:Y:S01]  /*0d30*/  UIADD3 UR19, UP0, UPT, UR18, -0x1, URZ ;  /* 0xffffffff12137890 */ /* 0x000fe2000ff1e0ff */
[----:B------:R-:W-:Y:S01]  /*0d40*/  IMAD.IADD R9, R9, 0x1, R13 ;  /* 0x0000000109097824 */ /* 0x000fe200078e020d */
[----:B------:R-:W-:Y:S01]  /*0d50*/  UIADD3 UR20, UP1, UPT, UR17, -0x1, URZ ;  /* 0xffffffff11147890 */ /* 0x000fe2000ff3e0ff */
[----:B------:R-:W-:Y:S01]  /*0d60*/  IMAD.WIDE.U32 R20, R32, UR12, R6 ;  /* 0x0000000c20147c25 */ /* 0x000fe2000f8e0006 */
[----:B------:R-:W-:Y:S02]  /*0d70*/  ULOP3.LUT UR8, UR6, 0xfffffff8, URZ, 0xc0, !UPT ;  /* 0xfffffff806087892 */ /* 0x000fe4000f8ec0ff */
[----:B------:R-:W-:Y:S01]  /*0d80*/  ULOP3.LUT UR9, UR6, 0x1, URZ, 0xc0, !UPT ;  /* 0x0000000106097892 */ /* 0x000fe2000f8ec0ff */
[-C--:B------:R-:W-:Y:S01]  /*0d90*/  IMAD R9, R9, R16.reuse, RZ ;  /* 0x0000001009097224 */ /* 0x080fe200078e02ff */
[----:B------:R-:W-:Y:S01]  /*0da0*/  UIADD3.X UR21, UPT, UPT, URZ, -0x1, URZ, UP0, !UPT ;  /* 0xffffffffff157890 */ /* 0x000fe200087fe4ff */
[----:B------:R-:W-:Y:S01]  /*0db0*/  IMAD.WIDE.U32 R18, R8, R16, R4 ;  /* 0x0000001008127225 */ /* 0x000fe200078e0004 */
[----:B0-----:R-:W-:Y:S01]  /*0dc0*/  IADD3 R0, P0, PT, R2, UR4, RZ ;  /* 0x0000000402007c10 */ /* 0x001fe2000ff1e0ff */
[----:B------:R-:W-:Y:S01]  /*0dd0*/  UIADD3.X UR22, UPT, UPT, URZ, -0x1, URZ, UP1, !UPT ;  /* 0xffffffffff167890 */ /* 0x000fe20008ffe4ff */
[----:B------:R-:W-:Y:S01]  /*0de0*/  IADD3 R2, P1, PT, R4, UR4, RZ ;  /* 0x0000000404027c10 */ /* 0x000fe2000ff3e0ff */
[----:B------:R-:W-:Y:S01]  /*0df0*/  IMAD R9, R8, R17, R9 ;  /* 0x0000001108097224 */ /* 0x000fe200078e0209 */
[----:B------:R-:W-:Y:S01]  /*0e00*/  IADD3.X R3, PT, PT, R3, UR5, RZ, P0, !PT ;  /* 0x0000000503037c10 */ /* 0x000fe200087fe4ff */
[----:B------:R-:W-:Y:S01]  /*0e10*/  IMAD R17, R17, UR14, RZ ;  /* 0x0000000e11117c24 */ /* 0x000fe2000f8e02ff */
[----:B------:R-:W-:Y:S01]  /*0e20*/  IADD3.X R4, PT, PT, R5, UR5, RZ, P1, !PT ;  /* 0x0000000505047c10 */ /* 0x000fe20008ffe4ff */
[----:B------:R-:W-:Y:S01]  /*0e30*/  IMAD R11, R32, UR13, R11 ;  /* 0x0000000d200b7c24 */ /* 0x000fe2000f8e020b */
[----:B------:R-:W0:Y:S01]  /*0e40*/  LDCU.64 UR12, c[0x0][0x358] ;  /* 0x00006b00ff0c77ac */ /* 0x000e220008000a00 */
[----:B------:R-:W-:-:S02]  /*0e50*/  IMAD R7, R16, UR15, R17 ;  /* 0x0000000f10077c24 */ /* 0x000fc4000f8e0211 */
[----:B------:R-:W-:Y:S01]  /*0e60*/  IMAD.WIDE.U32 R16, R16, UR14, RZ ;  /* 0x0000000e10107c25 */ /* 0x000fe2000f8e00ff */
[----:B------:R-:W-:Y:S01]  /*0e70*/  IADD3 R5, PT, PT, R21, R11, RZ ;  /* 0x0000000b15057210 */ /* 0x000fe20007ffe0ff */
[----:B------:R-:W-:Y:S01]  /*0e80*/  UMOV UR4, URZ ;  /* 0x000000ff00047c82 */ /* 0x000fe20008000000 */
[----:B------:R-:W-:Y:S01]  /*0e90*/  UMOV UR5, URZ ;  /* 0x000000ff00057c82 */ /* 0x000fe20008000000 */
[----:B------:R-:W-:Y:S02]  /*0ea0*/  IMAD.IADD R6, R17, 0x1, R7 ;  /* 0x0000000111067824 */ /* 0x000fe400078e0207 */
[----:B------:R-:W-:-:S07]  /*0eb0*/  IMAD.IADD R7, R19, 0x1, R9 ;  /* 0x0000000113077824 */ /* 0x000fce00078e0209 */
.L_x_117:
[----:B------:R-:W-:Y:S01]  /*0ec0*/  ISETP.GE.U32.AND P0, PT, R0, UR4, PT ;  /* 0x0000000400007c0c */ /* 0x000fe2000bf06070 */
[----:B------:R-:W-:Y:S03]  /*0ed0*/  BSSY.RECONVERGENT B0, `(.L_x_36) ;  /* 0x00004a1000007945 */ /* 0x000fe60003800200 */
[----:B------:R-:W-:-:S13]  /*0ee0*/  ISETP.GE.U32.AND.EX P0, PT, R3, UR5, PT, P0 ;  /* 0x0000000503007c0c */ /* 0x000fda000bf06100 */
[----:B--234-:R-:W-:Y:S05]  /*0ef0*/  @P0 BRA `(.L_x_37) ;  /* 0x0000000800000947 */ /* 0x01cfea0003800000 */
[----:B------:R-:W1:Y:S01]  /*0f00*/  LDCU.64 UR10, c[0x0][0x390] ;  /* 0x00007200ff0a77ac */ /* 0x000e620008000a00 */
[----:B------:R-:W-:Y:S01]  /*0f10*/  UMOV UR6, URZ ;  /* 0x000000ff00067c82 */ /* 0x000fe20008000000 */
[----:B------:R-:W-:Y:S01]  /*0f20*/  UMOV UR7, URZ ;  /* 0x000000ff00077c82 */ /* 0x000fe20008000000 */
[----:B-1----:R-:W-:-:S04]  /*0f30*/  UISETP.GE.U32.AND UP0, UPT, UR10, 0x8, UPT ;  /* 0x000000080a00788c */ /* 0x002fc8000bf06070 */
[----:B------:R-:W-:-:S09]  /*0f40*/  UISETP.GE.U32.AND.EX UP0, UPT, UR11, URZ, UPT, UP0 ;  /* 0x000000ff0b00728c */ /* 0x000fd2000bf06100 */
[----:B------:R-:W-:Y:S05]  /*0f50*/  BRA.U !UP0, `(.L_x_38) ;  /* 0x0000000108b87547 */ /* 0x000fea000b800000 */
[C---:B------:R-:W-:Y:S01]  /*0f60*/  SHF.L.U64.HI R27, R16.reuse, 0x3, R6 ;  /* 0x00000003101b7819 */ /* 0x040fe20000010206 */
[----:B------:R-:W1:Y:S01]  /*0f70*/  LDCU.64 UR26, c[0x0][0x3d8] ;  /* 0x00007b00ff1a77ac */ /* 0x000e620008000a00 */
[----:B------:R-:W-:Y:S01]  /*0f80*/  SHF.L.U32 R29, R16, 0x3, RZ ;  /* 0x00000003101d7819 */ /* 0x000fe200000006ff */
[----:B------:R-:W-:Y:S01]  /*0f90*/  UMOV UR6, URZ ;  /* 0x000000ff00067c82 */ /* 0x000fe20008000000 */
[----:B------:R-:W-:-:S05]  /*0fa0*/  UMOV UR7, URZ ;  /* 0x000000ff00077c82 */ /* 0x000fca0008000000 */
.L_x_39:
[----:B------:R-:W-:Y:S01]  /*0fb0*/  UIMAD UR14, UR5, UR10, URZ ;  /* 0x0000000a050e72a4 */ /* 0x000fe2000f8e02ff */
[----:B--2---:R-:W-:Y:S01]  /*0fc0*/  IMAD.MOV.U32 R8, RZ, RZ, R18 ;  /* 0x000000ffff087224 */ /* 0x004fe200078e0012 */
[----:B------:R-:W-:Y:S01]  /*0fd0*/  UIMAD.WIDE.U32 UR24, UR4, UR10, UR6 ;  /* 0x0000000a041872a5 */ /* 0x000fe2000f8e0006 */
[----:B------:R-:W-:Y:S01]  /*0fe0*/  IMAD.MOV.U32 R9, RZ, RZ, R7 ;  /* 0x000000ffff097224 */ /* 0x000fe200078e0007 */
[----:B------:R-:W-:Y:S02]  /*0ff0*/  UIMAD UR14, UR4, UR11, UR14 ;  /* 0x0000000b040e72a4 */ /* 0x000fe4000f8e020e */
[----:B------:R-:W-:Y:S02]  /*1000*/  UIADD3 UR6, UP0, UPT, UR6, 0x8, URZ ;  /* 0x0000000806067890 */ /* 0x000fe4000ff1e0ff */
[----:B------:R-:W-:Y:S01]  /*1010*/  UIADD3 UR14, UPT, UPT, UR25, UR14, URZ ;  /* 0x0000000e190e7290 */ /* 0x000fe2000fffe0ff */
[----:B------:R-:W-:Y:S01]  /*1020*/  IMAD R13, R6, UR24, RZ ;  /* 0x00000018060d7c24 */ /* 0x000fe2000f8e02ff */
[----:B------:R-:W-:Y:S01]  /*1030*/  UIADD3.X UR7, UPT, UPT, URZ, UR7, URZ, UP0, !UPT ;  /* 0x00000007ff077290 */ /* 0x000fe200087fe4ff */
[----:B------:R-:W-:Y:S01]  /*1040*/  IMAD.WIDE.U32 R10, R16, UR24, R8 ;  /* 0x00000018100a7c25 */ /* 0x000fe2000f8e0008 */
[----:B------:R-:W-:-:S03]  /*1050*/  UISETP.NE.U32.AND UP0, UPT, UR6, UR8, UPT ;  /* 0x000000080600728c */ /* 0x000fc6000bf05070 */
[----:B------:R-:W-:Y:S01]  /*1060*/  IMAD R9, R16, UR14, R13 ;  /* 0x0000000e10097c24 */ /* 0x000fe2000f8e020d */
[----:B-1----:R-:W-:Y:S01]  /*1070*/  LEA R24, P0, R10, UR26, 0x3 ;  /* 0x0000001a0a187c11 */ /* 0x002fe2000f8018ff */
[----:B------:R-:W-:-:S03]  /*1080*/  UISETP.NE.AND.EX UP0, UPT, UR7, UR11, UPT, UP0 ;  /* 0x0000000b0700728c */ /* 0x000fc6000bf05300 */
[----:B------:R-:W-:Y:S02]  /*1090*/  IADD3 R9, PT, PT, R11, R9, RZ ;  /* 0x000000090b097210 */ /* 0x000fe40007ffe0ff */
[----:B------:R-:W-:Y:S02]  /*10a0*/  IADD3 R8, P1, PT, R29, R24, RZ ;  /* 0x000000181d087210 */ /* 0x000fe40007f3e0ff */
[----:B------:R-:W-:Y:S02]  /*10b0*/  LEA.HI.X R25, R10, UR27, R9, 0x3, P0 ;  /* 0x0000001b0a197c11 */ /* 0x000fe400080f1c09 */
[----:B------:R-:W-:-:S03]  /*10c0*/  IADD3 R14, P0, PT, R8, R29, RZ ;  /* 0x0000001d080e7210 */ /* 0x000fc60007f1e0ff */
[----:B------:R-:W-:Y:S01]  /*10d0*/  IMAD.X R9, R27, 0x1, R25, P1 ;  /* 0x000000011b097824 */ /* 0x000fe200008e0619 */
[-C--:B------:R-:W-:Y:S01]  /*10e0*/  IADD3 R12, P1, PT, R14, R29.reuse, RZ ;  /* 0x0000001d0e0c7210 */ /* 0x080fe20007f3e0ff */
[----:B0-----:R2:W-:Y:S02]  /*10f0*/  STG.E.64 desc[UR12][R24.64], RZ ;  /* 0x000000ff18007986 */ /* 0x0015e4000c101b0c */
[----:B------:R-:W-:Y:S01]  /*1100*/  IMAD.X R15, R9, 0x1, R27, P0 ;  /* 0x00000001090f7824 */ /* 0x000fe200000e061b */
[----:B------:R-:W-:Y:S01]  /*1110*/  IADD3 R10, P0, PT, R12, R29, RZ ;  /* 0x0000001d0c0a7210 */ /* 0x000fe20007f1e0ff */
[----:B------:R2:W-:Y:S03]  /*1120*/  STG.E.64 desc[UR12][R8.64], RZ ;  /* 0x000000ff08007986 */ /* 0x0005e6000c101b0c */
[----:B------:R-:W-:Y:S01]  /*1130*/  IADD3.X R13, PT, PT, R15, R27, RZ, P1, !PT ;  /* 0x0000001b0f0d7210 */ /* 0x000fe20000ffe4ff */
[----:B------:R2:W-:Y:S01]  /*1140*/  STG.E.64 desc[UR12][R14.64], RZ ;  /* 0x000000ff0e007986 */ /* 0x0005e2000c101b0c */
[----:B------:R-:W-:-:S03]  /*1150*/  IADD3 R22, P1, PT, R10, R29, RZ ;  /* 0x0000001d0a167210 */ /* 0x000fc60007f3e0ff */
[--C-:B------:R-:W-:Y:S01]  /*1160*/  IMAD.X R11, R13, 0x1, R27.reuse, P0 ;  /* 0x000000010d0b7824 */ /* 0x100fe200000e061b */
[-C--:B------:R-:W-:Y:S01]  /*1170*/  IADD3 R30, P0, PT, R22, R29.reuse, RZ ;  /* 0x0000001d161e7210 */ /* 0x080fe20007f1e0ff */
[----:B------:R2:W-:Y:S02]  /*1180*/  STG.E.64 desc[UR12][R12.64], RZ ;  /* 0x000000ff0c007986 */ /* 0x0005e4000c101b0c */
[--C-:B------:R-:W-:Y:S01]  /*1190*/  IMAD.X R23, R11, 0x1, R27.reuse, P1 ;  /* 0x000000010b177824 */ /* 0x100fe200008e061b */
[----:B------:R-:W-:Y:S01]  /*11a0*/  IADD3 R32, P1, PT, R30, R29, RZ ;  /* 0x0000001d1e207210 */ /* 0x000fe20007f3e0ff */
[----:B------:R2:W-:Y:S03]  /*11b0*/  STG.E.64 desc[UR12][R10.64], RZ ;  /* 0x000000ff0a007986 */ /* 0x0005e6000c101b0c */
[----:B------:R-:W-:Y:S01]  /*11c0*/  IADD3.X R31, PT, PT, R23, R27, RZ, P0, !PT ;  /* 0x0000001b171f7210 */ /* 0x000fe200007fe4ff */
[----:B------:R2:W-:Y:S04]  /*11d0*/  STG.E.64 desc[UR12][R22.64], RZ ;  /* 0x000000ff16007986 */ /* 0x0005e8000c101b0c */
[----:B------:R-:W-:Y:S01]  /*11e0*/  IMAD.X R33, R31, 0x1, R27, P1 ;  /* 0x000000011f217824 */ /* 0x000fe200008e061b */
[----:B------:R2:W-:Y:S04]  /*11f0*/  STG.E.64 desc[UR12][R30.64], RZ ;  /* 0x000000ff1e007986 */ /* 0x0005e8000c101b0c */
[----:B------:R2:W-:Y:S01]  /*1200*/  STG.E.64 desc[UR12][R32.64], RZ ;  /* 0x000000ff20007986 */ /* 0x0005e2000c101b0c */
[----:B------:R-:W-:Y:S05]  /*1210*/  BRA.U UP0, `(.L_x_39) ;  /* 0xfffffffd00647547 */ /* 0x000fea000b83ffff */
[----:B------:R-:W1:Y:S01]  /*1220*/  LDCU UR7, c[0x0][0x394] ;  /* 0x00007280ff0777ac */ /* 0x000e620008000800 */
[----:B------:R-:W-:-:S05]  /*1230*/  UMOV UR6, UR8 ;  /* 0x0000000800067c82 */ /* 0x000fca0008000000 */
.L_x_38:
[----:B------:R-:W-:-:S04]  /*1240*/  UISETP.NE.U32.AND UP0, UPT, UR18, URZ, UPT ;  /* 0x000000ff1200728c */ /* 0x000fc8000bf05070 */
[----:B------:R-:W-:-:S09]  /*1250*/  UISETP.NE.AND.EX UP0, UPT, URZ, URZ, UPT, UP0 ;  /* 0x000000ffff00728c */ /* 0x000fd2000bf05300 */
[----:B------:R-:W-:Y:S05]  /*1260*/  BRA.U !UP0, `(.L_x_40) ;  /* 0x00000045089c7547 */ /* 0x000fea000b800000 */
[----:B------:R-:W-:Y:S02]  /*1270*/  UISETP.GE.U32.AND UP1, UPT, UR19, 0x3, UPT ;  /* 0x000000031300788c */ /* 0x000fe4000bf26070 */
[----:B------:R-:W-:Y:S02]  /*1280*/  UISETP.NE.U32.AND UP0, UPT, UR17, URZ, UPT ;  /* 0x000000ff1100728c */ /* 0x000fe4000bf05070 */
[----:B------:R-:W-:Y:S02]  /*1290*/  UISETP.GE.U32.AND.EX UP1, UPT, UR21, URZ, UPT, UP1 ;  /* 0x000000ff1500728c */ /* 0x000fe4000bf26110 */
[----:B------:R-:W-:-:S07]  /*12a0*/  UISETP.NE.AND.EX UP0, UPT, URZ, URZ, UPT, UP0 ;  /* 0x000000ffff00728c */ /* 0x000fce000bf05300 */
[----:B------:R-:W-:Y:S05]  /*12b0*/  BRA.U !UP1, `(.L_x_41) ;  /* 0x00000001096c7547 */ /* 0x000fea000b800000 */
[----:B------:R-:W-:Y:S01]  /*12c0*/  UIMAD UR14, UR5, UR10, URZ ;  /* 0x0000000a050e72a4 */ /* 0x000fe2000f8e02ff */
[----:B--2---:R-:W-:Y:S01]  /*12d0*/  MOV R9, R7 ;  /* 0x0000000700097202 */ /* 0x004fe20000000f00 */
[----:B------:R-:W2:Y:S01]  /*12e0*/  LDCU.64 UR26, c[0x0][0x3d8] ;  /* 0x00007b00ff1a77ac */ /* 0x000ea20008000a00 */
[----:B------:R-:W-:Y:S01]  /*12f0*/  IMAD.MOV.U32 R8, RZ, RZ, R18 ;  /* 0x000000ffff087224 */ /* 0x000fe200078e0012 */
[C---:B------:R-:W-:Y:S01]  /*1300*/  SHF.L.U64.HI R15, R16.reuse, 0x3, R6 ;  /* 0x00000003100f7819 */ /* 0x040fe20000010206 */
[----:B------:R-:W-:Y:S01]  /*1310*/  IMAD.SHL.U32 R23, R16, 0x8, RZ ;  /* 0x0000000810177824 */ /* 0x000fe200078e00ff */
[----:B-1----:R-:W-:Y:S02]  /*1320*/  UIMAD.WIDE.U32 UR24, UR4, UR10, UR6 ;  /* 0x0000000a041872a5 */ /* 0x002fe4000f8e0006 */
[----:B------:R-:W-:Y:S02]  /*1330*/  UIMAD UR14, UR4, UR11, UR14 ;  /* 0x0000000b040e72a4 */ /* 0x000fe4000f8e020e */
[----:B------:R-:W-:-:S02]  /*1340*/  UIADD3 UR6, UP1, UPT, UR6, 0x4, URZ ;  /* 0x0000000406067890 */ /* 0x000fc4000ff3e0ff */
[----:B------:R-:W-:Y:S01]  /*1350*/  UIADD3 UR14, UPT, UPT, UR14, UR25, URZ ;  /* 0x000000190e0e7290 */ /* 0x000fe2000fffe0ff */
[----:B------:R-:W-:Y:S01]  /*1360*/  IMAD R13, R6, UR24, RZ ;  /* 0x00000018060d7c24 */ /* 0x000fe2000f8e02ff */
[----:B------:R-:W-:Y:S01]  /*1370*/  UIADD3.X UR7, UPT, UPT, URZ, UR7, URZ, UP1, !UPT ;  /* 0x00000007ff077290 */ /* 0x000fe20008ffe4ff */
[----:B------:R-:W-:-:S04]  /*1380*/  IMAD.WIDE.U32 R10, R16, UR24, R8 ;  /* 0x00000018100a7c25 */ /* 0x000fc8000f8e0008 */
[----:B------:R-:W-:Y:S01]  /*1390*/  IMAD R9, R16, UR14, R13 ;  /* 0x0000000e10097c24 */ /* 0x000fe2000f8e020d */
[----:B--2---:R-:W-:-:S03]  /*13a0*/  LEA R8, P0, R10, UR26, 0x3 ;  /* 0x0000001a0a087c11 */ /* 0x004fc6000f8018ff */
[----:B------:R-:W-:Y:S01]  /*13b0*/  IMAD.IADD R9, R11, 0x1, R9 ;  /* 0x000000010b097824 */ /* 0x000fe200078e0209 */
[----:B------:R-:W-:-:S04]  /*13c0*/  IADD3 R12, P1, PT, R8, R23, RZ ;  /* 0x00000017080c7210 */ /* 0x000fc80007f3e0ff */
[----:B------:R-:W-:Y:S02]  /*13d0*/  LEA.HI.X R9, R10, UR27, R9, 0x3, P0 ;  /* 0x0000001b0a097c11 */ /* 0x000fe400080f1c09 */
[----:B------:R-:W-:Y:S02]  /*13e0*/  IADD3 R10, P0, PT, R12, R23, RZ ;  /* 0x000000170c0a7210 */ /* 0x000fe40007f1e0ff */
[----:B------:R-:W-:Y:S01]  /*13f0*/  IADD3.X R13, PT, PT, R9, R15, RZ, P1, !PT ;  /* 0x0000000f090d7210 */ /* 0x000fe20000ffe4ff */
[----:B0-----:R3:W-:Y:S01]  /*1400*/  STG.E.64 desc[UR12][R8.64], RZ ;  /* 0x000000ff08007986 */ /* 0x0017e2000c101b0c */
[----:B------:R-:W-:-:S03]  /*1410*/  IADD3 R14, P1, PT, R10, R23, RZ ;  /* 0x000000170a0e7210 */ /* 0x000fc60007f3e0ff */
[--C-:B------:R-:W-:Y:S01]  /*1420*/  IMAD.X R11, R13, 0x1, R15.reuse, P0 ;  /* 0x000000010d0b7824 */ /* 0x100fe200000e060f */
[----:B------:R3:W-:Y:S03]  /*1430*/  STG.E.64 desc[UR12][R12.64], RZ ;  /* 0x000000ff0c007986 */ /* 0x0007e6000c101b0c */
[----:B------:R-:W-:Y:S01]  /*1440*/  IMAD.X R15, R11, 0x1, R15, P1 ;  /* 0x000000010b0f7824 */ /* 0x000fe200008e060f */
[----:B------:R3:W-:Y:S04]  /*1450*/  STG.E.64 desc[UR12][R10.64], RZ ;  /* 0x000000ff0a007986 */ /* 0x0007e8000c101b0c */
[----:B------:R3:W-:Y:S02]  /*1460*/  STG.E.64 desc[UR12][R14.64], RZ ;  /* 0x000000ff0e007986 */ /* 0x0007e4000c101b0c */
.L_x_41:
[----:B------:R-:W-:Y:S05]  /*1470*/  BRA.U !UP0, `(.L_x_40) ;  /* 0x0000004508187547 */ /* 0x000fea000b800000 */
[----:B------:R-:W-:Y:S02]  /*1480*/  UISETP.NE.U32.AND UP1, UPT, UR20, URZ, UPT ;  /* 0x000000ff1400728c */ /* 0x000fe4000bf25070 */
[----:B------:R-:W-:Y:S02]  /*1490*/  UISETP.NE.U32.AND UP0, UPT, UR9, URZ, UPT ;  /* 0x000000ff0900728c */ /* 0x000fe4000bf05070 */
[----:B------:R-:W-:Y:S02]  /*14a0*/  UISETP.NE.AND.EX UP1, UPT, UR22, URZ, UPT, UP1 ;  /* 0x000000ff1600728c */ /* 0x000fe4000bf25310 */
[----:B------:R-:W-:-:S07]  /*14b0*/  UISETP.NE.AND.EX UP0, UPT, URZ, URZ, UPT, UP0 ;  /* 0x000000ffff00728c */ /* 0x000fce000bf05300 */
[----:B------:R-:W-:Y:S05]  /*14c0*/  BRA.U !UP1, `(.L_x_42) ;  /* 0x00000001094c7547 */ /* 0x000fea000b800000 */
[----:B------:R-:W-:Y:S01]  /*14d0*/  UIMAD UR14, UR5, UR10, URZ ;  /* 0x0000000a050e72a4 */ /* 0x000fe2000f8e02ff */
[----:B--23--:R-:W-:Y:S01]  /*14e0*/  MOV R8, R18 ;  /* 0x0000001200087202 */ /* 0x00cfe20000000f00 */
[----:B------:R-:W2:Y:S01]  /*14f0*/  LDCU.64 UR26, c[0x0][0x3d8] ;  /* 0x00007b00ff1a77ac */ /* 0x000ea20008000a00 */
[----:B------:R-:W-:Y:S01]  /*1500*/  IMAD.MOV.U32 R9, RZ, RZ, R7 ;  /* 0x000000ffff097224 */ /* 0x000fe200078e0007 */
[----:B-1----:R-:W-:Y:S02]  /*1510*/  UIMAD.WIDE.U32 UR24, UR4, UR10, UR6 ;  /* 0x0000000a041872a5 */ /* 0x002fe4000f8e0006 */
[----:B------:R-:W-:Y:S02]  /*1520*/  UIMAD UR14, UR4, UR11, UR14 ;  /* 0x0000000b040e72a4 */ /* 0x000fe4000f8e020e */
[----:B------:R-:W-:Y:S02]  /*1530*/  UIADD3 UR6, UP1, UPT, UR6, 0x2, URZ ;  /* 0x0000000206067890 */ /* 0x000fe4000ff3e0ff */
[----:B------:R-:W-:Y:S01]  /*1540*/  UIADD3 UR14, UPT, UPT, UR14, UR25, URZ ;  /* 0x000000190e0e7290 */ /* 0x000fe2000fffe0ff */
[----:B------:R-:W-:Y:S01]  /*1550*/  IMAD R11, R6, UR24, RZ ;  /* 0x00000018060b7c24 */ /* 0x000fe2000f8e02ff */
[----:B------:R-:W-:Y:S01]  /*1560*/  UIADD3.X UR7, UPT, UPT, URZ, UR7, URZ, UP1, !UPT ;  /* 0x00000007ff077290 */ /* 0x000fe20008ffe4ff */
[----:B------:R-:W-:-:S04]  /*1570*/  IMAD.WIDE.U32 R8, R16, UR24, R8 ;  /* 0x0000001810087c25 */ /* 0x000fc8000f8e0008 */
[----:B------:R-:W-:Y:S01]  /*1580*/  IMAD R11, R16, UR14, R11 ;  /* 0x0000000e100b7c24 */ /* 0x000fe2000f8e020b */
[----:B--2---:R-:W-:-:S03]  /*1590*/  LEA R10, P1, R8, UR26, 0x3 ;  /* 0x0000001a080a7c11 */ /* 0x004fc6000f8218ff */
[----:B------:R-:W-:Y:S01]  /*15a0*/  IMAD.IADD R11, R9, 0x1, R11 ;  /* 0x00000001090b7824 */ /* 0x000fe200078e020b */
[----:B------:R-:W-:-:S04]  /*15b0*/  LEA R12, P0, R16, R10, 0x3 ;  /* 0x0000000a100c7211 */ /* 0x000fc800078018ff */
[----:B------:R-:W-:-:S04]  /*15c0*/  LEA.HI.X R11, R8, UR27, R11, 0x3, P1 ;  /* 0x0000001b080b7c11 */ /* 0x000fc800088f1c0b */
[----:B------:R-:W-:Y:S01]  /*15d0*/  LEA.HI.X R13, R16, R11, R6, 0x3, P0 ;  /* 0x0000000b100d7211 */ /* 0x000fe200000f1c06 */
[----:B0-----:R4:W-:Y:S04]  /*15e0*/  STG.E.64 desc[UR12][R10.64], RZ ;  /* 0x000000ff0a007986 */ /* 0x0019e8000c101b0c */
[----:B------:R4:W-:Y:S02]  /*15f0*/  STG.E.64 desc[UR12][R12.64], RZ ;  /* 0x000000ff0c007986 */ /* 0x0009e4000c101b0c */
.L_x_42:
[----:B------:R-:W-:Y:S05]  /*1600*/  BRA.U !UP0, `(.L_x_40) ;  /* 0x0000004108b47547 */ /* 0x000fea000b800000 */
[----:B------:R-:W-:Y:S01]  /*1610*/  UIMAD UR14, UR5, UR10, URZ ;  /* 0x0000000a050e72a4 */ /* 0x000fe2000f8e02ff */
[----:B--23--:R-:W-:Y:S01]  /*1620*/  MOV R8, R18 ;  /* 0x0000001200087202 */ /* 0x00cfe20000000f00 */
[----:B------:R-:W2:Y:S01]  /*1630*/  LDCU.64 UR24, c[0x0][0x3d8] ;  /* 0x00007b00ff1877ac */ /* 0x000ea20008000a00 */
[----:B------:R-:W-:Y:S01]  /*1640*/  IMAD.MOV.U32 R9, RZ, RZ, R7 ;  /* 0x000000ffff097224 */ /* 0x000fe200078e0007 */
[----:B-1----:R-:W-:Y:S02]  /*1650*/  UIMAD.WIDE.U32 UR6, UR4, UR10, UR6 ;  /* 0x0000000a040672a5 */ /* 0x002fe4000f8e0006 */
[----:B------:R-:W-:-:S04]  /*1660*/  UIMAD UR14, UR4, UR11, UR14 ;  /* 0x0000000b040e72a4 */ /* 0x000fc8000f8e020e */
[----:B------:R-:W-:Y:S01]  /*1670*/  UIADD3 UR7, UPT, UPT, UR14, UR7, URZ ;  /* 0x000000070e077290 */ /* 0x000fe2000fffe0ff */
[----:B----4-:R-:W-:Y:S02]  /*1680*/  IMAD R11, R6, UR6, RZ ;  /* 0x00000006060b7c24 */ /* 0x010fe4000f8e02ff */
[----:B------:R-:W-:-:S04]  /*1690*/  IMAD.WIDE.U32 R8, R16, UR6, R8 ;  /* 0x0000000610087c25 */ /* 0x000fc8000f8e0008 */
[----:B------:R-:W-:Y:S01]  /*16a0*/  IMAD R11, R16, UR7, R11 ;  /* 0x00000007100b7c24 */ /* 0x000fe2000f8e020b */
[----:B--2---:R-:W-:-:S03]  /*16b0*/  LEA R10, P0, R8, UR24, 0x3 ;  /* 0x00000018080a7c11 */ /* 0x004fc6000f8018ff */
[----:B------:R-:W-:-:S05]  /*16c0*/  IMAD.IADD R9, R9, 0x1, R11 ;  /* 0x0000000109097824 */ /* 0x000fca00078e020b */
[----:B------:R-:W-:-:S05]  /*16d0*/  LEA.HI.X R11, R8, UR25, R9, 0x3, P0 ;  /* 0x00000019080b7c11 */ /* 0x000fca00080f1c09 */
[----:B0-----:R0:W-:Y:S01]  /*16e0*/  STG.E.64 desc[UR12][R10.64], RZ ;  /* 0x000000ff0a007986 */ /* 0x0011e2000c101b0c */
[----:B------:R-:W-:Y:S05]  /*16f0*/  BRA `(.L_x_40) ;  /* 0x0000004000787947 */ /* 0x000fea0003800000 */
.L_x_37:
[----:B------:R-:W1:Y:S01]  /*1700*/  LDCU UR6, c[0x0][0x384] ;  /* 0x00007080ff0677ac */ /* 0x000e620008000800 */
[----:B------:R-:W-:Y:S01]  /*1710*/  IADD3 R12, P0, PT, R0, -UR4, RZ ;  /* 0x80000004000c7c10 */ /* 0x000fe2000ff1e0ff */
[----:B------:R-:W-:Y:S03]  /*1720*/  BSSY.RECONVERGENT B1, `(.L_x_43) ;  /* 0x0000021000017945 */ /* 0x000fe60003800200 */
[----:B------:R-:W-:-:S04]  /*1730*/  IADD3.X R28, PT, PT, R3, ~UR5, RZ, P0, !PT ;  /* 0x80000005031c7c10 */ /* 0x000fc800087fe4ff */
[----:B-1----:R-:W-:-:S04]  /*1740*/  LOP3.LUT R8, R28, UR6, RZ, 0xfc, !PT ;  /* 0x000000061c087c12 */ /* 0x002fc8000f8efcff */
[----:B------:R-:W-:-:S13]  /*1750*/  ISETP.NE.U32.AND P2, PT, R8, RZ, PT ;  /* 0x000000ff0800720c */ /* 0x000fda0003f45070 */
[----:B------:R-:W-:Y:S05]  /*1760*/  @P2 BRA `(.L_x_44) ;  /* 0x0000000000542947 */ /* 0x000fea0003800000 */
[----:B------:R-:W1:Y:S02]  /*1770*/  LDCU UR6, c[0x0][0x380] ;  /* 0x00007000ff0677ac */ /* 0x000e640008000800 */
[----:B-1----:R-:W1:Y:S01]  /*1780*/  I2F.U32.RP R10, UR6 ;  /* 0x00000006000a7d06 */ /* 0x002e620008209000 */
[----:B------:R-:W-:-:S07]  /*1790*/  ISETP.NE.U32.AND P1, PT, RZ, UR6, PT ;  /* 0x00000006ff007c0c */ /* 0x000fce000bf25070 */
[----:B-1----:R-:W1:Y:S02]  /*17a0*/  MUFU.RCP R10, R10 ;  /* 0x0000000a000a7308 */ /* 0x002e640000001000 */
[----:B-1----:R-:W-:-:S06]  /*17b0*/  IADD3 R8, PT, PT, R10, 0xffffffe, RZ ;  /* 0x0ffffffe0a087810 */ /* 0x002fcc0007ffe0ff */
[----:B------:R1:W2:Y:S02]  /*17c0*/  F2I.FTZ.U32.TRUNC.NTZ R9, R8 ;  /* 0x0000000800097305 */ /* 0x0002a4000021f000 */
[----:B-1----:R-:W-:Y:S02]  /*17d0*/  IMAD.MOV.U32 R8, RZ, RZ, RZ ;  /* 0x000000ffff087224 */ /* 0x002fe400078e00ff */
[----:B--2---:R-:W-:-:S04]  /*17e0*/  IMAD.MOV R11, RZ, RZ, -R9 ;  /* 0x000000ffff0b7224 */ /* 0x004fc800078e0a09 */
        /* <DEDUP_REMOVED lines=8> */
[----:B------:R-:W-:Y:S01]  /*1870*/  @P0 VIADD R9, R9, -UR6 ;  /* 0x8000000609090c36 */ /* 0x000fe20008000000 */
[----:B------:R-:W-:-:S04]  /*1880*/  @!P1 LOP3.LUT R9, RZ, UR6, RZ, 0x33, !PT ;  /* 0x00000006ff099c12 */ /* 0x000fc8000f8e33ff */
[----:B------:R-:W-:-:S04]  /*1890*/  ISETP.NE.U32.AND P0, PT, R9, RZ, PT ;  /* 0x000000ff0900720c */ /* 0x000fc80003f05070 */
[----:B------:R-:W-:Y:S01]  /*18a0*/  ISETP.NE.AND.EX P0, PT, RZ, RZ, PT, P0 ;  /* 0x000000ffff00720c */ /* 0x000fe20003f05300 */
[----:B------:R-:W-:-:S12]  /*18b0*/  BRA `(.L_x_45) ;  /* 0x00000000001c7947 */ /* 0x000fd80003800000 */
.L_x_44:
[----:B------:R-:W1:Y:S01]  /*18c0*/  LDCU.64 UR6, c[0x0][0x380] ;  /* 0x00007000ff0677ac */ /* 0x000e620008000a00 */
[----:B------:R-:W-:Y:S02]  /*18d0*/  MOV R10, 0x1910 ;  /* 0x00001910000a7802 */ /* 0x000fe40000000f00 */
[----:B-1----:R-:W-:Y:S01]  /*18e0*/  MOV R26, UR6 ;  /* 0x00000006001a7c02 */ /* 0x002fe20008000f00 */
[----:B------:R-:W-:-:S07]  /*18f0*/  IMAD.U32 R27, RZ, RZ, UR7 ;  /* 0x00000007ff1b7e24 */ /* 0x000fce000f8e00ff */
[----:B0-----:R-:W-:Y:S05]  /*1900*/  CALL.REL.NOINC `($__internal_5_$__cuda_sm20_rem_u64) ;  /* 0x0000004400247944 */ /* 0x001fea0003c00000 */
[----:B------:R-:W-:-:S04]  /*1910*/  ISETP.NE.U32.AND P0, PT, R32, RZ, PT ;  /* 0x000000ff2000720c */ /* 0x000fc80003f05070 */
[----:B------:R-:W-:-:S13]  /*1920*/  ISETP.NE.AND.EX P0, PT, R33, RZ, PT, P0 ;  /* 0x000000ff2100720c */ /* 0x000fda0003f05300 */
.L_x_45:
[----:B0-----:R-:W-:Y:S05]  /*1930*/  BSYNC.RECONVERGENT B1 ;  /* 0x0000000000017941 */ /* 0x001fea0003800200 */
.L_x_43:
[----:B------:R-:W-:Y:S05]  /*1940*/  @!P0 BRA `(.L_x_46) ;  /* 0x0000000800148947 */ /* 0x000fea0003800000 */
[----:B------:R-:W0:Y:S01]  /*1950*/  LDCU.64 UR10, c[0x0][0x390] ;  /* 0x00007200ff0a77ac */ /* 0x000e220008000a00 */
[----:B------:R-:W-:Y:S01]  /*1960*/  UMOV UR6, URZ ;  /* 0x000000ff00067c82 */ /* 0x000fe20008000000 */
[----:B------:R-:W-:Y:S01]  /*1970*/  UMOV UR7, URZ ;  /* 0x000000ff00077c82 */ /* 0x000fe20008000000 */
[----:B0-----:R-:W-:-:S04]  /*1980*/  UISETP.GE.U32.AND UP0, UPT, UR10, 0x8, UPT ;  /* 0x000000080a00788c */ /* 0x001fc8000bf06070 */
[----:B------:R-:W-:-:S09]  /*1990*/  UISETP.GE.U32.AND.EX UP0, UPT, UR11, URZ, UPT, UP0 ;  /* 0x000000ff0b00728c */ /* 0x000fd2000bf06100 */
[----:B------:R-:W-:Y:S05]  /*19a0*/  BRA.U !UP0, `(.L_x_47) ;  /* 0x0000000108cc7547 */ /* 0x000fea000b800000 */
[----:B------:R-:W0:Y:S01]  /*19b0*/  LDCU UR23, c[0x0][0x394] ;  /* 0x00007280ff1777ac */ /* 0x000e220008000800 */
[C---:B------:R-:W-:Y:S01]  /*19c0*/  SHF.L.U64.HI R27, R16.reuse, 0x3, R6 ;  /* 0x00000003101b7819 */ /* 0x040fe20000010206 */
[----:B------:R-:W-:Y:S01]  /*19d0*/  IMAD.SHL.U32 R29, R16, 0x8, RZ ;  /* 0x00000008101d7824 */ /* 0x000fe200078e00ff */
[----:B------:R-:W1:Y:S01]  /*19e0*/  LDCU.64 UR26, c[0x0][0x3d8] ;  /* 0x00007b00ff1a77ac */ /* 0x000e620008000a00 */
[----:B------:R-:W-:Y:S01]  /*19f0*/  UMOV UR6, URZ ;  /* 0x000000ff00067c82 */ /* 0x000fe20008000000 */
[----:B------:R-:W-:Y:S01]  /*1a00*/  UMOV UR7, URZ ;  /* 0x000000ff00077c82 */ /* 0x000fe20008000000 */
[----:B------:R-:W-:Y:S01]  /*1a10*/  UMOV UR15, UR8 ;  /* 0x00000008000f7c82 */ /* 0x000fe20008000000 */
[----:B0-----:R-:W-:-:S05]  /*1a20*/  UMOV UR16, UR23 ;  /* 0x0000001700107c82 */ /* 0x001fca0008000000 */
.L_x_48:
[----:B------:R-:W-:Y:S01]  /*1a30*/  UIMAD UR14, UR5, UR10, URZ ;  /* 0x0000000a050e72a4 */ /* 0x000fe2000f8e02ff */
[----:B0-----:R-:W-:Y:S01]  /*1a40*/  MOV R8, R18 ;  /* 0x0000001200087202 */ /* 0x001fe20000000f00 */
[----:B------:R-:W-:Y:S01]  /*1a50*/  UIMAD.WIDE.U32 UR24, UR4, UR10, UR6 ;  /* 0x0000000a041872a5 */ /* 0x000fe2000f8e0006 */
[----:B------:R-:W-:Y:S01]  /*1a60*/  IMAD.MOV.U32 R9, RZ, RZ, R7 ;  /* 0x000000ffff097224 */ /* 0x000fe200078e0007 */
[----:B------:R-:W-:Y:S02]  /*1a70*/  UIMAD UR14, UR4, UR11, UR14 ;  /* 0x0000000b040e72a4 */ /* 0x000fe4000f8e020e */
[----:B------:R-:W-:Y:S02]  /*1a80*/  UIADD3 UR15, UP0, UPT, UR15, -0x8, URZ ;  /* 0xfffffff80f0f7890 */ /* 0x000fe4000ff1e0ff */
[----:B------:R-:W-:Y:S01]  /*1a90*/  UIADD3 UR14, UPT, UPT, UR14, UR25, URZ ;  /* 0x000000190e0e7290 */ /* 0x000fe2000fffe0ff */
[----:B------:R-:W-:Y:S01]  /*1aa0*/  IMAD R13, R6, UR24, RZ ;  /* 0x00000018060d7c24 */ /* 0x000fe2000f8e02ff */
[----:B------:R-:W-:Y:S01]  /*1ab0*/  UIADD3.X UR16, UPT, UPT, UR16, -0x1, URZ, UP0, !UPT ;  /* 0xffffffff10107890 */ /* 0x000fe200087fe4ff */
[----:B------:R-:W-:Y:S01]  /*1ac0*/  IMAD.WIDE.U32 R10, R16, UR24, R8 ;  /* 0x00000018100a7c25 */ /* 0x000fe2000f8e0008 */
[----:B------:R-:W-:-:S02]  /*1ad0*/  UISETP.NE.U32.AND UP0, UPT, UR15, URZ, UPT ;  /* 0x000000ff0f00728c */ /* 0x000fc4000bf05070 */
[----:B------:R-:W-:Y:S01]  /*1ae0*/  UIADD3 UR6, UP1, UPT, UR6, 0x8, URZ ;  /* 0x0000000806067890 */ /* 0x000fe2000ff3e0ff */
[----:B------:R-:W-:Y:S01]  /*1af0*/  IMAD R9, R16, UR14, R13 ;  /* 0x0000000e10097c24 */ /* 0x000fe2000f8e020d */
[----:B-1----:R-:W-:Y:S01]  /*1b00*/  LEA R24, P0, R10, UR26, 0x3 ;  /* 0x0000001a0a187c11 */ /* 0x002fe2000f8018ff */
[----:B------:R-:W-:Y:S02]  /*1b10*/  UISETP.NE.AND.EX UP0, UPT, UR16, URZ, UPT, UP0 ;  /* 0x000000ff1000728c */ /* 0x000fe4000bf05300 */
[----:B------:R-:W-:Y:S01]  /*1b20*/  IMAD.IADD R9, R11, 0x1, R9 ;  /* 0x000000010b097824 */ /* 0x000fe200078e0209 */
[----:B------:R-:W-:Y:S01]  /*1b30*/  IADD3 R8, P1, PT, R24, R29, RZ ;  /* 0x0000001d18087210 */ /* 0x000fe20007f3e0ff */
[----:B------:R-:W-:-:S03]  /*1b40*/  UIADD3.X UR7, UPT, UPT, URZ, UR7, URZ, UP1, !UPT ;  /* 0x00000007ff077290 */ /* 0x000fc60008ffe4ff */
[----:B------:R-:W-:Y:S02]  /*1b50*/  LEA.HI.X R25, R10, UR27, R9, 0x3, P0 ;  /* 0x0000001b0a197c11 */ /* 0x000fe400080f1c09 */
[----:B------:R-:W-:Y:S02]  /*1b60*/  IADD3 R14, P0, PT, R8, R29, RZ ;  /* 0x0000001d080e7210 */ /* 0x000fe40007f1e0ff */
[----:B------:R-:W-:Y:S01]  /*1b70*/  IADD3.X R9, PT, PT, R25, R27, RZ, P1, !PT ;  /* 0x0000001b19097210 */ /* 0x000fe20000ffe4ff */
[----:B------:R0:W-:Y:S01]  /*1b80*/  STG.E.64 desc[UR12][R24.64], RZ ;  /* 0x000000ff18007986 */ /* 0x0001e2000c101b0c */
[----:B------:R-:W-:-:S03]  /*1b90*/  IADD3 R12, P1, PT, R14, R29, RZ ;  /* 0x0000001d0e0c7210 */ /* 0x000fc60007f3e0ff */
[--C-:B------:R-:W-:Y:S01]  /*1ba0*/  IMAD.X R15, R9, 0x1, R27.reuse, P0 ;  /* 0x00000001090f7824 */ /* 0x100fe200000e061b */
[-C--:B------:R-:W-:Y:S01]  /*1bb0*/  IADD3 R10, P0, PT, R12, R29.reuse, RZ ;  /* 0x0000001d0c0a7210 */ /* 0x080fe20007f1e0ff */
[----:B------:R0:W-:Y:S02]  /*1bc0*/  STG.E.64 desc[UR12][R8.64], RZ ;  /* 0x000000ff08007986 */ /* 0x0001e4000c101b0c */
[----:B------:R-:W-:Y:S01]  /*1bd0*/  IMAD.X R13, R15, 0x1, R27, P1 ;  /* 0x000000010f0d7824 */ /* 0x000fe200008e061b */
[----:B------:R-:W-:Y:S01]  /*1be0*/  IADD3 R22, P1, PT, R10, R29, RZ ;  /* 0x0000001d0a167210 */ /* 0x000fe20007f3e0ff */
[----:B------:R0:W-:Y:S03]  /*1bf0*/  STG.E.64 desc[UR12][R14.64], RZ ;  /* 0x000000ff0e007986 */ /* 0x0001e6000c101b0c */
[----:B------:R-:W-:Y:S01]  /*1c00*/  IADD3.X R11, PT, PT, R13, R27, RZ, P0, !PT ;  /* 0x0000001b0d0b7210 */ /* 0x000fe200007fe4ff */
[----:B------:R0:W-:Y:S01]  /*1c10*/  STG.E.64 desc[UR12][R12.64], RZ ;  /* 0x000000ff0c007986 */ /* 0x0001e2000c101b0c */
[----:B------:R-:W-:-:S03]  /*1c20*/  IADD3 R30, P0, PT, R22, R29, RZ ;  /* 0x0000001d161e7210 */ /* 0x000fc60007f1e0ff */
[--C-:B------:R-:W-:Y:S01]  /*1c30*/  IMAD.X R23, R11, 0x1, R27.reuse, P1 ;  /* 0x000000010b177824 */ /* 0x100fe200008e061b */
[----:B------:R-:W-:Y:S01]  /*1c40*/  IADD3 R32, P1, PT, R30, R29, RZ ;  /* 0x0000001d1e207210 */ /* 0x000fe20007f3e0ff */
[----:B------:R0:W-:Y:S02]  /*1c50*/  STG.E.64 desc[UR12][R10.64], RZ ;  /* 0x000000ff0a007986 */ /* 0x0001e4000c101b0c */
[----:B------:R-:W-:Y:S02]  /*1c60*/  IMAD.X R31, R23, 0x1, R27, P0 ;  /* 0x00000001171f7824 */ /* 0x000fe400000e061b */
[----:B------:R0:W-:Y:S03]  /*1c70*/  STG.E.64 desc[UR12][R22.64], RZ ;  /* 0x000000ff16007986 */ /* 0x0001e6000c101b0c */
[----:B------:R-:W-:Y:S01]  /*1c80*/  IADD3.X R33, PT, PT, R31, R27, RZ, P1, !PT ;  /* 0x0000001b1f217210 */ /* 0x000fe20000ffe4ff */
[----:B------:R0:W-:Y:S04]  /*1c90*/  STG.E.64 desc[UR12][R30.64], RZ ;  /* 0x000000ff1e007986 */ /* 0x0001e8000c101b0c */
[----:B------:R0:W-:Y:S01]  /*1ca0*/  STG.E.64 desc[UR12][R32.64], RZ ;  /* 0x000000ff20007986 */ /* 0x0001e2000c101b0c */
[----:B------:R-:W-:Y:S05]  /*1cb0*/  BRA.U UP0, `(.L_x_48) ;  /* 0xfffffffd005c7547 */ /* 0x000fea000b83ffff */
[----:B------:R-:W-:Y:S01]  /*1cc0*/  UMOV UR6, UR8 ;  /* 0x0000000800067c82 */ /* 0x000fe20008000000 */
[----:B------:R-:W-:-:S05]  /*1cd0*/  UMOV UR7, UR23 ;  /* 0x0000001700077c82 */ /* 0x000fca0008000000 */
.L_x_47:
        /* <DEDUP_REMOVED lines=9> */
[----:B0-----:R-:W-:Y:S01]  /*1d70*/  IMAD.MOV.U32 R8, RZ, RZ, R18 ;  /* 0x000000ffff087224 */ /* 0x001fe200078e0012 */
[----:B------:R-:W0:Y:S01]  /*1d80*/  LDCU.64 UR26, c[0x0][0x3d8] ;  /* 0x00007b00ff1a77ac */ /* 0x000e220008000a00 */
[----:B------:R-:W-:Y:S01]  /*1d90*/  IMAD.MOV.U32 R9, RZ, RZ, R7 ;  /* 0x000000ffff097224 */ /* 0x000fe200078e0007 */
[C---:B------:R-:W-:Y:S01]  /*1da0*/  SHF.L.U32 R23, R16.reuse, 0x3, RZ ;  /* 0x0000000310177819 */ /* 0x040fe200000006ff */
[----:B------:R-:W-:Y:S01]  /*1db0*/  UIMAD.WIDE.U32 UR24, UR4, UR10, UR6 ;  /* 0x0000000a041872a5 */ /* 0x000fe2000f8e0006 */
[----:B------:R-:W-:Y:S01]  /*1dc0*/  SHF.L.U64.HI R15, R16, 0x3, R6 ;  /* 0x00000003100f7819 */ /* 0x000fe20000010206 */
[----:B------:R-:W-:Y:S02]  /*1dd0*/  UIMAD UR14, UR4, UR11, UR14 ;  /* 0x0000000b040e72a4 */ /* 0x000fe4000f8e020e */
[----:B------:R-:W-:Y:S02]  /*1de0*/  UIADD3 UR6, UP1, UPT, UR6, 0x4, URZ ;  /* 0x0000000406067890 */ /* 0x000fe4000ff3e0ff */
[----:B------:R-:W-:Y:S01]  /*1df0*/  UIADD3 UR14, UPT, UPT, UR14, UR25, URZ ;  /* 0x000000190e0e7290 */ /* 0x000fe2000fffe0ff */
[----:B------:R-:W-:Y:S01]  /*1e00*/  IMAD R13, R6, UR24, RZ ;  /* 0x00000018060d7c24 */ /* 0x000fe2000f8e02ff */
[----:B------:R-:W-:Y:S01]  /*1e10*/  UIADD3.X UR7, UPT, UPT, URZ, UR7, URZ, UP1, !UPT ;  /* 0x00000007ff077290 */ /* 0x000fe20008ffe4ff */
[----:B------:R-:W-:-:S04]  /*1e20*/  IMAD.WIDE.U32 R10, R16, UR24, R8 ;  /* 0x00000018100a7c25 */ /* 0x000fc8000f8e0008 */
[----:B------:R-:W-:Y:S01]  /*1e30*/  IMAD R9, R16, UR14, R13 ;  /* 0x0000000e10097c24 */ /* 0x000fe2000f8e020d */
[----:B0-----:R-:W-:-:S03]  /*1e40*/  LEA R8, P0, R10, UR26, 0x3 ;  /* 0x0000001a0a087c11 */ /* 0x001fc6000f8018ff */
[----:B------:R-:W-:Y:S01]  /*1e50*/  IMAD.IADD R9, R11, 0x1, R9 ;  /* 0x000000010b097824 */ /* 0x000fe200078e0209 */
[----:B------:R-:W-:-:S04]  /*1e60*/  IADD3 R12, P1, PT, R8, R23, RZ ;  /* 0x00000017080c7210 */ /* 0x000fc80007f3e0ff */
[----:B------:R-:W-:Y:S02]  /*1e70*/  LEA.HI.X R9, R10, UR27, R9, 0x3, P0 ;  /* 0x0000001b0a097c11 */ /* 0x000fe400080f1c09 */
[----:B------:R-:W-:-:S03]  /*1e80*/  IADD3 R10, P0, PT, R12, R23, RZ ;  /* 0x000000170c0a7210 */ /* 0x000fc60007f1e0ff */
[--C-:B------:R-:W-:Y:S01]  /*1e90*/  IMAD.X R13, R9, 0x1, R15.reuse, P1 ;  /* 0x00000001090d7824 */ /* 0x100fe200008e060f */
[----:B------:R-:W-:Y:S01]  /*1ea0*/  IADD3 R14, P1, PT, R10, R23, RZ ;  /* 0x000000170a0e7210 */ /* 0x000fe20007f3e0ff */
[----:B------:R1:W-:Y:S03]  /*1eb0*/  STG.E.64 desc[UR12][R8.64], RZ ;  /* 0x000000ff08007986 */ /* 0x0003e6000c101b0c */
[----:B------:R-:W-:Y:S01]  /*1ec0*/  IADD3.X R11, PT, PT, R13, R15, RZ, P0, !PT ;  /* 0x0000000f0d0b7210 */ /* 0x000fe200007fe4ff */
[----:B------:R1:W-:Y:S04]  /*1ed0*/  STG.E.64 desc[UR12][R12.64], RZ ;  /* 0x000000ff0c007986 */ /* 0x0003e8000c101b0c */
[----:B------:R-:W-:Y:S01]  /*1ee0*/  IMAD.X R15, R11, 0x1, R15, P1 ;  /* 0x000000010b0f7824 */ /* 0x000fe200008e060f */
[----:B------:R1:W-:Y:S04]  /*1ef0*/  STG.E.64 desc[UR12][R10.64], RZ ;  /* 0x000000ff0a007986 */ /* 0x0003e8000c101b0c */
[----:B------:R1:W-:Y:S02]  /*1f00*/  STG.E.64 desc[UR12][R14.64], RZ ;  /* 0x000000ff0e007986 */ /* 0x0003e4000c101b0c */
.L_x_49:
[----:B------:R-:W-:Y:S05]  /*1f10*/  BRA.U !UP0, `(.L_x_40) ;  /* 0x0000003908707547 */ /* 0x000fea000b800000 */
[----:B------:R-:W-:Y:S02]  /*1f20*/  UISETP.NE.U32.AND UP1, UPT, UR20, URZ, UPT ;  /* 0x000000ff1400728c */ /* 0x000fe4000bf25070 */
[----:B------:R-:W-:Y:S02]  /*1f30*/  UISETP.NE.U32.AND UP0, UPT, UR9, URZ, UPT ;  /* 0x000000ff0900728c */ /* 0x000fe4000bf05070 */
[----:B------:R-:W-:Y:S02]  /*1f40*/  UISETP.NE.AND.EX UP1, UPT, UR22, URZ, UPT, UP1 ;  /* 0x000000ff1600728c */ /* 0x000fe4000bf25310 */
[----:B------:R-:W-:-:S07]  /*1f50*/  UISETP.NE.AND.EX UP0, UPT, URZ, URZ, UPT, UP0 ;  /* 0x000000ffff00728c */ /* 0x000fce000bf05300 */
[----:B------:R-:W-:Y:S05]  /*1f60*/  BRA.U !UP1, `(.L_x_50) ;  /* 0x00000001094c7547 */ /* 0x000fea000b800000 */
[----:B------:R-:W-:Y:S01]  /*1f70*/  UIMAD UR14, UR5, UR10, URZ ;  /* 0x0000000a050e72a4 */ /* 0x000fe2000f8e02ff */
[----:B01----:R-:W-:Y:S01]  /*1f80*/  MOV R9, R7 ;  /* 0x0000000700097202 */ /* 0x003fe20000000f00 */
[----:B------:R-:W0:Y:S01]  /*1f90*/  LDCU.64 UR26, c[0x0][0x3d8] ;  /* 0x00007b00ff1a77ac */ /* 0x000e220008000a00 */
[----:B------:R-:W-:Y:S01]  /*1fa0*/  IMAD.MOV.U32 R8, RZ, RZ, R18 ;  /* 0x000000ffff087224 */ /* 0x000fe200078e0012 */
[----:B------:R-:W-:Y:S02]  /*1fb0*/  UIMAD.WIDE.U32 UR24, UR4, UR10, UR6 ;  /* 0x0000000a041872a5 */ /* 0x000fe4000f8e0006 */
        /* <DEDUP_REMOVED lines=9> */
[----:B------:R-:W-:-:S04]  /*2050*/  LEA R12, P0, R16, R10, 0x3 ;  /* 0x0000000a100c7211 */ /* 0x000fc800078018ff */
[----:B------:R-:W-:-:S04]  /*2060*/  LEA.HI.X R11, R8, UR27, R11, 0x3, P1 ;  /* 0x0000001b080b7c11 */ /* 0x000fc800088f1c0b */
[----:B------:R-:W-:Y:S01]  /*2070*/  LEA.HI.X R13, R16, R11, R6, 0x3, P0 ;  /* 0x0000000b100d7211 */ /* 0x000fe200000f1c06 */
[----:B------:R2:W-:Y:S04]  /*2080*/  STG.E.64 desc[UR12][R10.64], RZ ;  /* 0x000000ff0a007986 */ /* 0x0005e8000c101b0c */
[----:B------:R2:W-:Y:S02]  /*2090*/  STG.E.64 desc[UR12][R12.64], RZ ;  /* 0x000000ff0c007986 */ /* 0x0005e4000c101b0c */
.L_x_50:
[----:B------:R-:W-:Y:S05]  /*20a0*/  BRA.U !UP0, `(.L_x_40) ;  /* 0x00000039080c7547 */ /* 0x000fea000b800000 */
[----:B------:R-:W-:Y:S01]  /*20b0*/  UIMAD UR14, UR5, UR10, URZ ;  /* 0x0000000a050e72a4 */ /* 0x000fe2000f8e02ff */
[----:B01----:R-:W-:Y:S01]  /*20c0*/  MOV R9, R7 ;  /* 0x0000000700097202 */ /* 0x003fe20000000f00 */
[----:B------:R-:W0:Y:S01]  /*20d0*/  LDCU.64 UR24, c[0x0][0x3d8] ;  /* 0x00007b00ff1877ac */ /* 0x000e220008000a00 */
[----:B------:R-:W-:Y:S01]  /*20e0*/  IMAD.MOV.U32 R8, RZ, RZ, R18 ;  /* 0x000000ffff087224 */ /* 0x000fe200078e0012 */
[----:B------:R-:W-:Y:S02]  /*20f0*/  UIMAD.WIDE.U32 UR6, UR4, UR10, UR6 ;  /* 0x0000000a040672a5 */ /* 0x000fe4000f8e0006 */
[----:B------:R-:W-:-:S04]  /*2100*/  UIMAD UR14, UR4, UR11, UR14 ;  /* 0x0000000b040e72a4 */ /* 0x000fc8000f8e020e */
[----:B------:R-:W-:Y:S01]  /*2110*/  UIADD3 UR7, UPT, UPT, UR14, UR7, URZ ;  /* 0x000000070e077290 */ /* 0x000fe2000fffe0ff */
[----:B--2---:R-:W-:Y:S02]  /*2120*/  IMAD R11, R6, UR6, RZ ;  /* 0x00000006060b7c24 */ /* 0x004fe4000f8e02ff */
[----:B------:R-:W-:-:S04]  /*2130*/  IMAD.WIDE.U32 R8, R16, UR6, R8 ;  /* 0x0000000610087c25 */ /* 0x000fc8000f8e0008 */
[----:B------:R-:W-:Y:S01]  /*2140*/  IMAD R11, R16, UR7, R11 ;  /* 0x00000007100b7c24 */ /* 0x000fe2000f8e020b */
[----:B0-----:R-:W-:-:S03]  /*2150*/  LEA R10, P0, R8, UR24, 0x3 ;  /* 0x00000018080a7c11 */ /* 0x001fc6000f8018ff */
[----:B------:R-:W-:-:S05]  /*2160*/  IMAD.IADD R9, R9, 0x1, R11 ;  /* 0x0000000109097824 */ /* 0x000fca00078e020b */
[----:B------:R-:W-:-:S05]  /*2170*/  LEA.HI.X R11, R8, UR25, R9, 0x3, P0 ;  /* 0x00000019080b7c11 */ /* 0x000fca00080f1c09 */
[----:B------:R3:W-:Y:S01]  /*2180*/  STG.E.64 desc[UR12][R10.64], RZ ;  /* 0x000000ff0a007986 */ /* 0x0007e2000c101b0c */
[----:B------:R-:W-:Y:S05]  /*2190*/  BRA `(.L_x_40) ;  /* 0x0000003400d07947 */ /* 0x000fea0003800000 */
.L_x_46:
[----:B------:R-:W-:Y:S04]  /*21a0*/  BSSY.RECONVERGENT B1, `(.L_x_51) ;  /* 0x000001d000017945 */ /* 0x000fe80003800200 */
[----:B------:R-:W-:Y:S05]  /*21b0*/  @P2 BRA `(.L_x_52) ;  /* 0x0000000000542947 */ /* 0x000fea0003800000 */
        /* <DEDUP_REMOVED lines=19> */
[----:B------:R-:W-:Y:S01]  /*22f0*/  @!P2 LOP3.LUT R26, RZ, UR6, RZ, 0x33, !PT ;  /* 0x00000006ff1aac12 */ /* 0x000fe2000f8e33ff */
[----:B------:R-:W-:Y:S06]  /*2300*/  BRA `(.L_x_53) ;  /* 0x0000000000187947 */ /* 0x000fec0003800000 */
.L_x_52:
[----:B------:R-:W0:Y:S01]  /*2310*/  LDCU.64 UR6, c[0x0][0x380] ;  /* 0x00007000ff0677ac */ /* 0x000e220008000a00 */
[----:B------:R-:W-:Y:S02]  /*2320*/  MOV R37, R28 ;  /* 0x0000001c00257202 */ /* 0x000fe40000000f00 */
[----:B------:R-:W-:Y:S01]  /*2330*/  MOV R10, 0x2370 ;  /* 0x00002370000a7802 */ /* 0x000fe20000000f00 */
[----:B0-----:R-:W-:Y:S02]  /*2340*/  IMAD.U32 R26, RZ, RZ, UR6 ;  /* 0x00000006ff1a7e24 */ /* 0x001fe4000f8e00ff */
[----:B------:R-:W-:-:S07]  /*2350*/  IMAD.U32 R27, RZ, RZ, UR7 ;  /* 0x00000007ff1b7e24 */ /* 0x000fce000f8e00ff */
[----:B------:R-:W-:Y:S05]  /*2360*/  CALL.REL.NOINC `($__internal_4_$__cuda_sm20_div_u64) ;  /* 0x00000034007c7944 */ /* 0x000fea0003c00000 */
.L_x_53:
[----:B------:R-:W-:Y:S05]  /*2370*/  BSYNC.RECONVERGENT B1 ;  /* 0x0000000000017941 */ /* 0x000fea0003800200 */
.L_x_51:
[----:B------:R-:W0:Y:S02]  /*2380*/  LDC.64 R10, c[0x0][0x3b8] ;  /* 0x0000ee00ff0a7b82 */ /* 0x000e240000000a00 */
[----:B0-----:R-:W-:-:S04]  /*2390*/  ISETP.GE.U32.AND P0, PT, R26, R10, PT ;  /* 0x0000000a1a00720c */ /* 0x001fc80003f06070 */
[----:B------:R-:W-:-:S13]  /*23a0*/  ISETP.GE.U32.AND.EX P0, PT, R27, R11, PT, P0 ;  /* 0x0000000b1b00720c */ /* 0x000fda0003f06100 */
[----:B------:R-:W-:Y:S05]  /*23b0*/  @!P0 BRA `(.L_x_54) ;  /* 0x0000000800008947 */ /* 0x000fea0003800000 */
[----:B------:R-:W0:Y:S01]  /*23c0*/  LDCU.64 UR10, c[0x0][0x390] ;  /* 0x00007200ff0a77ac */ /* 0x000e220008000a00 */
[----:B------:R-:W-:Y:S01]  /*23d0*/  UMOV UR6, URZ ;  /* 0x000000ff00067c82 */ /* 0x000fe20008000000 */
[----:B------:R-:W-:Y:S01]  /*23e0*/  UMOV UR7, URZ ;  /* 0x000000ff00077c82 */ /* 0x000fe20008000000 */
[----:B0-----:R-:W-:-:S04]  /*23f0*/  UISETP.GE.U32.AND UP0, UPT, UR10, 0x8, UPT ;  /* 0x000000080a00788c */ /* 0x001fc8000bf06070 */
[----:B------:R-:W-:-:S09]  /*2400*/  UISETP.GE.U32.AND.EX UP0, UPT, UR11, URZ, UPT, UP0 ;  /* 0x000000ff0b00728c */ /* 0x000fd2000bf06100 */
[----:B------:R-:W-:Y:S05]  /*2410*/  BRA.U !UP0, `(.L_x_55) ;  /* 0x0000000108b87547 */ /* 0x000fea000b800000 */
[C---:B------:R-:W-:Y:S01]  /*2420*/  SHF.L.U64.HI R27, R16.reuse, 0x3, R6 ;  /* 0x00000003101b7819 */ /* 0x040fe20000010206 */
[----:B------:R-:W-:Y:S01]  /*2430*/  IMAD.SHL.U32 R29, R16, 0x8, RZ ;  /* 0x00000008101d7824 */ /* 0x000fe200078e00ff */
[----:B------:R-:W0:Y:S01]  /*2440*/  LDCU.64 UR26, c[0x0][0x3d8] ;  /* 0x00007b00ff1a77ac */ /* 0x000e220008000a00 */
[----:B------:R-:W-:Y:S01]  /*2450*/  UMOV UR6, URZ ;  /* 0x000000ff00067c82 */ /* 0x000fe20008000000 */
[----:B------:R-:W-:-:S05]  /*2460*/  UMOV UR7, URZ ;  /* 0x000000ff00077c82 */ /* 0x000fca0008000000 */
.L_x_56:
[----:B------:R-:W-:Y:S01]  /*2470*/  UIMAD UR14, UR5, UR10, URZ ;  /* 0x0000000a050e72a4 */ /* 0x000fe2000f8e02ff */
[----:B-1----:R-:W-:Y:S01]  /*2480*/  MOV R9, R7 ;  /* 0x0000000700097202 */ /* 0x002fe20000000f00 */
        /* <DEDUP_REMOVED lines=10> */
[----:B0-----:R-:W-:Y:S01]  /*2530*/  LEA R24, P0, R10, UR26, 0x3 ;  /* 0x0000001a0a187c11 */ /* 0x001fe2000f8018ff */
[----:B------:R-:W-:Y:S02]  /*2540*/  UISETP.NE.AND.EX UP0, UPT, UR7, UR11, UPT, UP0 ;  /* 0x0000000b0700728c */ /* 0x000fe4000bf05300 */
[----:B------:R-:W-:Y:S01]  /*2550*/  IMAD.IADD R9, R11, 0x1, R9 ;  /* 0x000000010b097824 */ /* 0x000fe200078e0209 */
[----:B------:R-:W-:-:S04]  /*2560*/  IADD3 R8, P1, PT, R24, R29, RZ ;  /* 0x0000001d18087210 */ /* 0x000fc80007f3e0ff */
[----:B------:R-:W-:Y:S02]  /*2570*/  LEA.HI.X R25, R10, UR27, R9, 0x3, P0 ;  /* 0x0000001b0a197c11 */ /* 0x000fe400080f1c09 */
[----:B------:R-:W-:-:S03]  /*2580*/  IADD3 R14, P0, PT, R8, R29, RZ ;  /* 0x0000001d080e7210 */ /* 0x000fc60007f1e0ff */
        /* <DEDUP_REMOVED lines=16> */
[----:B------:R1:W-:Y:S03]  /*2690*/  STG.E.64 desc[UR12][R22.64], RZ ;  /* 0x000000ff16007986 */ /* 0x0003e6000c101b0c */
[----:B------:R-:W-:Y:S01]  /*26a0*/  IMAD.X R33, R31, 0x1, R27, P1 ;  /* 0x000000011f217824 */ /* 0x000fe200008e061b */
[----:B------:R1:W-:Y:S04]  /*26b0*/  STG.E.64 desc[UR12][R30.64], RZ ;  /* 0x000000ff1e007986 */ /* 0x0003e8000c101b0c */
[----:B------:R1:W-:Y:S01]  /*26c0*/  STG.E.64 desc[UR12][R32.64], RZ ;  /* 0x000000ff20007986 */ /* 0x0003e2000c101b0c */
[----:B------:R-:W-:Y:S05]  /*26d0*/  BRA.U UP0, `(.L_x_56) ;  /* 0xfffffffd00647547 */ /* 0x000fea000b83ffff */
[----:B------:R-:W0:Y:S01]  /*26e0*/  LDCU UR7, c[0x0][0x394] ;  /* 0x00007280ff0777ac */ /* 0x000e220008000800 */
[----:B------:R-:W-:-:S05]  /*26f0*/  UMOV UR6, UR8 ;  /* 0x0000000800067c82 */ /* 0x000fca0008000000 */
.L_x_55:
        /* <DEDUP_REMOVED lines=9> */
[----:B-1----:R-:W-:Y:S01]  /*2790*/  MOV R8, R18 ;  /* 0x0000001200087202 */ /* 0x002fe20000000f00 */
[----:B------:R-:W1:Y:S01]  /*27a0*/  LDCU.64 UR26, c[0x0][0x3d8] ;  /* 0x00007b00ff1a77ac */ /* 0x000e620008000a00 */
[----:B------:R-:W-:Y:S01]  /*27b0*/  IMAD.MOV.U32 R9, RZ, RZ, R7 ;  /* 0x000000ffff097224 */ /* 0x000fe200078e0007 */
[C---:B------:R-:W-:Y:S01]  /*27c0*/  SHF.L.U64.HI R15, R16.reuse, 0x3, R6 ;  /* 0x00000003100f7819 */ /* 0x040fe20000010206 */
[----:B------:R-:W-:Y:S01]  /*27d0*/  IMAD.SHL.U32 R23, R16, 0x8, RZ ;  /* 0x0000000810177824 */ /* 0x000fe200078e00ff */
[----:B0-----:R-:W-:Y:S02]  /*27e0*/  UIMAD.WIDE.U32 UR24, UR4, UR10, UR6 ;  /* 0x0000000a041872a5 */ /* 0x001fe4000f8e0006 */
[----:B------:R-:W-:Y:S02]  /*27f0*/  UIMAD UR14, UR4, UR11, UR14 ;  /* 0x0000000b040e72a4 */ /* 0x000fe4000f8e020e */
[----:B------:R-:W-:-:S02]  /*2800*/  UIADD3 UR6, UP1, UPT, UR6, 0x4, URZ ;  /* 0x0000000406067890 */ /* 0x000fc4000ff3e0ff */
[----:B------:R-:W-:Y:S01]  /*2810*/  UIADD3 UR14, UPT, UPT, UR14, UR25, URZ ;  /* 0x000000190e0e7290 */ /* 0x000fe2000fffe0ff */
[----:B------:R-:W-:Y:S01]  /*2820*/  IMAD R13, R6, UR24, RZ ;  /* 0x00000018060d7c24 */ /* 0x000fe2000f8e02ff */
[----:B------:R-:W-:Y:S01]  /*2830*/  UIADD3.X UR7, UPT, UPT, URZ, UR7, URZ, UP1, !UPT ;  /* 0x00000007ff077290 */ /* 0x000fe20008ffe4ff */
[----:B------:R-:W-:-:S04]  /*2840*/  IMAD.WIDE.U32 R10, R16, UR24, R8 ;  /* 0x00000018100a7c25 */ /* 0x000fc8000f8e0008 */
[----:B------:R-:W-:Y:S01]  /*2850*/  IMAD R9, R16, UR14, R13 ;  /* 0x0000000e10097c24 */ /* 0x000fe2000f8e020d */
[----:B-1----:R-:W-:-:S04]  /*2860*/  LEA R8, P0, R10, UR26, 0x3 ;  /* 0x0000001a0a087c11 */ /* 0x002fc8000f8018ff */
[----:B------:R-:W-:Y:S02]  /*2870*/  IADD3 R9, PT, PT, R11, R9, RZ ;  /* 0x000000090b097210 */ /* 0x000fe40007ffe0ff */
[-C--:B------:R-:W-:Y:S02]  /*2880*/  IADD3 R12, P1, PT, R8, R23.reuse, RZ ;  /* 0x00000017080c7210 */ /* 0x080fe40007f3e0ff */
[----:B------:R-:W-:Y:S02]  /*2890*/  LEA.HI.X R9, R10, UR27, R9, 0x3, P0 ;  /* 0x0000001b0a097c11 */ /* 0x000fe400080f1c09 */
        /* <DEDUP_REMOVED lines=8> */
[----:B------:R2:W-:Y:S02]  /*2920*/  STG.E.64 desc[UR12][R14.64], RZ ;  /* 0x000000ff0e007986 */ /* 0x0005e4000c101b0c */
.L_x_57:
[----:B------:R-:W-:Y:S05]  /*2930*/  BRA.U !UP0, `(.L_x_40) ;  /* 0x0000002d08e87547 */ /* 0x000fea000b800000 */
[----:B------:R-:W-:Y:S02]  /*2940*/  UISETP.NE.U32.AND UP1, UPT, UR20, URZ, UPT ;  /* 0x000000ff1400728c */ /* 0x000fe4000bf25070 */
[----:B------:R-:W-:Y:S02]  /*2950*/  UISETP.NE.U32.AND UP0, UPT, UR9, URZ, UPT ;  /* 0x000000ff0900728c */ /* 0x000fe4000bf05070 */
[----:B------:R-:W-:Y:S02]  /*2960*/  UISETP.NE.AND.EX UP1, UPT, UR22, URZ, UPT, UP1 ;  /* 0x000000ff1600728c */ /* 0x000fe4000bf25310 */
[----:B------:R-:W-:-:S07]  /*2970*/  UISETP.NE.AND.EX UP0, UPT, URZ, URZ, UPT, UP0 ;  /* 0x000000ffff00728c */ /* 0x000fce000bf05300 */
[----:B------:R-:W-:Y:S05]  /*2980*/  BRA.U !UP1, `(.L_x_58) ;  /* 0x00000001094c7547 */ /* 0x000fea000b800000 */
[----:B------:R-:W-:Y:S01]  /*2990*/  UIMAD UR14, UR5, UR10, URZ ;  /* 0x0000000a050e72a4 */ /* 0x000fe2000f8e02ff */
[----:B-12---:R-:W-:Y:S01]  /*29a0*/  IMAD.MOV.U32 R8, RZ, RZ, R18 ;  /* 0x000000ffff087224 */ /* 0x006fe200078e0012 */
[----:B------:R-:W1:Y:S01]  /*29b0*/  LDCU.64 UR26, c[0x0][0x3d8] ;  /* 0x00007b00ff1a77ac */ /* 0x000e620008000a00 */
[----:B------:R-:W-:Y:S01]  /*29c0*/  IMAD.MOV.U32 R9, RZ, RZ, R7 ;  /* 0x000000ffff097224 */ /* 0x000fe200078e0007 */
[----:B0-----:R-:W-:Y:S02]  /*29d0*/  UIMAD.WIDE.U32 UR24, UR4, UR10, UR6 ;  /* 0x0000000a041872a5 */ /* 0x001fe4000f8e0006 */
[----:B------:R-:W-:Y:S02]  /*29e0*/  UIMAD UR14, UR4, UR11, UR14 ;  /* 0x0000000b040e72a4 */ /* 0x000fe4000f8e020e */
[----:B------:R-:W-:Y:S02]  /*29f0*/  UIADD3 UR6, UP1, UPT, UR6, 0x2, URZ ;  /* 0x0000000206067890 */ /* 0x000fe4000ff3e0ff */
[----:B------:R-:W-:Y:S01]  /*2a00*/  UIADD3 UR14, UPT, UPT, UR14, UR25, URZ ;  /* 0x000000190e0e7290 */ /* 0x000fe2000fffe0ff */
[----:B------:R-:W-:Y:S01]  /*2a10*/  IMAD R11, R6, UR24, RZ ;  /* 0x00000018060b7c24 */ /* 0x000fe2000f8e02ff */
[----:B------:R-:W-:Y:S01]  /*2a20*/  UIADD3.X UR7, UPT, UPT, URZ, UR7, URZ, UP1, !UPT ;  /* 0x00000007ff077290 */ /* 0x000fe20008ffe4ff */
[----:B------:R-:W-:-:S04]  /*2a30*/  IMAD.WIDE.U32 R8, R16, UR24, R8 ;  /* 0x0000001810087c25 */ /* 0x000fc8000f8e0008 */
[----:B------:R-:W-:Y:S01]  /*2a40*/  IMAD R11, R16, UR14, R11 ;  /* 0x0000000e100b7c24 */ /* 0x000fe2000f8e020b */
[----:B-1----:R-:W-:-:S04]  /*2a50*/  LEA R10, P1, R8, UR26, 0x3 ;  /* 0x0000001a080a7c11 */ /* 0x002fc8000f8218ff */
[----:B------:R-:W-:Y:S02]  /*2a60*/  IADD3 R11, PT, PT, R9, R11, RZ ;  /* 0x0000000b090b7210 */ /* 0x000fe40007ffe0ff */
[----:B------:R-:W-:Y:S02]  /*2a70*/  LEA R12, P0, R16, R10, 0x3 ;  /* 0x0000000a100c7211 */ /* 0x000fe400078018ff */
[----:B------:R-:W-:-:S04]  /*2a80*/  LEA.HI.X R11, R8, UR27, R11, 0x3, P1 ;  /* 0x0000001b080b7c11 */ /* 0x000fc800088f1c0b */
[----:B------:R-:W-:Y:S01]  /*2a90*/  LEA.HI.X R13, R16, R11, R6, 0x3, P0 ;  /* 0x0000000b100d7211 */ /* 0x000fe200000f1c06 */
[----:B------:R3:W-:Y:S04]  /*2aa0*/  STG.E.64 desc[UR12][R10.64], RZ ;  /* 0x000000ff0a007986 */ /* 0x0007e8000c101b0c */
[----:B------:R3:W-:Y:S02]  /*2ab0*/  STG.E.64 desc[UR12][R12.64], RZ ;  /* 0x000000ff0c007986 */ /* 0x0007e4000c101b0c */
.L_x_58:
[----:B------:R-:W-:Y:S05]  /*2ac0*/  BRA.U !UP0, `(.L_x_40) ;  /* 0x0000002d08847547 */ /* 0x000fea000b800000 */
[----:B------:R-:W-:Y:S01]  /*2ad0*/  UIMAD UR14, UR5, UR10, URZ ;  /* 0x0000000a050e72a4 */ /* 0x000fe2000f8e02ff */
[----:B-12---:R-:W-:Y:S01]  /*2ae0*/  IMAD.MOV.U32 R8, RZ, RZ, R18 ;  /* 0x000000ffff087224 */ /* 0x006fe200078e0012 */
[----:B------:R-:W1:Y:S01]  /*2af0*/  LDCU.64 UR24, c[0x0][0x3d8] ;  /* 0x00007b00ff1877ac */ /* 0x000e620008000a00 */
[----:B------:R-:W-:Y:S01]  /*2b00*/  IMAD.MOV.U32 R9, RZ, RZ, R7 ;  /* 0x000000ffff097224 */ /* 0x000fe200078e0007 */
[----:B0-----:R-:W-:Y:S02]  /*2b10*/  UIMAD.WIDE.U32 UR6, UR4, UR10, UR6 ;  /* 0x0000000a040672a5 */ /* 0x001fe4000f8e0006 */
[----:B------:R-:W-:-:S04]  /*2b20*/  UIMAD UR14, UR4, UR11, UR14 ;  /* 0x0000000b040e72a4 */ /* 0x000fc8000f8e020e */
[----:B------:R-:W-:Y:S01]  /*2b30*/  UIADD3 UR7, UPT, UPT, UR14, UR7, URZ ;  /* 0x000000070e077290 */ /* 0x000fe2000fffe0ff */
[----:B---3--:R-:W-:Y:S02]  /*2b40*/  IMAD R11, R6, UR6, RZ ;  /* 0x00000006060b7c24 */ /* 0x008fe4000f8e02ff */
[----:B------:R-:W-:-:S04]  /*2b50*/  IMAD.WIDE.U32 R8, R16, UR6, R8 ;  /* 0x0000000610087c25 */ /* 0x000fc8000f8e0008 */
[----:B------:R-:W-:Y:S01]  /*2b60*/  IMAD R11, R16, UR7, R11 ;  /* 0x00000007100b7c24 */ /* 0x000fe2000f8e020b */
[----:B-1----:R-:W-:-:S04]  /*2b70*/  LEA R10, P0, R8, UR24, 0x3 ;  /* 0x00000018080a7c11 */ /* 0x002fc8000f8018ff */
[----:B------:R-:W-:-:S04]  /*2b80*/  IADD3 R9, PT, PT, R9, R11, RZ ;  /* 0x0000000b09097210 */ /* 0x000fc80007ffe0ff */
[----:B------:R-:W-:-:S05]  /*2b90*/  LEA.HI.X R11, R8, UR25, R9, 0x3, P0 ;  /* 0x00000019080b7c11 */ /* 0x000fca00080f1c09 */
[----:B------:R0:W-:Y:S01]  /*2ba0*/  STG.E.64 desc[UR12][R10.64], RZ ;  /* 0x000000ff0a007986 */ /* 0x0001e2000c101b0c */
[----:B------:R-:W-:Y:S05]  /*2bb0*/  BRA `(.L_x_40) ;  /* 0x0000002c00487947 */ /* 0x000fea0003800000 */
.L_x_54:
[----:B------:R-:W0:Y:S01]  /*2bc0*/  LDCU.64 UR6, c[0x0][0x390] ;  /* 0x00007200ff0677ac */ /* 0x000e220008000a00 */
[-C--:B------:R-:W-:Y:S02]  /*2bd0*/  IMAD R8, R5, R10.reuse, RZ ;  /* 0x0000000a05087224 */ /* 0x080fe400078e02ff */
[----:B------:R-:W-:Y:S02]  /*2be0*/  HFMA2 R13, -RZ, RZ, 0, 0 ;  /* 0x00000000ff0d7431 */ /* 0x000fe400000001ff */
[----:B------:R-:W-:Y:S02]  /*2bf0*/  IMAD.MOV.U32 R14, RZ, RZ, R26 ;  /* 0x000000ffff0e7224 */ /* 0x000fe400078e001a */
[----:B------:R-:W-:Y:S02]  /*2c00*/  IMAD.MOV.U32 R15, RZ, RZ, R27 ;  /* 0x000000ffff0f7224 */ /* 0x000fe400078e001b */
[C---:B------:R-:W-:Y:S02]  /*2c10*/  IMAD R9, R20.reuse, R11, R8 ;  /* 0x0000000b14097224 */ /* 0x040fe400078e0208 */
[----:B------:R-:W-:-:S04]  /*2c20*/  IMAD.WIDE.U32 R14, R20, R10, R14 ;  /* 0x0000000a140e7225 */ /* 0x000fc800078e000e */
[----:B------:R-:W-:Y:S02]  /*2c30*/  IMAD.MOV.U32 R11, RZ, RZ, RZ ;  /* 0x000000ffff0b7224 */ /* 0x000fe400078e00ff */
[----:B------:R-:W-:Y:S01]  /*2c40*/  IMAD.IADD R9, R15, 0x1, R9 ;  /* 0x000000010f097824 */ /* 0x000fe200078e0209 */
[----:B0-----:R-:W-:-:S04]  /*2c50*/  UISETP.GE.U32.AND UP0, UPT, UR6, 0x4, UPT ;  /* 0x000000040600788c */ /* 0x001fc8000bf06070 */
[----:B------:R-:W-:-:S09]  /*2c60*/  UISETP.GE.U32.AND.EX UP0, UPT, UR7, URZ, UPT, UP0 ;  /* 0x000000ff0700728c */ /* 0x000fd2000bf06100 */
[----:B------:R-:W-:Y:S05]  /*2c70*/  BRA.U !UP0, `(.L_x_59) ;  /* 0x00000019084c7547 */ /* 0x000fea000b800000 */
[----:B------:R-:W-:Y:S01]  /*2c80*/  MOV R11, RZ ;  /* 0x000000ff000b7202 */ /* 0x000fe20000000f00 */
[----:B------:R-:W-:-:S07]  /*2c90*/  IMAD.MOV.U32 R13, RZ, RZ, RZ ;  /* 0x000000ffff0d7224 */ /* 0x000fce00078e00ff */
.L_x_92:
[----:B------:R-:W-:Y:S01]  /*2ca0*/  ISETP.GE.U32.AND P0, PT, R2, R11, PT ;  /* 0x0000000b0200720c */ /* 0x000fe20003f06070 */
[----:B------:R-:W-:Y:S01]  /*2cb0*/  BSSY.RECONVERGENT B1, `(.L_x_60) ;  /* 0x0000058000017945 */ /* 0x000fe20003800200 */
[----:B------:R-:W-:Y:S02]  /*2cc0*/  CS2R R24, SRZ ;  /* 0x0000000000187805 */ /* 0x000fe4000001ff00 */
[----:B------:R-:W-:-:S13]  /*2cd0*/  ISETP.GE.U32.AND.EX P0, PT, R4, R13, PT, P0 ;  /* 0x0000000d0400720c */ /* 0x000fda0003f06100 */
[----:B------:R-:W-:Y:S05]  /*2ce0*/  @!P0 BRA `(.L_x_61) ;  /* 0x0000000400508947 */ /* 0x000fea0003800000 */
[----:B------:R-:W0:Y:S01]  /*2cf0*/  LDCU UR6, c[0x0][0x384] ;  /* 0x00007080ff0677ac */ /* 0x000e220008000800 */
[----:B------:R-:W-:Y:S01]  /*2d00*/  IADD3 R12, P0, PT, -R11, R2, RZ ;  /* 0x000000020b0c7210 */ /* 0x000fe20007f1e1ff */
[----:B------:R-:W-:Y:S04]  /*2d10*/  BSSY.RECONVERGENT B2, `(.L_x_62) ;  /* 0x0000021000027945 */ /* 0x000fe80003800200 */
[----:B------:R-:W-:-:S05]  /*2d20*/  IMAD.X R28, R4, 0x1, ~R13, P0 ;  /* 0x00000001041c7824 */ /* 0x000fca00000e0e0d */
[----:B0-----:R-:W-:-:S04]  /*2d30*/  LOP3.LUT R8, R28, UR6, RZ, 0xfc, !PT ;  /* 0x000000061c087c12 */ /* 0x001fc8000f8efcff */
[----:B------:R-:W-:-:S13]  /*2d40*/  ISETP.NE.U32.AND P0, PT, R8, RZ, PT ;  /* 0x000000ff0800720c */ /* 0x000fda0003f05070 */
[----:B------:R-:W-:Y:S05]  /*2d50*/  @P0 BRA `(.L_x_63) ;  /* 0x0000000000540947 */ /* 0x000fea0003800000 */
[----:B------:R-:W0:Y:S02]  /*2d60*/  LDCU UR6, c[0x0][0x380] ;  /* 0x00007000ff0677ac */ /* 0x000e240008000800 */
[----:B0-----:R-:W0:Y:S01]  /*2d70*/  I2F.U32.RP R10, UR6 ;  /* 0x00000006000a7d06 */ /* 0x001e220008209000 */
[----:B------:R-:W-:-:S07]  /*2d80*/  ISETP.NE.U32.AND P1, PT, RZ, UR6, PT ;  /* 0x00000006ff007c0c */ /* 0x000fce000bf25070 */
[----:B0-----:R-:W0:Y:S02]  /*2d90*/  MUFU.RCP R10, R10 ;  /* 0x0000000a000a7308 */ /* 0x001e240000001000 */
[----:B0-----:R-:W-:-:S06]  /*2da0*/  IADD3 R22, PT, PT, R10, 0xffffffe, RZ ;  /* 0x0ffffffe0a167810 */ /* 0x001fcc0007ffe0ff */
        /* <DEDUP_REMOVED lines=16> */
.L_x_63:
[----:B------:R-:W0:Y:S01]  /*2eb0*/  LDCU.64 UR6, c[0x0][0x380] ;  /* 0x00007000ff0677ac */ /* 0x000e220008000a00 */
[----:B------:R-:W-:Y:S02]  /*2ec0*/  MOV R10, 0x2f00 ;  /* 0x00002f00000a7802 */ /* 0x000fe40000000f00 */
[----:B0-----:R-:W-:Y:S01]  /*2ed0*/  MOV R26, UR6 ;  /* 0x00000006001a7c02 */ /* 0x001fe20008000f00 */
[----:B------:R-:W-:-:S07]  /*2ee0*/  IMAD.U32 R27, RZ, RZ, UR7 ;  /* 0x00000007ff1b7e24 */ /* 0x000fce000f8e00ff */
[----:B------:R-:W-:Y:S05]  /*2ef0*/  CALL.REL.NOINC `($__internal_5_$__cuda_sm20_rem_u64) ;  /* 0x0000002c00a87944 */ /* 0x000fea0003c00000 */
[----:B------:R-:W-:-:S04]  /*2f00*/  ISETP.NE.U32.AND P0, PT, R32, RZ, PT ;  /* 0x000000ff2000720c */ /* 0x000fc80003f05070 */
[----:B------:R-:W-:-:S13]  /*2f10*/  ISETP.NE.AND.EX P0, PT, R33, RZ, PT, P0 ;  /* 0x000000ff2100720c */ /* 0x000fda0003f05300 */
.L_x_64:
[----:B------:R-:W-:Y:S05]  /*2f20*/  BSYNC.RECONVERGENT B2 ;  /* 0x0000000000027941 */ /* 0x000fea0003800200 */
.L_x_62:
[----:B------:R-:W-:Y:S05]  /*2f30*/  @P0 BRA `(.L_x_61) ;  /* 0x0000000000bc0947 */ /* 0x000fea0003800000 */
[----:B------:R-:W0:Y:S01]  /*2f40*/  LDCU UR6, c[0x0][0x384] ;  /* 0x00007080ff0677ac */ /* 0x000e220008000800 */
[----:B------:R-:W-:Y:S01]  /*2f50*/  BSSY.RECONVERGENT B2, `(.L_x_65) ;  /* 0x000001f000027945 */ /* 0x000fe20003800200 */
[----:B0-----:R-:W-:-:S04]  /*2f60*/  LOP3.LUT R8, R28, UR6, RZ, 0xfc, !PT ;  /* 0x000000061c087c12 */ /* 0x001fc8000f8efcff */
[----:B------:R-:W-:-:S13]  /*2f70*/  ISETP.NE.U32.AND P0, PT, R8, RZ, PT ;  /* 0x000000ff0800720c */ /* 0x000fda0003f05070 */
[----:B------:R-:W-:Y:S05]  /*2f80*/  @P0 BRA `(.L_x_66) ;  /* 0x0000000000540947 */ /* 0x000fea0003800000 */
[----:B------:R-:W0:Y:S02]  /*2f90*/  LDCU UR6, c[0x0][0x380] ;  /* 0x00007000ff0677ac */ /* 0x000e240008000800 */
        /* <DEDUP_REMOVED lines=9> */
[----:B------:R-:W-:Y:S01]  /*3030*/  IMAD.HI.U32 R26, R27, R12, RZ ;  /* 0x0000000c1b1a7227 */ /* 0x000fe200078e00ff */
[----:B------:R-:W-:-:S03]  /*3040*/  MOV R27, RZ ;  /* 0x000000ff001b7202 */ /* 0x000fc60000000f00 */
        /* <DEDUP_REMOVED lines=9> */
.L_x_66:
[----:B------:R-:W0:Y:S01]  /*30e0*/  LDCU.64 UR6, c[0x0][0x380] ;  /* 0x00007000ff0677ac */ /* 0x000e220008000a00 */
[----:B------:R-:W-:Y:S02]  /*30f0*/  MOV R37, R28 ;  /* 0x0000001c00257202 */ /* 0x000fe40000000f00 */
[----:B------:R-:W-:Y:S01]  /*3100*/  MOV R10, 0x3140 ;  /* 0x00003140000a7802 */ /* 0x000fe20000000f00 */
[----:B0-----:R-:W-:Y:S02]  /*3110*/  IMAD.U32 R26, RZ, RZ, UR6 ;  /* 0x00000006ff1a7e24 */ /* 0x001fe4000f8e00ff */
[----:B------:R-:W-:-:S07]  /*3120*/  IMAD.U32 R27, RZ, RZ, UR7 ;  /* 0x00000007ff1b7e24 */ /* 0x000fce000f8e00ff */
[----:B------:R-:W-:Y:S05]  /*3130*/  CALL.REL.NOINC `($__internal_4_$__cuda_sm20_div_u64) ;  /* 0x0000002800087944 */ /* 0x000fea0003c00000 */
.L_x_67:
[----:B------:R-:W-:Y:S05]  /*3140*/  BSYNC.RECONVERGENT B2 ;  /* 0x0000000000027941 */ /* 0x000fea0003800200 */
.L_x_65:
[----:B------:R-:W0:Y:S02]  /*3150*/  LDC.64 R22, c[0x0][0x3c8] ;  /* 0x0000f200ff167b82 */ /* 0x000e240000000a00 */
[----:B0-----:R-:W-:-:S04]  /*3160*/  ISETP.GE.U32.AND P0, PT, R26, R22, PT ;  /* 0x000000161a00720c */ /* 0x001fc80003f06070 */
[----:B------:R-:W-:-:S13]  /*3170*/  ISETP.GE.U32.AND.EX P0, PT, R27, R23, PT, P0 ;  /* 0x000000171b00720c */ /* 0x000fda0003f06100 */
[----:B------:R-:W-:Y:S05]  /*3180*/  @P0 BRA `(.L_x_61) ;  /* 0x0000000000280947 */ /* 0x000fea0003800000 */
[----:B------:R-:W0:Y:S01]  /*3190*/  LDCU.64 UR6, c[0x0][0x3d0] ;  /* 0x00007a00ff0677ac */ /* 0x000e220008000a00 */
[-C--:B------:R-:W-:Y:S02]  /*31a0*/  IMAD R8, R9, R22.reuse, RZ ;  /* 0x0000001609087224 */ /* 0x080fe400078e02ff */
[----:B------:R-:W-:Y:S02]  /*31b0*/  IMAD.MOV.U32 R24, RZ, RZ, R26 ;  /* 0x000000ffff187224 */ /* 0x000fe400078e001a */
[----:B------:R-:W-:Y:S02]  /*31c0*/  IMAD.MOV.U32 R25, RZ, RZ, R27 ;  /* 0x000000ffff197224 */ /* 0x000fe400078e001b */
[C---:B------:R-:W-:Y:S02]  /*31d0*/  IMAD R23, R14.reuse, R23, R8 ;  /* 0x000000170e177224 */ /* 0x040fe400078e0208 */
[----:B------:R-:W-:-:S05]  /*31e0*/  IMAD.WIDE.U32 R24, R14, R22, R24 ;  /* 0x000000160e187225 */ /* 0x000fca00078e0018 */
[----:B------:R-:W-:Y:S02]  /*31f0*/  IADD3 R23, PT, PT, R25, R23, RZ ;  /* 0x0000001719177210 */ /* 0x000fe40007ffe0ff */
[----:B0-----:R-:W-:-:S04]  /*3200*/  LEA R22, P0, R24, UR6, 0x3 ;  /* 0x0000000618167c11 */ /* 0x001fc8000f8018ff */
[----:B------:R-:W-:-:S05]  /*3210*/  LEA.HI.X R23, R24, UR7, R23, 0x3, P0 ;  /* 0x0000000718177c11 */ /* 0x000fca00080f1c17 */
[----:B------:R0:W5:Y:S04]  /*3220*/  LDG.E.64.CONSTANT R24, desc[UR12][R22.64] ;  /* 0x0000000c16187981 */ /* 0x000168000c1e9b00 */
.L_x_61:
[----:B------:R-:W-:Y:S05]  /*3230*/  BSYNC.RECONVERGENT B1 ;  /* 0x0000000000017941 */ /* 0x000fea0003800200 */
.L_x_60:
[----:B------:R-:W1:Y:S01]  /*3240*/  LDC.64 R26, c[0x0][0x390] ;  /* 0x0000e400ff1a7b82 */ /* 0x000e620000000a00 */
[----:B------:R-:W2:Y:S01]  /*3250*/  LDCU.64 UR6, c[0x0][0x3d8] ;  /* 0x00007b00ff0677ac */ /* 0x000ea20008000a00 */
[----:B------:R-:W-:Y:S01]  /*3260*/  IMAD.MOV.U32 R12, RZ, RZ, R11 ;  /* 0x000000ffff0c7224 */ /* 0x000fe200078e000b */
[----:B------:R-:W-:Y:S01]  /*3270*/  BSSY.RECONVERGENT B1, `(.L_x_68) ;  /* 0x0000066000017945 */ /* 0x000fe20003800200 */
[----:B------:R-:W-:Y:S01]  /*3280*/  CS2R R34, SRZ ;  /* 0x0000000000227805 */ /* 0x000fe2000001ff00 */
[C---:B-1----:R-:W-:Y:S02]  /*3290*/  IMAD R8, R26.reuse, UR5, RZ ;  /* 0x000000051a087c24 */ /* 0x042fe4000f8e02ff */
[----:B0-----:R-:W-:Y:S01]  /*32a0*/  IMAD.WIDE.U32 R22, R26, UR4, R12 ;  /* 0x000000041a167c25 */ /* 0x001fe2000f8e000c */
[----:B------:R-:W-:-:S03]  /*32b0*/  MOV R26, R18 ;  /* 0x00000012001a7202 */ /* 0x000fc60000000f00 */
[----:B------:R-:W-:Y:S02]  /*32c0*/  IMAD R27, R27, UR4, R8 ;  /* 0x000000041b1b7c24 */ /* 0x000fe4000f8e0208 */
[----:B------:R-:W-:Y:S02]  /*32d0*/  IMAD R8, R6, R22, RZ ;  /* 0x0000001606087224 */ /* 0x000fe400078e02ff */
[----:B------:R-:W-:Y:S02]  /*32e0*/  IMAD.IADD R23, R27, 0x1, R23 ;  /* 0x000000011b177824 */ /* 0x000fe400078e0217 */
[----:B------:R-:W-:Y:S02]  /*32f0*/  IMAD.MOV.U32 R27, RZ, RZ, R7 ;  /* 0x000000ffff1b7224 */ /* 0x000fe400078e0007 */
[----:B------:R-:W-:Y:S02]  /*3300*/  IMAD R23, R23, R16, R8 ;  /* 0x0000001017177224 */ /* 0x000fe400078e0208 */
[----:B------:R-:W-:-:S04]  /*3310*/  IMAD.WIDE.U32 R26, R16, R22, R26 ;  /* 0x00000016101a7225 */ /* 0x000fc800078e001a */
[----:B------:R-:W-:Y:S01]  /*3320*/  IMAD.IADD R23, R27, 0x1, R23 ;  /* 0x000000011b177824 */ /* 0x000fe200078e0217 */
[----:B--2---:R-:W-:-:S04]  /*3330*/  LEA R22, P0, R26, UR6, 0x3 ;  /* 0x000000061a167c11 */ /* 0x004fc8000f8018ff */
[----:B------:R-:W-:Y:S02]  /*3340*/  LEA.HI.X R23, R26, UR7, R23, 0x3, P0 ;  /* 0x000000071a177c11 */ /* 0x000fe400080f1c17 */
[----:B------:R-:W-:-:S03]  /*3350*/  ISETP.GT.U32.AND P0, PT, R2, R11, PT ;  /* 0x0000000b0200720c */ /* 0x000fc60003f04070 */
[----:B-----5:R0:W-:Y:S01]  /*3360*/  STG.E.64 desc[UR12][R22.64], R24 ;  /* 0x0000001816007986 */ /* 0x0201e2000c101b0c */
[----:B------:R-:W-:-:S13]  /*3370*/  ISETP.GT.U32.AND.EX P0, PT, R4, R13, PT, P0 ;  /* 0x0000000d0400720c */ /* 0x000fda0003f04100 */
[----:B0-----:R-:W-:Y:S05]  /*3380*/  @!P0 BRA `(.L_x_69) ;  /* 0x0000000400508947 */ /* 0x001fea0003800000 */
[----:B------:R-:W0:Y:S01]  /*3390*/  LDCU UR6, c[0x0][0x384] ;  /* 0x00007080ff0677ac */ /* 0x000e220008000800 */
[----:B------:R-:W-:Y:S01]  /*33a0*/  LOP3.LUT R25, RZ, R11, RZ, 0x33, !PT ;  /* 0x0000000bff197212 */ /* 0x000fe200078e33ff */
[----:B------:R-:W-:Y:S01]  /*33b0*/  BSSY.RECONVERGENT B2, `(.L_x_70) ;  /* 0x0000023000027945 */ /* 0x000fe20003800200 */
[----:B------:R-:W-:Y:S02]  /*33c0*/  LOP3.LUT R27, RZ, R13, RZ, 0x33, !PT ;  /* 0x0000000dff1b7212 */ /* 0x000fe400078e33ff */
[----:B------:R-:W-:-:S04]  /*33d0*/  IADD3 R12, P0, PT, R25, R2, RZ ;  /* 0x00000002190c7210 */ /* 0x000fc80007f1e0ff */
[----:B------:R-:W-:-:S04]  /*33e0*/  IADD3.X R28, PT, PT, R27, R4, RZ, P0, !PT ;  /* 0x000000041b1c7210 */ /* 0x000fc800007fe4ff */
        /* <DEDUP_REMOVED lines=20> */
[----:B------:R-:W-:-:S04]  /*3530*/  @!P1 LOP3.LUT R8, RZ, UR6, RZ, 0x33, !PT ;  /* 0x00000006ff089c12 */ /* 0x000fc8000f8e33ff */
[----:B------:R-:W-:-:S04]  /*3540*/  ISETP.NE.U32.AND P0, PT, R8, RZ, PT ;  /* 0x000000ff0800720c */ /* 0x000fc80003f05070 */
[----:B------:R-:W-:Y:S01]  /*3550*/  ISETP.NE.AND.EX P0, PT, RZ, RZ, PT, P0 ;  /* 0x000000ffff00720c */ /* 0x000fe20003f05300 */
[----:B------:R-:W-:-:S12]  /*3560*/  BRA `(.L_x_72) ;  /* 0x00000000001c7947 */ /* 0x000fd80003800000 */
.L_x_71:
[----:B------:R-:W0:Y:S01]  /*3570*/  LDCU.64 UR6, c[0x0][0x380] ;  /* 0x00007000ff0677ac */ /* 0x000e220008000a00 */
[----:B------:R-:W-:Y:S01]  /*3580*/  MOV R10, 0x35c0 ;  /* 0x000035c0000a7802 */ /* 0x000fe20000000f00 */
[----:B0-----:R-:W-:Y:S02]  /*3590*/  IMAD.U32 R26, RZ, RZ, UR6 ;  /* 0x00000006ff1a7e24 */ /* 0x001fe4000f8e00ff */
[----:B------:R-:W-:-:S07]  /*35a0*/  IMAD.U32 R27, RZ, RZ, UR7 ;  /* 0x00000007ff1b7e24 */ /* 0x000fce000f8e00ff */
[----:B------:R-:W-:Y:S05]  /*35b0*/  CALL.REL.NOINC `($__internal_5_$__cuda_sm20_rem_u64) ;  /* 0x0000002400f87944 */ /* 0x000fea0003c00000 */
[----:B------:R-:W-:-:S04]  /*35c0*/  ISETP.NE.U32.AND P0, PT, R32, RZ, PT ;  /* 0x000000ff2000720c */ /* 0x000fc80003f05070 */
[----:B------:R-:W-:-:S13]  /*35d0*/  ISETP.NE.AND.EX P0, PT, R33, RZ, PT, P0 ;  /* 0x000000ff2100720c */ /* 0x000fda0003f05300 */
.L_x_72:
[----:B------:R-:W-:Y:S05]  /*35e0*/  BSYNC.RECONVERGENT B2 ;  /* 0x0000000000027941 */ /* 0x000fea0003800200 */
.L_x_70:
        /* <DEDUP_REMOVED lines=16> */
[----:B------:R-:W-:-:S04]  /*36f0*/  IMAD.HI.U32 R26, R27, R12, RZ ;  /* 0x0000000c1b1a7227 */ /* 0x000fc800078e00ff */
[----:B------:R-:W-:Y:S01]  /*3700*/  IMAD.MOV.U32 R27, RZ, RZ, RZ ;  /* 0x000000ffff1b7224 */ /* 0x000fe200078e00ff */
[----:B------:R-:W-:-:S05]  /*3710*/  IADD3 R25, PT, PT, -R26, RZ, RZ ;  /* 0x000000ff1a197210 */ /* 0x000fca0007ffe1ff */
[----:B------:R-:W-:-:S05]  /*3720*/  IMAD R12, R25, UR6, R12 ;  /* 0x00000006190c7c24 */ /* 0x000fca000f8e020c */
[----:B------:R-:W-:-:S13]  /*3730*/  ISETP.GE.U32.AND P0, PT, R12, UR6, PT ;  /* 0x000000060c007c0c */ /* 0x000fda000bf06070 */
[----:B------:R-:W-:Y:S02]  /*3740*/  @P0 VIADD R12, R12, -UR6 ;  /* 0x800000060c0c0c36 */ /* 0x000fe40008000000 */
[----:B------:R-:W-:-:S03]  /*3750*/  @P0 VIADD R26, R26, 0x1 ;  /* 0x000000011a1a0836 */ /* 0x000fc60000000000 */
[----:B------:R-:W-:-:S13]  /*3760*/  ISETP.GE.U32.AND P1, PT, R12, UR6, PT ;  /* 0x000000060c007c0c */ /* 0x000fda000bf26070 */
[----:B------:R-:W-:Y:S02]  /*3770*/  @P1 IADD3 R26, PT, PT, R26, 0x1, RZ ;  /* 0x000000011a1a1810 */ /* 0x000fe40007ffe0ff */
[----:B------:R-:W-:Y:S01]  /*3780*/  @!P2 LOP3.LUT R26, RZ, UR6, RZ, 0x33, !PT ;  /* 0x00000006ff1aac12 */ /* 0x000fe2000f8e33ff */
[----:B------:R-:W-:Y:S06]  /*3790*/  BRA `(.L_x_75) ;  /* 0x0000000000187947 */ /* 0x000fec0003800000 */
.L_x_74:
[----:B------:R-:W0:Y:S01]  /*37a0*/  LDCU.64 UR6, c[0x0][0x380] ;  /* 0x00007000ff0677ac */ /* 0x000e220008000a00 */
[----:B------:R-:W-:Y:S01]  /*37b0*/  IMAD.MOV.U32 R37, RZ, RZ, R28 ;  /* 0x000000ffff257224 */ /* 0x000fe200078e001c */
[----:B------:R-:W-:Y:S01]  /*37c0*/  MOV R10, 0x3800 ;  /* 0x00003800000a7802 */ /* 0x000fe20000000f00 */
[----:B0-----:R-:W-:Y:S01]  /*37d0*/  IMAD.U32 R26, RZ, RZ, UR6 ;  /* 0x00000006ff1a7e24 */ /* 0x001fe2000f8e00ff */
[----:B------:R-:W-:-:S07]  /*37e0*/  MOV R27, UR7 ;  /* 0x00000007001b7c02 */ /* 0x000fce0008000f00 */
[----:B------:R-:W-:Y:S05]  /*37f0*/  CALL.REL.NOINC `($__internal_4_$__cuda_sm20_div_u64) ;  /* 0x0000002000587944 */ /* 0x000fea0003c00000 */
.L_x_75:
[----:B------:R-:W-:Y:S05]  /*3800*/  BSYNC.RECONVERGENT B2 ;  /* 0x0000000000027941 */ /* 0x000fea0003800200 */
.L_x_73:
[----:B------:R-:W0:Y:S02]  /*3810*/  LDC.64 R24, c[0x0][0x3c8] ;  /* 0x0000f200ff187b82 */ /* 0x000e240000000a00 */
[----:B0-----:R-:W-:-:S04]  /*3820*/  ISETP.GE.U32.AND P0, PT, R26, R24, PT ;  /* 0x000000181a00720c */ /* 0x001fc80003f06070 */
[----:B------:R-:W-:-:S13]  /*3830*/  ISETP.GE.U32.AND.EX P0, PT, R27, R25, PT, P0 ;  /* 0x000000191b00720c */ /* 0x000fda0003f06100 */
[----:B------:R-:W-:Y:S05]  /*3840*/  @P0 BRA `(.L_x_69) ;  /* 0x0000000000200947 */ /* 0x000fea0003800000 */
[----:B------:R-:W0:Y:S01]  /*3850*/  LDCU.64 UR6, c[0x0][0x3d0] ;  /* 0x00007a00ff0677ac */ /* 0x000e220008000a00 */
[-C--:B------:R-:W-:Y:S02]  /*3860*/  IMAD R8, R9, R24.reuse, RZ ;  /* 0x0000001809087224 */ /* 0x080fe400078e02ff */
[----:B------:R-:W-:-:S04]  /*3870*/  IMAD.WIDE.U32 R26, R14, R24, R26 ;  /* 0x000000180e1a7225 */ /* 0x000fc800078e001a */
[----:B------:R-:W-:-:S04]  /*3880*/  IMAD R25, R14, R25, R8 ;  /* 0x000000190e197224 */ /* 0x000fc800078e0208 */
[----:B------:R-:W-:Y:S01]  /*3890*/  IMAD.IADD R25, R25, 0x1, R27 ;  /* 0x0000000119197824 */ /* 0x000fe200078e021b */
[----:B0-----:R-:W-:-:S04]  /*38a0*/  LEA R34, P0, R26, UR6, 0x3 ;  /* 0x000000061a227c11 */ /* 0x001fc8000f8018ff */
[----:B------:R-:W-:-:S06]  /*38b0*/  LEA.HI.X R35, R26, UR7, R25, 0x3, P0 ;  /* 0x000000071a237c11 */ /* 0x000fcc00080f1c19 */
[----:B------:R-:W5:Y:S03]  /*38c0*/  LDG.E.64.CONSTANT R34, desc[UR12][R34.64] ;  /* 0x0000000c22227981 */ /* 0x000f66000c1e9b00 */
.L_x_69:
[----:B------:R-:W-:Y:S05]  /*38d0*/  BSYNC.RECONVERGENT B1 ;  /* 0x0000000000017941 */ /* 0x000fea0003800200 */
.L_x_68:
[C---:B------:R-:W-:Y:S01]  /*38e0*/  SHF.L.U32 R8, R16.reuse, 0x3, RZ ;  /* 0x0000000310087819 */ /* 0x040fe200000006ff */
[----:B------:R-:W-:Y:S01]  /*38f0*/  BSSY.RECONVERGENT B1, `(.L_x_76) ;  /* 0x0000061000017945 */ /* 0x000fe20003800200 */
[----:B------:R-:W-:Y:S02]  /*3900*/  SHF.L.U64.HI R29, R16, 0x3, R6 ;  /* 0x00000003101d7819 */ /* 0x000fe40000010206 */
[----:B------:R-:W-:Y:S02]  /*3910*/  CS2R R24, SRZ ;  /* 0x0000000000187805 */ /* 0x000fe4000001ff00 */
[----:B------:R-:W-:Y:S02]  /*3920*/  IADD3 R22, P0, PT, R22, R8, RZ ;  /* 0x0000000816167210 */ /* 0x000fe40007f1e0ff */
[----:B------:R-:W-:-:S03]  /*3930*/  IADD3 R27, P1, PT, R11, 0x2, RZ ;  /* 0x000000020b1b7810 */ /* 0x000fc60007f3e0ff */
[----:B------:R-:W-:Y:S01]  /*3940*/  IMAD.X R23, R23, 0x1, R29, P0 ;  /* 0x0000000117177824 */ /* 0x000fe200000e061d */
[----:B------:R-:W-:Y:S01]  /*3950*/  ISETP.GE.U32.AND P0, PT, R2, R27, PT ;  /* 0x0000001b0200720c */ /* 0x000fe20003f06070 */
[----:B------:R-:W-:-:S03]  /*3960*/  IMAD.X R31, RZ, RZ, R13, P1 ;  /* 0x000000ffff1f7224 */ /* 0x000fc600008e060d */
[----:B-----5:R0:W-:Y:S02]  /*3970*/  STG.E.64 desc[UR12][R22.64], R34 ;  /* 0x0000002216007986 */ /* 0x0201e4000c101b0c */
[----:B------:R-:W-:-:S13]  /*3980*/  ISETP.GE.U32.AND.EX P0, PT, R4, R31, PT, P0 ;  /* 0x0000001f0400720c */ /* 0x000fda0003f06100 */
[----:B0-----:R-:W-:Y:S05]  /*3990*/  @!P0 BRA `(.L_x_77) ;  /* 0x0000000400588947 */ /* 0x001fea0003800000 */
[----:B------:R-:W0:Y:S01]  /*39a0*/  LDCU UR6, c[0x0][0x384] ;  /* 0x00007080ff0677ac */ /* 0x000e220008000800 */
[----:B------:R-:W-:Y:S01]  /*39b0*/  IADD3 R12, P0, PT, -R27, R2, RZ ;  /* 0x000000021b0c7210 */ /* 0x000fe20007f1e1ff */
[----:B------:R-:W-:Y:S03]  /*39c0*/  BSSY.RECONVERGENT B2, `(.L_x_78) ;  /* 0x0000021000027945 */ /* 0x000fe60003800200 */
[----:B------:R-:W-:-:S04]  /*39d0*/  IADD3.X R28, PT, PT, ~R31, R4, RZ, P0, !PT ;  /* 0x000000041f1c7210 */ /* 0x000fc800007fe5ff */
        /* <DEDUP_REMOVED lines=9> */
[----:B0-----:R-:W-:Y:S01]  /*3a70*/  MOV R26, RZ ;  /* 0x000000ff001a7202 */ /* 0x001fe20000000f00 */
        /* <DEDUP_REMOVED lines=14> */
.L_x_79:
[----:B------:R-:W0:Y:S01]  /*3b60*/  LDCU.64 UR6, c[0x0][0x380] ;  /* 0x00007000ff0677ac */ /* 0x000e220008000a00 */
[----:B------:R-:W-:Y:S01]  /*3b70*/  MOV R10, 0x3bb0 ;  /* 0x00003bb0000a7802 */ /* 0x000fe20000000f00 */
[----:B0-----:R-:W-:Y:S02]  /*3b80*/  IMAD.U32 R26, RZ, RZ, UR6 ;  /* 0x00000006ff1a7e24 */ /* 0x001fe4000f8e00ff */
[----:B------:R-:W-:-:S07]  /*3b90*/  IMAD.U32 R27, RZ, RZ, UR7 ;  /* 0x00000007ff1b7e24 */ /* 0x000fce000f8e00ff */
[----:B------:R-:W-:Y:S05]  /*3ba0*/  CALL.REL.NOINC `($__internal_5_$__cuda_sm20_rem_u64) ;  /* 0x00000020007c7944 */ /* 0x000fea0003c00000 */
[----:B------:R-:W-:-:S04]  /*3bb0*/  ISETP.NE.U32.AND P0, PT, R32, RZ, PT ;  /* 0x000000ff2000720c */ /* 0x000fc80003f05070 */
[----:B------:R-:W-:-:S13]  /*3bc0*/  ISETP.NE.AND.EX P0, PT, R33, RZ, PT, P0 ;  /* 0x000000ff2100720c */ /* 0x000fda0003f05300 */
.L_x_80:
[----:B------:R-:W-:Y:S05]  /*3bd0*/  BSYNC.RECONVERGENT B2 ;  /* 0x0000000000027941 */ /* 0x000fea0003800200 */
.L_x_78:
        /* <DEDUP_REMOVED lines=27> */
.L_x_82:
[----:B------:R-:W0:Y:S01]  /*3d90*/  LDCU.64 UR6, c[0x0][0x380] ;  /* 0x00007000ff0677ac */ /* 0x000e220008000a00 */
[----:B------:R-:W-:Y:S01]  /*3da0*/  IMAD.MOV.U32 R37, RZ, RZ, R28 ;  /* 0x000000ffff257224 */ /* 0x000fe200078e001c */
[----:B------:R-:W-:Y:S01]  /*3db0*/  MOV R10, 0x3df0 ;  /* 0x00003df0000a7802 */ /* 0x000fe20000000f00 */
[----:B0-----:R-:W-:Y:S01]  /*3dc0*/  IMAD.U32 R26, RZ, RZ, UR6 ;  /* 0x00000006ff1a7e24 */ /* 0x001fe2000f8e00ff */
[----:B------:R-:W-:-:S07]  /*3dd0*/  MOV R27, UR7 ;  /* 0x00000007001b7c02 */ /* 0x000fce0008000f00 */
[----:B------:R-:W-:Y:S05]  /*3de0*/  CALL.REL.NOINC `($__internal_4_$__cuda_sm20_div_u64) ;  /* 0x0000001800dc7944 */ /* 0x000fea0003c00000 */
[----:B------:R-:W-:Y:S01]  /*3df0*/  IMAD.MOV.U32 R30, RZ, RZ, R26 ;  /* 0x000000ffff1e7224 */ /* 0x000fe200078e001a */
[----:B------:R-:W-:-:S07]  /*3e00*/  MOV R31, R27 ;  /* 0x0000001b001f7202 */ /* 0x000fce0000000f00 */
.L_x_83:
[----:B------:R-:W-:Y:S05]  /*3e10*/  BSYNC.RECONVERGENT B2 ;  /* 0x0000000000027941 */ /* 0x000fea0003800200 */
.L_x_81:
        /* <DEDUP_REMOVED lines=14> */
.L_x_77:
[----:B------:R-:W-:Y:S05]  /*3f00*/  BSYNC.RECONVERGENT B1 ;  /* 0x0000000000017941 */ /* 0x000fea0003800200 */
.L_x_76:
[----:B------:R-:W-:Y:S01]  /*3f10*/  IADD3 R22, P0, PT, R22, R8, RZ ;  /* 0x0000000816167210 */ /* 0x000fe20007f1e0ff */
[----:B------:R-:W-:Y:S01]  /*3f20*/  BSSY.RECONVERGENT B1, `(.L_x_84) ;  /* 0x000005b000017945 */ /* 0x000fe20003800200 */
[----:B0-----:R-:W-:Y:S02]  /*3f30*/  IADD3 R27, P1, PT, R11, 0x3, RZ ;  /* 0x000000030b1b7810 */ /* 0x001fe40007f3e0ff */
[----:B------:R-:W-:Y:S01]  /*3f40*/  CS2R R34, SRZ ;  /* 0x0000000000227805 */ /* 0x000fe2000001ff00 */
        /* <DEDUP_REMOVED lines=34> */
.L_x_87:
[----:B------:R-:W0:Y:S01]  /*4170*/  LDCU.64 UR6, c[0x0][0x380] ;  /* 0x00007000ff0677ac */ /* 0x000e220008000a00 */
[----:B------:R-:W-:Y:S01]  /*4180*/  MOV R10, 0x41c0 ;  /* 0x000041c0000a7802 */ /* 0x000fe20000000f00 */
[----:B0-----:R-:W-:Y:S02]  /*4190*/  IMAD.U32 R26, RZ, RZ, UR6 ;  /* 0x00000006ff1a7e24 */ /* 0x001fe4000f8e00ff */
[----:B------:R-:W-:-:S07]  /*41a0*/  IMAD.U32 R27, RZ, RZ, UR7 ;  /* 0x00000007ff1b7e24 */ /* 0x000fce000f8e00ff */
[----:B------:R-:W-:Y:S05]  /*41b0*/  CALL.REL.NOINC `($__internal_5_$__cuda_sm20_rem_u64) ;  /* 0x0000001800f87944 */ /* 0x000fea0003c00000 */
[----:B------:R-:W-:-:S04]  /*41c0*/  ISETP.NE.U32.AND P0, PT, R32, RZ, PT ;  /* 0x000000ff2000720c */ /* 0x000fc80003f05070 */
[----:B------:R-:W-:-:S13]  /*41d0*/  ISETP.NE.AND.EX P0, PT, R33, RZ, PT, P0 ;  /* 0x000000ff2100720c */ /* 0x000fda0003f05300 */
.L_x_88:
[----:B------:R-:W-:Y:S05]  /*41e0*/  BSYNC.RECONVERGENT B2 ;  /* 0x0000000000027941 */ /* 0x000fea0003800200 */
.L_x_86:
        /* <DEDUP_REMOVED lines=27> */
.L_x_90:
[----:B------:R-:W0:Y:S01]  /*43a0*/  LDCU.64 UR6, c[0x0][0x380] ;  /* 0x00007000ff0677ac */ /* 0x000e220008000a00 */
[----:B------:R-:W-:Y:S01]  /*43b0*/  IMAD.MOV.U32 R37, RZ, RZ, R28 ;  /* 0x000000ffff257224 */ /* 0x000fe200078e001c */
[----:B------:R-:W-:Y:S01]  /*43c0*/  MOV R10, 0x4400 ;  /* 0x00004400000a7802 */ /* 0x000fe20000000f00 */
[----:B0-----:R-:W-:Y:S01]  /*43d0*/  IMAD.U32 R26, RZ, RZ, UR6 ;  /* 0x00000006ff1a7e24 */ /* 0x001fe2000f8e00ff */
[----:B------:R-:W-:-:S07]  /*43e0*/  MOV R27, UR7 ;  /* 0x00000007001b7c02 */ /* 0x000fce0008000f00 */
[----:B------:R-:W-:Y:S05]  /*43f0*/  CALL.REL.NOINC `($__internal_4_$__cuda_sm20_div_u64) ;  /* 0x0000001400587944 */ /* 0x000fea0003c00000 */
.L_x_91:
[----:B------:R-:W-:Y:S05]  /*4400*/  BSYNC.RECONVERGENT B2 ;  /* 0x0000000000027941 */ /* 0x000fea0003800200 */
.L_x_89:
        /* <DEDUP_REMOVED lines=12> */
.L_x_85:
[----:B------:R-:W-:Y:S05]  /*44d0*/  BSYNC.RECONVERGENT B1 ;  /* 0x0000000000017941 */ /* 0x000fea0003800200 */
.L_x_84:
[----:B------:R-:W0:Y:S01]  /*44e0*/  LDCU.64 UR6, c[0x0][0x390] ;  /* 0x00007200ff0677ac */ /* 0x000e220008000a00 */
[----:B------:R-:W-:-:S04]  /*44f0*/  IADD3 R22, P0, PT, R22, R8, RZ ;  /* 0x0000000816167210 */ /* 0x000fc80007f1e0ff */
[----:B------:R-:W-:Y:S02]  /*4500*/  IADD3.X R23, PT, PT, R23, R29, RZ, P0, !PT ;  /* 0x0000001d17177210 */ /* 0x000fe400007fe4ff */
[----:B------:R-:W-:-:S03]  /*4510*/  IADD3 R11, P0, PT, R11, 0x4, RZ ;  /* 0x000000040b0b7810 */ /* 0x000fc60007f1e0ff */
[----:B-----5:R1:W-:Y:S02]  /*4520*/  STG.E.64 desc[UR12][R22.64], R34 ;  /* 0x0000002216007986 */ /* 0x0203e4000c101b0c */
[----:B------:R-:W-:Y:S01]  /*4530*/  IMAD.X R13, RZ, RZ, R13, P0 ;  /* 0x000000ffff0d7224 */ /* 0x000fe200000e060d */
[----:B0-----:R-:W-:-:S06]  /*4540*/  ULOP3.LUT UR6, UR6, 0xfffffffc, URZ, 0xc0, !UPT ;  /* 0xfffffffc06067892 */ /* 0x001fcc000f8ec0ff */
[----:B------:R-:W-:-:S04]  /*4550*/  ISETP.NE.U32.AND P0, PT, R11, UR6, PT ;  /* 0x000000060b007c0c */ /* 0x000fc8000bf05070 */
[----:B------:R-:W-:-:S13]  /*4560*/  ISETP.NE.AND.EX P0, PT, R13, UR7, PT, P0 ;  /* 0x000000070d007c0c */ /* 0x000fda000bf05300 */
[----:B-1----:R-:W-:Y:S05]  /*4570*/  @P0 BRA `(.L_x_92) ;  /* 0xffffffe400c80947 */ /* 0x002fea000383ffff */
[----:B------:R-:W0:Y:S01]  /*4580*/  LDCU UR7, c[0x0][0x394] ;  /* 0x00007280ff0777ac */ /* 0x000e220008000800 */
[----:B------:R-:W-:Y:S01]  /*4590*/  IMAD.U32 R13, RZ, RZ, UR6 ;  /* 0x00000006ff0d7e24 */ /* 0x000fe2000f8e00ff */
[----:B0-----:R-:W-:-:S07]  /*45a0*/  MOV R11, UR7 ;  /* 0x00000007000b7c02 */ /* 0x001fce0008000f00 */
.L_x_59:
[----:B------:R-:W-:-:S04]  /*45b0*/  UISETP.NE.U32.AND UP0, UPT, UR17, URZ, UPT ;  /* 0x000000ff1100728c */ /* 0x000fc8000bf05070 */
[----:B------:R-:W-:-:S09]  /*45c0*/  UISETP.NE.AND.EX UP0, UPT, URZ, URZ, UPT, UP0 ;  /* 0x000000ffff00728c */ /* 0x000fd2000bf05300 */
[----:B------:R-:W-:Y:S05]  /*45d0*/  BRA.U !UP0, `(.L_x_40) ;  /* 0x0000001108c07547 */ /* 0x000fea000b800000 */
        /* <DEDUP_REMOVED lines=29> */
[----:B------:R-:W-:-:S04]  /*47b0*/  @!P1 LOP3.LUT R8, RZ, UR6, RZ, 0x33, !PT ;  /* 0x00000006ff089c12 */ /* 0x000fc8000f8e33ff */
[----:B------:R-:W-:-:S04]  /*47c0*/  ISETP.NE.U32.AND P0, PT, R8, RZ, PT ;  /* 0x000000ff0800720c */ /* 0x000fc80003f05070 */
[----:B------:R-:W-:Y:S01]  /*47d0*/  ISETP.NE.AND.EX P0, PT, RZ, RZ, PT, P0 ;  /* 0x000000ffff00720c */ /* 0x000fe20003f05300 */
[----:B------:R-:W-:-:S12]  /*47e0*/  BRA `(.L_x_97) ;  /* 0x00000000001c7947 */ /* 0x000fd80003800000 */
.L_x_96:
[----:B------:R-:W0:Y:S01]  /*47f0*/  LDCU.64 UR6, c[0x0][0x380] ;  /* 0x00007000ff0677ac */ /* 0x000e220008000a00 */
[----:B------:R-:W-:Y:S01]  /*4800*/  MOV R10, 0x4840 ;  /* 0x00004840000a7802 */ /* 0x000fe20000000f00 */
[----:B0-----:R-:W-:Y:S01]  /*4810*/  IMAD.U32 R26, RZ, RZ, UR6 ;  /* 0x00000006ff1a7e24 */ /* 0x001fe2000f8e00ff */
[----:B------:R-:W-:-:S07]  /*4820*/  MOV R27, UR7 ;  /* 0x00000007001b7c02 */ /* 0x000fce0008000f00 */
[----:B------:R-:W-:Y:S05]  /*4830*/  CALL.REL.NOINC `($__internal_5_$__cuda_sm20_rem_u64) ;  /* 0x0000001400587944 */ /* 0x000fea0003c00000 */
[----:B------:R-:W-:-:S04]  /*4840*/  ISETP.NE.U32.AND P0, PT, R32, RZ, PT ;  /* 0x000000ff2000720c */ /* 0x000fc80003f05070 */
[----:B------:R-:W-:-:S13]  /*4850*/  ISETP.NE.AND.EX P0, PT, R33, RZ, PT, P0 ;  /* 0x000000ff2100720c */ /* 0x000fda0003f05300 */
.L_x_97:
[----:B------:R-:W-:Y:S05]  /*4860*/  BSYNC.RECONVERGENT B2 ;  /* 0x0000000000027941 */ /* 0x000fea0003800200 */
.L_x_95:
        /* <DEDUP_REMOVED lines=17> */
[----:B------:R-:W-:Y:S02]  /*4980*/  IMAD.MOV R23, RZ, RZ, -R26 ;  /* 0x000000ffff177224 */ /* 0x000fe400078e0a1a */
[----:B------:R-:W-:Y:S02]  /*4990*/  IMAD.MOV.U32 R27, RZ, RZ, RZ ;  /* 0x000000ffff1b7224 */ /* 0x000fe400078e00ff */
[----:B------:R-:W-:-:S05]  /*49a0*/  IMAD R12, R23, UR6, R12 ;  /* 0x00000006170c7c24 */ /* 0x000fca000f8e020c */
[----:B------:R-:W-:-:S13]  /*49b0*/  ISETP.GE.U32.AND P0, PT, R12, UR6, PT ;  /* 0x000000060c007c0c */ /* 0x000fda000bf06070 */
[----:B------:R-:W-:Y:S01]  /*49c0*/  @P0 VIADD R12, R12, -UR6 ;  /* 0x800000060c0c0c36 */ /* 0x000fe20008000000 */
[----:B------:R-:W-:-:S04]  /*49d0*/  @P0 IADD3 R26, PT, PT, R26, 0x1, RZ ;  /* 0x000000011a1a0810 */ /* 0x000fc80007ffe0ff */
[----:B------:R-:W-:-:S13]  /*49e0*/  ISETP.GE.U32.AND P1, PT, R12, UR6, PT ;  /* 0x000000060c007c0c */ /* 0x000fda000bf26070 */
[----:B------:R-:W-:Y:S01]  /*49f0*/  @P1 VIADD R26, R26, 0x1 ;  /* 0x000000011a1a1836 */ /* 0x000fe20000000000 */
[----:B------:R-:W-:Y:S01]  /*4a00*/  @!P2 LOP3.LUT R26, RZ, UR6, RZ, 0x33, !PT ;  /* 0x00000006ff1aac12 */ /* 0x000fe2000f8e33ff */
[----:B------:R-:W-:Y:S06]  /*4a10*/  BRA `(.L_x_100) ;  /* 0x0000000000187947 */ /* 0x000fec0003800000 */
.L_x_99:
[----:B------:R-:W0:Y:S01]  /*4a20*/  LDCU.64 UR6, c[0x0][0x380] ;  /* 0x00007000ff0677ac */ /* 0x000e220008000a00 */
[----:B------:R-:W-:Y:S01]  /*4a30*/  IMAD.MOV.U32 R37, RZ, RZ, R28 ;  /* 0x000000ffff257224 */ /* 0x000fe200078e001c */
[----:B------:R-:W-:Y:S02]  /*4a40*/  MOV R10, 0x4a80 ;  /* 0x00004a80000a7802 */ /* 0x000fe40000000f00 */
[----:B0-----:R-:W-:Y:S01]  /*4a50*/  MOV R26, UR6 ;  /* 0x00000006001a7c02 */ /* 0x001fe20008000f00 */
[----:B------:R-:W-:-:S07]  /*4a60*/  IMAD.U32 R27, RZ, RZ, UR7 ;  /* 0x00000007ff1b7e24 */ /* 0x000fce000f8e00ff */
[----:B------:R-:W-:Y:S05]  /*4a70*/  CALL.REL.NOINC `($__internal_4_$__cuda_sm20_div_u64) ;  /* 0x0000000c00b87944 */ /* 0x000fea0003c00000 */
.L_x_100:
[----:B------:R-:W-:Y:S05]  /*4a80*/  BSYNC.RECONVERGENT B2 ;  /* 0x0000000000027941 */ /* 0x000fea0003800200 */
.L_x_98:
[----:B------:R-:W0:Y:S02]  /*4a90*/  LDC.64 R22, c[0x0][0x3c8] ;  /* 0x0000f200ff167b82 */ /* 0x000e240000000a00 */
[----:B0-----:R-:W-:-:S04]  /*4aa0*/  ISETP.GE.U32.AND P0, PT, R26, R22, PT ;  /* 0x000000161a00720c */ /* 0x001fc80003f06070 */
[----:B------:R-:W-:-:S13]  /*4ab0*/  ISETP.GE.U32.AND.EX P0, PT, R27, R23, PT, P0 ;  /* 0x000000171b00720c */ /* 0x000fda0003f06100 */
[----:B------:R-:W-:Y:S05]  /*4ac0*/  @P0 BRA `(.L_x_94) ;  /* 0x0000000000280947 */ /* 0x000fea0003800000 */
[----:B------:R-:W0:Y:S01]  /*4ad0*/  LDCU.64 UR6, c[0x0][0x3d0] ;  /* 0x00007a00ff0677ac */ /* 0x000e220008000a00 */
[----:B------:R-:W-:Y:S01]  /*4ae0*/  MOV R24, R26 ;  /* 0x0000001a00187202 */ /* 0x000fe20000000f00 */
[-C--:B------:R-:W-:Y:S02]  /*4af0*/  IMAD R8, R9, R22.reuse, RZ ;  /* 0x0000001609087224 */ /* 0x080fe400078e02ff */
[----:B------:R-:W-:Y:S02]  /*4b00*/  IMAD.MOV.U32 R25, RZ, RZ, R27 ;  /* 0x000000ffff197224 */ /* 0x000fe400078e001b */
[C---:B------:R-:W-:Y:S02]  /*4b10*/  IMAD R23, R14.reuse, R23, R8 ;  /* 0x000000170e177224 */ /* 0x040fe400078e0208 */
[----:B------:R-:W-:-:S04]  /*4b20*/  IMAD.WIDE.U32 R24, R14, R22, R24 ;  /* 0x000000160e187225 */ /* 0x000fc800078e0018 */
[----:B------:R-:W-:Y:S01]  /*4b30*/  IMAD.IADD R23, R23, 0x1, R25 ;  /* 0x0000000117177824 */ /* 0x000fe200078e0219 */
[----:B0-----:R-:W-:-:S04]  /*4b40*/  LEA R22, P0, R24, UR6, 0x3 ;  /* 0x0000000618167c11 */ /* 0x001fc8000f8018ff */
[----:B------:R-:W-:-:S05]  /*4b50*/  LEA.HI.X R23, R24, UR7, R23, 0x3, P0 ;  /* 0x0000000718177c11 */ /* 0x000fca00080f1c17 */
[----:B------:R0:W5:Y:S04]  /*4b60*/  LDG.E.64.CONSTANT R24, desc[UR12][R22.64] ;  /* 0x0000000c16187981 */ /* 0x000168000c1e9b00 */
.L_x_94:
[----:B------:R-:W-:Y:S05]  /*4b70*/  BSYNC.RECONVERGENT B1 ;  /* 0x0000000000017941 */ /* 0x000fea0003800200 */
.L_x_93:
[----:B------:R-:W1:Y:S01]  /*4b80*/  LDC.64 R26, c[0x0][0x390] ;  /* 0x0000e400ff1a7b82 */ /* 0x000e620000000a00 */
[----:B------:R-:W-:Y:S01]  /*4b90*/  MOV R10, R13 ;  /* 0x0000000d000a7202 */ /* 0x000fe20000000f00 */
[----:B------:R-:W2:Y:S01]  /*4ba0*/  LDCU.64 UR6, c[0x0][0x3d8] ;  /* 0x00007b00ff0677ac */ /* 0x000ea20008000a00 */
[----:B------:R-:W-:-:S04]  /*4bb0*/  UISETP.NE.U32.AND UP0, UPT, UR17, 0x1, UPT ;  /* 0x000000011100788c */ /* 0x000fc8000bf05070 */
[----:B------:R-:W-:Y:S01]  /*4bc0*/  UISETP.NE.AND.EX UP0, UPT, URZ, URZ, UPT, UP0 ;  /* 0x000000ffff00728c */ /* 0x000fe2000bf05300 */
[C---:B-1----:R-:W-:Y:S02]  /*4bd0*/  IMAD R8, R26.reuse, UR5, RZ ;  /* 0x000000051a087c24 */ /* 0x042fe4000f8e02ff */
[----:B0-----:R-:W-:-:S04]  /*4be0*/  IMAD.WIDE.U32 R22, R26, UR4, R10 ;  /* 0x000000041a167c25 */ /* 0x001fc8000f8e000a */
[----:B------:R-:W-:Y:S02]  /*4bf0*/  IMAD R27, R27, UR4, R8 ;  /* 0x000000041b1b7c24 */ /* 0x000fe4000f8e0208 */
[----:B------:R-:W-:Y:S02]  /*4c00*/  IMAD R8, R6, R22, RZ ;  /* 0x0000001606087224 */ /* 0x000fe400078e02ff */
[----:B------:R-:W-:Y:S01]  /*4c10*/  IMAD.IADD R23, R27, 0x1, R23 ;  /* 0x000000011b177824 */ /* 0x000fe200078e0217 */
[----:B------:R-:W-:Y:S01]  /*4c20*/  MOV R27, R7 ;  /* 0x00000007001b7202 */ /* 0x000fe20000000f00 */
[----:B------:R-:W-:Y:S02]  /*4c30*/  IMAD.MOV.U32 R26, RZ, RZ, R18 ;  /* 0x000000ffff1a7224 */ /* 0x000fe400078e0012 */
[----:B------:R-:W-:Y:S02]  /*4c40*/  IMAD R23, R23, R16, R8 ;  /* 0x0000001017177224 */ /* 0x000fe400078e0208 */
[----:B------:R-:W-:-:S04]  /*4c50*/  IMAD.WIDE.U32 R26, R16, R22, R26 ;  /* 0x00000016101a7225 */ /* 0x000fc800078e001a */
[----:B------:R-:W-:Y:S01]  /*4c60*/  IMAD.IADD R23, R27, 0x1, R23 ;  /* 0x000000011b177824 */ /* 0x000fe200078e0217 */
[----:B--2---:R-:W-:-:S04]  /*4c70*/  LEA R22, P0, R26, UR6, 0x3 ;  /* 0x000000061a167c11 */ /* 0x004fc8000f8018ff */
[----:B------:R-:W-:-:S05]  /*4c80*/  LEA.HI.X R23, R26, UR7, R23, 0x3, P0 ;  /* 0x000000071a177c11 */ /* 0x000fca00080f1c17 */
[----:B-----5:R4:W-:Y:S01]  /*4c90*/  STG.E.64 desc[UR12][R22.64], R24 ;  /* 0x0000001816007986 */ /* 0x0209e2000c101b0c */
[----:B------:R-:W-:Y:S05]  /*4ca0*/  BRA.U !UP0, `(.L_x_40) ;  /* 0x0000000d080c7547 */ /* 0x000fea000b800000 */
[----:B------:R-:W-:Y:S01]  /*4cb0*/  ISETP.GT.U32.AND P0, PT, R2, R13, PT ;  /* 0x0000000d0200720c */ /* 0x000fe20003f04070 */
[----:B------:R-:W-:Y:S01]  /*4cc0*/  BSSY.RECONVERGENT B1, `(.L_x_101) ;  /* 0x000005c000017945 */ /* 0x000fe20003800200 */
[----:B----4-:R-:W-:Y:S02]  /*4cd0*/  CS2R R24, SRZ ;  /* 0x0000000000187805 */ /* 0x010fe4000001ff00 */
[----:B------:R-:W-:-:S13]  /*4ce0*/  ISETP.GT.U32.AND.EX P0, PT, R4, R11, PT, P0 ;  /* 0x0000000b0400720c */ /* 0x000fda0003f04100 */
[----:B------:R-:W-:Y:S05]  /*4cf0*/  @!P0 BRA `(.L_x_102) ;  /* 0x0000000400608947 */ /* 0x000fea0003800000 */
[----:B------:R-:W0:Y:S01]  /*4d00*/  LDCU UR6, c[0x0][0x384] ;  /* 0x00007080ff0677ac */ /* 0x000e220008000800 */
[----:B------:R-:W-:Y:S01]  /*4d10*/  LOP3.LUT R27, RZ, R13, RZ, 0x33, !PT ;  /* 0x0000000dff1b7212 */ /* 0x000fe200078e33ff */
[----:B------:R-:W-:Y:S01]  /*4d20*/  BSSY.RECONVERGENT B2, `(.L_x_103) ;  /* 0x0000023000027945 */ /* 0x000fe20003800200 */
[----:B------:R-:W-:Y:S02]  /*4d30*/  LOP3.LUT R29, RZ, R11, RZ, 0x33, !PT ;  /* 0x0000000bff1d7212 */ /* 0x000fe400078e33ff */
[----:B------:R-:W-:-:S05]  /*4d40*/  IADD3 R12, P0, PT, R27, R2, RZ ;  /* 0x000000021b0c7210 */ /* 0x000fca0007f1e0ff */
[----:B------:R-:W-:-:S05]  /*4d50*/  IMAD.X R28, R29, 0x1, R4, P0 ;  /* 0x000000011d1c7824 */ /* 0x000fca00000e0604 */
        /* <DEDUP_REMOVED lines=24> */
.L_x_104:
[----:B------:R-:W0:Y:S01]  /*4ee0*/  LDCU.64 UR6, c[0x0][0x380] ;  /* 0x00007000ff0677ac */ /* 0x000e220008000a00 */
[----:B------:R-:W-:Y:S02]  /*4ef0*/  MOV R10, 0x4f30 ;  /* 0x00004f30000a7802 */ /* 0x000fe40000000f00 */
[----:B0-----:R-:W-:Y:S01]  /*4f00*/  MOV R26, UR6 ;  /* 0x00000006001a7c02 */ /* 0x001fe20008000f00 */
[----:B------:R-:W-:-:S07]  /*4f10*/  IMAD.U32 R27, RZ, RZ, UR7 ;  /* 0x00000007ff1b7e24 */ /* 0x000fce000f8e00ff */
[----:B------:R-:W-:Y:S05]  /*4f20*/  CALL.REL.NOINC `($__internal_5_$__cuda_sm20_rem_u64) ;  /* 0x0000000c009c7944 */ /* 0x000fea0003c00000 */
[----:B------:R-:W-:-:S04]  /*4f30*/  ISETP.NE.U32.AND P0, PT, R32, RZ, PT ;  /* 0x000000ff2000720c */ /* 0x000fc80003f05070 */
[----:B------:R-:W-:-:S13]  /*4f40*/  ISETP.NE.AND.EX P0, PT, R33, RZ, PT, P0 ;  /* 0x000000ff2100720c */ /* 0x000fda0003f05300 */
.L_x_105:
[----:B------:R-:W-:Y:S05]  /*4f50*/  BSYNC.RECONVERGENT B2 ;  /* 0x0000000000027941 */ /* 0x000fea0003800200 */
.L_x_103:
        /* <DEDUP_REMOVED lines=17> */
[----:B------:R-:W-:Y:S02]  /*5070*/  HFMA2 R29, -RZ, RZ, 0, 0 ;  /* 0x00000000ff1d7431 */ /* 0x000fe400000001ff */
        /* <DEDUP_REMOVED lines=9> */
.L_x_107:
[----:B------:R-:W0:Y:S01]  /*5110*/  LDCU.64 UR6, c[0x0][0x380] ;  /* 0x00007000ff0677ac */ /* 0x000e220008000a00 */
[----:B------:R-:W-:Y:S02]  /*5120*/  MOV R37, R28 ;  /* 0x0000001c00257202 */ /* 0x000fe40000000f00 */
[----:B------:R-:W-:Y:S01]  /*5130*/  MOV R10, 0x5170 ;  /* 0x00005170000a7802 */ /* 0x000fe20000000f00 */
[----:B0-----:R-:W-:Y:S02]  /*5140*/  IMAD.U32 R26, RZ, RZ, UR6 ;  /* 0x00000006ff1a7e24 */ /* 0x001fe4000f8e00ff */
[----:B------:R-:W-:-:S07]  /*5150*/  IMAD.U32 R27, RZ, RZ, UR7 ;  /* 0x00000007ff1b7e24 */ /* 0x000fce000f8e00ff */
[----:B------:R-:W-:Y:S05]  /*5160*/  CALL.REL.NOINC `($__internal_4_$__cuda_sm20_div_u64) ;  /* 0x0000000400fc7944 */ /* 0x000fea0003c00000 */
[----:B------:R-:W-:Y:S02]  /*5170*/  IMAD.MOV.U32 R28, RZ, RZ, R26 ;  /* 0x000000ffff1c7224 */ /* 0x000fe400078e001a */
[----:B------:R-:W-:-:S07]  /*5180*/  IMAD.MOV.U32 R29, RZ, RZ, R27 ;  /* 0x000000ffff1d7224 */ /* 0x000fce00078e001b */
.L_x_108:
[----:B------:R-:W-:Y:S05]  /*5190*/  BSYNC.RECONVERGENT B2 ;  /* 0x0000000000027941 */ /* 0x000fea0003800200 */
.L_x_106:
        /* <DEDUP_REMOVED lines=14> */
.L_x_102:
[----:B------:R-:W-:Y:S05]  /*5280*/  BSYNC.RECONVERGENT B1 ;  /* 0x0000000000017941 */ /* 0x000fea0003800200 */
.L_x_101:
[----:B------:R-:W-:Y:S01]  /*5290*/  LEA R22, P0, R16, R22, 0x3 ;  /* 0x0000001610167211 */ /* 0x000fe200078018ff */
[----:B------:R-:W-:-:S03]  /*52a0*/  UISETP.NE.U32.AND UP0, UPT, UR17, 0x2, UPT ;  /* 0x000000021100788c */ /* 0x000fc6000bf05070 */
[----:B------:R-:W-:Y:S01]  /*52b0*/  LEA.HI.X R23, R16, R23, R6, 0x3, P0 ;  /* 0x0000001710177211 */ /* 0x000fe200000f1c06 */
[----:B------:R-:W-:Y:S01]  /*52c0*/  UISETP.NE.AND.EX UP0, UPT, URZ, URZ, UPT, UP0 ;  /* 0x000000ffff00728c */ /* 0x000fe2000bf05300 */
[----:B------:R-:W-:-:S03]  /*52d0*/  IADD3 R13, P0, PT, R13, 0x2, RZ ;  /* 0x000000020d0d7810 */ /* 0x000fc60007f1e0ff */
[----:B-----5:R1:W-:Y:S01]  /*52e0*/  STG.E.64 desc[UR12][R22.64], R24 ;  /* 0x0000001816007986 */ /* 0x0203e2000c101b0c */
[----:B------:R-:W-:-:S04]  /*52f0*/  IADD3.X R11, PT, PT, RZ, R11, RZ, P0, !PT ;  /* 0x0000000bff0b7210 */ /* 0x000fc800007fe4ff */
[----:B------:R-:W-:Y:S05]  /*5300*/  BRA.U !UP0, `(.L_x_40) ;  /* 0x0000000508747547 */ /* 0x000fea000b800000 */
[----:B------:R-:W-:Y:S01]  /*5310*/  ISETP.GE.U32.AND P0, PT, R2, R13, PT ;  /* 0x0000000d0200720c */ /* 0x000fe20003f06070 */
[----:B------:R-:W-:Y:S01]  /*5320*/  BSSY.RECONVERGENT B1, `(.L_x_109) ;  /* 0x0000058000017945 */ /* 0x000fe20003800200 */
[----:B-1----:R-:W-:Y:S02]  /*5330*/  CS2R R24, SRZ ;  /* 0x0000000000187805 */ /* 0x002fe4000001ff00 */
[----:B------:R-:W-:-:S13]  /*5340*/  ISETP.GE.U32.AND.EX P0, PT, R4, R11, PT, P0 ;  /* 0x0000000b0400720c */ /* 0x000fda0003f06100 */
[----:B------:R-:W-:Y:S05]  /*5350*/  @!P0 BRA `(.L_x_110) ;  /* 0x0000000400508947 */ /* 0x000fea0003800000 */
[----:B------:R-:W1:Y:S01]  /*5360*/  LDCU UR6, c[0x0][0x384] ;  /* 0x00007080ff0677ac */ /* 0x000e620008000800 */
[----:B------:R-:W-:Y:S01]  /*5370*/  IADD3 R12, P0, PT, -R13, R2, RZ ;  /* 0x000000020d0c7210 */ /* 0x000fe20007f1e1ff */
[----:B------:R-:W-:Y:S04]  /*5380*/  BSSY.RECONVERGENT B2, `(.L_x_111) ;  /* 0x0000021000027945 */ /* 0x000fe80003800200 */
[----:B------:R-:W-:-:S05]  /*5390*/  IMAD.X R28, R4, 0x1, ~R11, P0 ;  /* 0x00000001041c7824 */ /* 0x000fca00000e0e0b */
[----:B-1----:R-:W-:-:S04]  /*53a0*/  LOP3.LUT R8, R28, UR6, RZ, 0xfc, !PT ;  /* 0x000000061c087c12 */ /* 0x002fc8000f8efcff */
[----:B------:R-:W-:-:S13]  /*53b0*/  ISETP.NE.U32.AND P0, PT, R8, RZ, PT ;  /* 0x000000ff0800720c */ /* 0x000fda0003f05070 */
[----:B------:R-:W-:Y:S05]  /*53c0*/  @P0 BRA `(.L_x_112) ;  /* 0x0000000000540947 */ /* 0x000fea0003800000 */
[----:B------:R-:W1:Y:S02]  /*53d0*/  LDCU UR6, c[0x0][0x380] ;  /* 0x00007000ff0677ac */ /* 0x000e640008000800 */
[----:B-1----:R-:W1:Y:S01]  /*53e0*/  I2F.U32.RP R13, UR6 ;  /* 0x00000006000d7d06 */ /* 0x002e620008209000 */
[----:B------:R-:W-:-:S07]  /*53f0*/  ISETP.NE.U32.AND P1, PT, RZ, UR6, PT ;  /* 0x00000006ff007c0c */ /* 0x000fce000bf25070 */
[----:B-1----:R-:W1:Y:S02]  /*5400*/  MUFU.RCP R13, R13 ;  /* 0x0000000d000d7308 */ /* 0x002e640000001000 */
[----:B-1----:R-:W-:-:S06]  /*5410*/  VIADD R10, R13, 0xffffffe ;  /* 0x0ffffffe0d0a7836 */ /* 0x002fcc0000000000 */
[----:B------:R1:W0:Y:S02]  /*5420*/  F2I.FTZ.U32.TRUNC.NTZ R11, R10 ;  /* 0x0000000a000b7305 */ /* 0x000224000021f000 */
[----:B-1----:R-:W-:Y:S01]  /*5430*/  IMAD.MOV.U32 R10, RZ, RZ, RZ ;  /* 0x000000ffff0a7224 */ /* 0x002fe200078e00ff */
[----:B0-----:R-:W-:-:S05]  /*5440*/  IADD3 R27, PT, PT, RZ, -R11, RZ ;  /* 0x8000000bff1b7210 */ /* 0x001fca0007ffe0ff */
        /* <DEDUP_REMOVED lines=13> */
.L_x_112:
[----:B------:R-:W0:Y:S01]  /*5520*/  LDCU.64 UR6, c[0x0][0x380] ;  /* 0x00007000ff0677ac */ /* 0x000e220008000a00 */
[----:B------:R-:W-:Y:S01]  /*5530*/  MOV R10, 0x5570 ;  /* 0x00005570000a7802 */ /* 0x000fe20000000f00 */
[----:B0-----:R-:W-:Y:S01]  /*5540*/  IMAD.U32 R26, RZ, RZ, UR6 ;  /* 0x00000006ff1a7e24 */ /* 0x001fe2000f8e00ff */
[----:B------:R-:W-:-:S07]  /*5550*/  MOV R27, UR7 ;  /* 0x00000007001b7c02 */ /* 0x000fce0008000f00 */
[----:B------:R-:W-:Y:S05]  /*5560*/  CALL.REL.NOINC `($__internal_5_$__cuda_sm20_rem_u64) ;  /* 0x00000008000c7944 */ /* 0x000fea0003c00000 */
[----:B------:R-:W-:-:S04]  /*5570*/  ISETP.NE.U32.AND P0, PT, R32, RZ, PT ;  /* 0x000000ff2000720c */ /* 0x000fc80003f05070 */
[----:B------:R-:W-:-:S13]  /*5580*/  ISETP.NE.AND.EX P0, PT, R33, RZ, PT, P0 ;  /* 0x000000ff2100720c */ /* 0x000fda0003f05300 */
.L_x_113:
[----:B------:R-:W-:Y:S05]  /*5590*/  BSYNC.RECONVERGENT B2 ;  /* 0x0000000000027941 */ /* 0x000fea0003800200 */
.L_x_111:
[----:B------:R-:W-:Y:S05]  /*55a0*/  @P0 BRA `(.L_x_110) ;  /* 0x0000000000bc0947 */ /* 0x000fea0003800000 */
[----:B------:R-:W0:Y:S01]  /*55b0*/  LDCU UR6, c[0x0][0x384] ;  /* 0x00007080ff0677ac */ /* 0x000e220008000800 */
[----:B------:R-:W-:Y:S01]  /*55c0*/  BSSY.RECONVERGENT B2, `(.L_x_114) ;  /* 0x000001f000027945 */ /* 0x000fe20003800200 */
[----:B0-----:R-:W-:-:S04]  /*55d0*/  LOP3.LUT R8, R28, UR6, RZ, 0xfc, !PT ;  /* 0x000000061c087c12 */ /* 0x001fc8000f8efcff */
[----:B------:R-:W-:-:S13]  /*55e0*/  ISETP.NE.U32.AND P0, PT, R8, RZ, PT ;  /* 0x000000ff0800720c */ /* 0x000fda0003f05070 */
[----:B------:R-:W-:Y:S05]  /*55f0*/  @P0 BRA `(.L_x_115) ;  /* 0x0000000000540947 */ /* 0x000fea0003800000 */
[----:B------:R-:W0:Y:S01]  /*5600*/  LDCU UR6, c[0x0][0x380] ;  /* 0x00007000ff0677ac */ /* 0x000e220008000800 */
[----:B------:R-:W-:Y:S01]  /*5610*/  IMAD.MOV.U32 R27, RZ, RZ, RZ ;  /* 0x000000ffff1b7224 */ /* 0x000fe200078e00ff */
        /* <DEDUP_REMOVED lines=19> */
.L_x_115:
[----:B------:R-:W0:Y:S01]  /*5750*/  LDCU.64 UR6, c[0x0][0x380] ;  /* 0x00007000ff0677ac */ /* 0x000e220008000a00 */
[----:B------:R-:W-:Y:S01]  /*5760*/  IMAD.MOV.U32 R37, RZ, RZ, R28 ;  /* 0x000000ffff257224 */ /* 0x000fe200078e001c */
[----:B------:R-:W-:Y:S02]  /*5770*/  MOV R10, 0x57b0 ;  /* 0x000057b0000a7802 */ /* 0x000fe40000000f00 */
[----:B0-----:R-:W-:Y:S01]  /*5780*/  MOV R26, UR6 ;  /* 0x00000006001a7c02 */ /* 0x001fe20008000f00 */
[----:B------:R-:W-:-:S07]  /*5790*/  IMAD.U32 R27, RZ, RZ, UR7 ;  /* 0x00000007ff1b7e24 */ /* 0x000fce000f8e00ff */
[----:B------:R-:W-:Y:S05]  /*57a0*/  CALL.REL.NOINC `($__internal_4_$__cuda_sm20_div_u64) ;  /* 0x00000000006c7944 */ /* 0x000fea0003c00000 */
.L_x_116:
[----:B------:R-:W-:Y:S05]  /*57b0*/  BSYNC.RECONVERGENT B2 ;  /* 0x0000000000027941 */ /* 0x000fea0003800200 */
.L_x_114:
[----:B------:R-:W0:Y:S02]  /*57c0*/  LDC.64 R10, c[0x0][0x3c8] ;  /* 0x0000f200ff0a7b82 */ /* 0x000e240000000a00 */
[----:B0-----:R-:W-:-:S04]  /*57d0*/  ISETP.GE.U32.AND P0, PT, R26, R10, PT ;  /* 0x0000000a1a00720c */ /* 0x001fc80003f06070 */
[----:B------:R-:W-:-:S13]  /*57e0*/  ISETP.GE.U32.AND.EX P0, PT, R27, R11, PT, P0 ;  /* 0x0000000b1b00720c */ /* 0x000fda0003f06100 */
[----:B------:R-:W-:Y:S05]  /*57f0*/  @P0 BRA `(.L_x_110) ;  /* 0x0000000000280947 */ /* 0x000fea0003800000 */
[----:B------:R-:W0:Y:S01]  /*5800*/  LDCU.64 UR6, c[0x0][0x3d0] ;  /* 0x00007a00ff0677ac */ /* 0x000e220008000a00 */
[----:B------:R-:W-:Y:S01]  /*5810*/  IMAD R12, R9, R10, RZ ;  /* 0x0000000a090c7224 */ /* 0x000fe200078e02ff */
[----:B------:R-:W-:Y:S01]  /*5820*/  MOV R8, R26 ;  /* 0x0000001a00087202 */ /* 0x000fe20000000f00 */
[----:B------:R-:W-:Y:S02]  /*5830*/  IMAD.MOV.U32 R9, RZ, RZ, R27 ;  /* 0x000000ffff097224 */ /* 0x000fe400078e001b */
[C---:B------:R-:W-:Y:S02]  /*5840*/  IMAD R11, R14.reuse, R11, R12 ;  /* 0x0000000b0e0b7224 */ /* 0x040fe400078e020c */
[----:B------:R-:W-:-:S04]  /*5850*/  IMAD.WIDE.U32 R8, R14, R10, R8 ;  /* 0x0000000a0e087225 */ /* 0x000fc800078e0008 */
[----:B------:R-:W-:Y:S01]  /*5860*/  IMAD.IADD R9, R11, 0x1, R9 ;  /* 0x000000010b097824 */ /* 0x000fe200078e0209 */
[----:B0-----:R-:W-:-:S04]  /*5870*/  LEA R24, P0, R8, UR6, 0x3 ;  /* 0x0000000608187c11 */ /* 0x001fc8000f8018ff */
[----:B------:R-:W-:-:S06]  /*5880*/  LEA.HI.X R25, R8, UR7, R9, 0x3, P0 ;  /* 0x0000000708197c11 */ /* 0x000fcc00080f1c09 */
[----:B------:R-:W5:Y:S03]  /*5890*/  LDG.E.64.CONSTANT R24, desc[UR12][R24.64] ;  /* 0x0000000c18187981 */ /* 0x000f66000c1e9b00 */
.L_x_110:
[----:B------:R-:W-:Y:S05]  /*58a0*/  BSYNC.RECONVERGENT B1 ;  /* 0x0000000000017941 */ /* 0x000fea0003800200 */
.L_x_109:
[----:B------:R-:W-:-:S04]  /*58b0*/  LEA R8, P0, R16, R22, 0x3 ;  /* 0x0000001610087211 */ /* 0x000fc800078018ff */
[----:B------:R-:W-:-:S05]  /*58c0*/  LEA.HI.X R9, R16, R23, R6, 0x3, P0 ;  /* 0x0000001710097211 */ /* 0x000fca00000f1c06 */
[----:B-----5:R1:W-:Y:S04]  /*58d0*/  STG.E.64 desc[UR12][R8.64], R24 ;  /* 0x0000001808007986 */ /* 0x0203e8000c101b0c */
.L_x_40:
[----:B01----:R-:W-:Y:S05]  /*58e0*/  BSYNC.RECONVERGENT B0 ;  /* 0x0000000000007941 */ /* 0x003fea0003800200 */
.L_x_36:
[----:B------:R-:W0:Y:S01]  /*58f0*/  LDCU.64 UR6, c[0x0][0x390] ;  /* 0x00007200ff0677ac */ /* 0x000e220008000a00 */
[----:B------:R-:W-:-:S04]  /*5900*/  UIADD3 UR4, UP0, UPT, UR4, 0x1, URZ ;  /* 0x0000000104047890 */ /* 0x000fc8000ff1e0ff */
[----:B------:R-:W-:Y:S02]  /*5910*/  UIADD3.X UR5, UPT, UPT, URZ, UR5, URZ, UP0, !UPT ;  /* 0x00000005ff057290 */ /* 0x000fe400087fe4ff */
[----:B0-----:R-:W-:-:S04]  /*5920*/  UISETP.NE.U32.AND UP0, UPT, UR4, UR6, UPT ;  /* 0x000000060400728c */ /* 0x001fc8000bf05070 */
[----:B------:R-:W-:-:S09]  /*5930*/  UISETP.NE.AND.EX UP0, UPT, UR5, UR7, UPT, UP0 ;  /* 0x000000070500728c */ /* 0x000fd2000bf05300 */
[----:B------:R-:W-:Y:S05]  /*5940*/  BRA.U UP0, `(.L_x_117) ;  /* 0xffffffb5005c7547 */ /* 0x000fea000b83ffff */
[----:B------:R-:W-:Y:S05]  /*5950*/  EXIT ;  /* 0x000000000000794d */ /* 0x000fea0003800000 */
        .weak           $__internal_4_$__cuda_sm20_div_u64
        .type           $__internal_4_$__cuda_sm20_div_u64,@function
        .size           $__internal_4_$__cuda_sm20_div_u64,($__internal_5_$__cuda_sm20_rem_u64 - $__internal_4_$__cuda_sm20_div_u64)
$__internal_4_$__cuda_sm20_div_u64:
[----:B------:R-:W0:Y:S08]  /*5960*/  I2F.U64.RP R28, R26 ;  /* 0x0000001a001c7312 */ /* 0x000e300000309000 */
[----:B0-----:R-:W0:Y:S02]  /*5970*/  MUFU.RCP R32, R28 ;  /* 0x0000001c00207308 */ /* 0x001e240000001000 */
[----:B0-----:R-:W-:-:S06]  /*5980*/  IADD3 R32, PT, PT, R32, 0x1ffffffe, RZ ;  /* 0x1ffffffe20207810 */ /* 0x001fcc0007ffe0ff */
[----:B------:R-:W0:Y:S02]  /*5990*/  F2I.U64.TRUNC R40, R32 ;  /* 0x0000002000287311 */ /* 0x000e24000020d800 */
[----:B0-----:R-:W-:-:S04]  /*59a0*/  IMAD.WIDE.U32 R30, R40, R26, RZ ;  /* 0x0000001a281e7225 */ /* 0x001fc800078e00ff */
[C---:B------:R-:W-:Y:S01]  /*59b0*/  IMAD R33, R40.reuse, R27, R31 ;  /* 0x0000001b28217224 */ /* 0x040fe200078e021f */
[----:B------:R-:W-:Y:S01]  /*59c0*/  IADD3 R31, P0, PT, RZ, -R30, RZ ;  /* 0x8000001eff1f7210 */ /* 0x000fe20007f1e0ff */
[----:B------:R-:W-:Y:S02]  /*59d0*/  IMAD.MOV.U32 R39, RZ, RZ, R40 ;  /* 0x000000ffff277224 */ /* 0x000fe400078e0028 */
[----:B------:R-:W-:Y:S02]  /*59e0*/  IMAD R30, R41, R26, R33 ;  /* 0x0000001a291e7224 */ /* 0x000fe400078e0221 */
[----:B------:R-:W-:-:S04]  /*59f0*/  IMAD.HI.U32 R38, R40, R31, RZ ;  /* 0x0000001f28267227 */ /* 0x000fc800078e00ff */
[----:B------:R-:W-:-:S04]  /*5a00*/  IMAD.X R30, RZ, RZ, ~R30, P0 ;  /* 0x000000ffff1e7224 */ /* 0x000fc800000e0e1e */
[----:B------:R-:W-:-:S04]  /*5a10*/  IMAD.WIDE.U32 R38, P0, R40, R30, R38 ;  /* 0x0000001e28267225 */ /* 0x000fc80007800026 */
[C---:B------:R-:W-:Y:S02]  /*5a20*/  IMAD R28, R41.reuse, R30, RZ ;  /* 0x0000001e291c7224 */ /* 0x040fe400078e02ff */
[----:B------:R-:W-:-:S04]  /*5a30*/  IMAD.HI.U32 R31, P1, R41, R31, R38 ;  /* 0x0000001f291f7227 */ /* 0x000fc80007820026 */
[----:B------:R-:W-:Y:S01]  /*5a40*/  IMAD.HI.U32 R30, R41, R30, RZ ;  /* 0x0000001e291e7227 */ /* 0x000fe200078e00ff */
[----:B------:R-:W-:-:S04]  /*5a50*/  IADD3 R39, P2, PT, R28, R31, RZ ;  /* 0x0000001f1c277210 */ /* 0x000fc80007f5e0ff */
[----:B------:R-:W-:Y:S01]  /*5a60*/  IADD3.X R30, PT, PT, R30, R41, RZ, P0, !PT ;  /* 0x000000291e1e7210 */ /* 0x000fe200007fe4ff */
[----:B------:R-:W-:-:S03]  /*5a70*/  IMAD.WIDE.U32 R40, R39, R26, RZ ;  /* 0x0000001a27287225 */ /* 0x000fc600078e00ff */
[----:B------:R-:W-:Y:S01]  /*5a80*/  IADD3.X R33, PT, PT, RZ, RZ, R30, P2, P1 ;  /* 0x000000ffff217210 */ /* 0x000fe200017e241e */
[----:B------:R-:W-:Y:S01]  /*5a90*/  IMAD R30, R39, R27, R41 ;  /* 0x0000001b271e7224 */ /* 0x000fe200078e0229 */
[----:B------:R-:W-:-:S03]  /*5aa0*/  IADD3 R28, P0, PT, RZ, -R40, RZ ;  /* 0x80000028ff1c7210 */ /* 0x000fc60007f1e0ff */
[----:B------:R-:W-:Y:S02]  /*5ab0*/  IMAD R30, R33, R26, R30 ;  /* 0x0000001a211e7224 */ /* 0x000fe400078e021e */
[----:B------:R-:W-:-:S04]  /*5ac0*/  IMAD.HI.U32 R38, R39, R28, RZ ;  /* 0x0000001c27267227 */ /* 0x000fc800078e00ff */
[----:B------:R-:W-:-:S04]  /*5ad0*/  IMAD.X R30, RZ, RZ, ~R30, P0 ;  /* 0x000000ffff1e7224 */ /* 0x000fc800000e0e1e */
[----:B------:R-:W-:-:S04]  /*5ae0*/  IMAD.WIDE.U32 R38, P0, R39, R30, R38 ;  /* 0x0000001e27267225 */ /* 0x000fc80007800026 */
[----:B------:R-:W-:-:S04]  /*5af0*/  IMAD.HI.U32 R31, P1, R33, R28, R38 ;  /* 0x0000001c211f7227 */ /* 0x000fc80007820026 */
[CC--:B------:R-:W-:Y:S02]  /*5b00*/  IMAD R28, R33.reuse, R30.reuse, RZ ;  /* 0x0000001e211c7224 */ /* 0x0c0fe400078e02ff */
[----:B------:R-:W-:-:S03]  /*5b10*/  IMAD.HI.U32 R30, R33, R30, RZ ;  /* 0x0000001e211e7227 */ /* 0x000fc600078e00ff */
[----:B------:R-:W-:Y:S01]  /*5b20*/  IADD3 R28, P2, PT, R28, R31, RZ ;  /* 0x0000001f1c1c7210 */ /* 0x000fe20007f5e0ff */
[----:B------:R-:W-:Y:S02]  /*5b30*/  IMAD.X R30, R30, 0x1, R33, P0 ;  /* 0x000000011e1e7824 */ /* 0x000fe400000e0621 */
[----:B------:R-:W-:Y:S02]  /*5b40*/  HFMA2 R33, -RZ, RZ, 0, 0 ;  /* 0x00000000ff217431 */ /* 0x000fe400000001ff */
[----:B------:R-:W-:Y:S01]  /*5b50*/  IMAD.HI.U32 R32, R28, R12, RZ ;  /* 0x0000000c1c207227 */ /* 0x000fe200078e00ff */
[----:B------:R-:W-:-:S03]  /*5b60*/  IADD3.X R30, PT, PT, RZ, RZ, R30, P2, P1 ;  /* 0x000000ffff1e7210 */ /* 0x000fc600017e241e */
[----:B------:R-:W-:-:S04]  /*5b70*/  IMAD.WIDE.U32 R32, R28, R37, R32 ;  /* 0x000000251c207225 */ /* 0x000fc800078e0020 */
[C---:B------:R-:W-:Y:S02]  /*5b80*/  IMAD R28, R30.reuse, R37, RZ ;  /* 0x000000251e1c7224 */ /* 0x040fe400078e02ff */
[----:B------:R-:W-:-:S04]  /*5b90*/  IMAD.HI.U32 R31, P0, R30, R12, R32 ;  /* 0x0000000c1e1f7227 */ /* 0x000fc80007800020 */
[----:B------:R-:W-:Y:S01]  /*5ba0*/  IMAD.HI.U32 R30, R30, R37, RZ ;  /* 0x000000251e1e7227 */ /* 0x000fe200078e00ff */
[----:B------:R-:W-:-:S03]  /*5bb0*/  IADD3 R28, P1, PT, R28, R31, RZ ;  /* 0x0000001f1c1c7210 */ /* 0x000fc60007f3e0ff */
[----:B------:R-:W-:Y:S02]  /*5bc0*/  IMAD.X R30, RZ, RZ, R30, P0 ;  /* 0x000000ffff1e7224 */ /* 0x000fe400000e061e */
[----:B------:R-:W-:-:S04]  /*5bd0*/  IMAD.WIDE.U32 R32, R28, R26, RZ ;  /* 0x0000001a1c207225 */ /* 0x000fc800078e00ff */
[----:B------:R-:W-:Y:S02]  /*5be0*/  IMAD.X R31, RZ, RZ, R30, P1 ;  /* 0x000000ffff1f7224 */ /* 0x000fe400008e061e */
[----:B------:R-:W-:Y:S01]  /*5bf0*/  IMAD R30, R28, R27, R33 ;  /* 0x0000001b1c1e7224 */ /* 0x000fe200078e0221 */
[----:B------:R-:W-:-:S03]  /*5c00*/  IADD3 R33, P1, PT, -R32, R12, RZ ;  /* 0x0000000c20217210 */ /* 0x000fc60007f3e1ff */
[-C--:B------:R-:W-:Y:S01]  /*5c10*/  IMAD R12, R31, R26.reuse, R30 ;  /* 0x0000001a1f0c7224 */ /* 0x080fe200078e021e */
[----:B------:R-:W-:-:S04]  /*5c20*/  ISETP.GE.U32.AND P0, PT, R33, R26, PT ;  /* 0x0000001a2100720c */ /* 0x000fc80003f06070 */
[----:B------:R-:W-:Y:S02]  /*5c30*/  IADD3.X R12, PT, PT, ~R12, R37, RZ, P1, !PT ;  /* 0x000000250c0c7210 */ /* 0x000fe40000ffe5ff */
[----:B------:R-:W-:Y:S02]  /*5c40*/  IADD3 R30, P1, PT, -R26, R33, RZ ;  /* 0x000000211a1e7210 */ /* 0x000fe40007f3e1ff */
[----:B------:R-:W-:Y:S02]  /*5c50*/  ISETP.GE.U32.AND.EX P0, PT, R12, R27, PT, P0 ;  /* 0x0000001b0c00720c */ /* 0x000fe40003f06100 */
[----:B------:R-:W-:Y:S02]  /*5c60*/  IADD3 R37, P2, PT, R28, 0x1, RZ ;  /* 0x000000011c257810 */ /* 0x000fe40007f5e0ff */
[----:B------:R-:W-:Y:S02]  /*5c70*/  SEL R33, R30, R33, P0 ;  /* 0x000000211e217207 */ /* 0x000fe40000000000 */
[----:B------:R-:W-:Y:S01]  /*5c80*/  SEL R30, R37, R28, P0 ;  /* 0x0000001c251e7207 */ /* 0x000fe20000000000 */
[----:B------:R-:W-:Y:S01]  /*5c90*/  IMAD.X R37, R12, 0x1, ~R27, P1 ;  /* 0x000000010c257824 */ /* 0x000fe200008e0e1b */
[----:B------:R-:W-:Y:S01]  /*5ca0*/  ISETP.NE.U32.AND P1, PT, R26, RZ, PT ;  /* 0x000000ff1a00720c */ /* 0x000fe20003f25070 */
[----:B------:R-:W-:-:S03]  /*5cb0*/  IMAD.X R28, RZ, RZ, R31, P2 ;  /* 0x000000ffff1c7224 */ /* 0x000fc600010e061f */
[----:B------:R-:W-:Y:S02]  /*5cc0*/  SEL R12, R37, R12, P0 ;  /* 0x0000000c250c7207 */ /* 0x000fe40000000000 */
[----:B------:R-:W-:Y:S02]  /*5cd0*/  SEL R28, R28, R31, P0 ;  /* 0x0000001f1c1c7207 */ /* 0x000fe40000000000 */
[----:B------:R-:W-:Y:S02]  /*5ce0*/  ISETP.GE.U32.AND P0, PT, R33, R26, PT ;  /* 0x0000001a2100720c */ /* 0x000fe40003f06070 */
[----:B------:R-:W-:Y:S02]  /*5cf0*/  IADD3 R31, P2, PT, R30, 0x1, RZ ;  /* 0x000000011e1f7810 */ /* 0x000fe40007f5e0ff */
[----:B------:R-:W-:Y:S02]  /*5d00*/  ISETP.GE.U32.AND.EX P0, PT, R12, R27, PT, P0 ;  /* 0x0000001b0c00720c */ /* 0x000fe40003f06100 */
[----:B------:R-:W-:-:S02]  /*5d10*/  IADD3.X R33, PT, PT, RZ, R28, RZ, P2, !PT ;  /* 0x0000001cff217210 */ /* 0x000fc400017fe4ff */
[----:B------:R-:W-:Y:S01]  /*5d20*/  SEL R26, R31, R30, P0 ;  /* 0x0000001e1f1a7207 */ /* 0x000fe20000000000 */
[----:B------:R-:W-:Y:S01]  /*5d30*/  IMAD.MOV.U32 R30, RZ, RZ, R10 ;  /* 0x000000ffff1e7224 */ /* 0x000fe200078e000a */
[----:B------:R-:W-:Y:S01]  /*5d40*/  ISETP.NE.AND.EX P1, PT, R27, RZ, PT, P1 ;  /* 0x000000ff1b00720c */ /* 0x000fe20003f25310 */
[----:B------:R-:W-:Y:S01]  /*5d50*/  IMAD.MOV.U32 R31, RZ, RZ, 0x0 ;  /* 0x00000000ff1f7424 */ /* 0x000fe200078e00ff */
[----:B------:R-:W-:Y:S02]  /*5d60*/  SEL R27, R33, R28, P0 ;  /* 0x0000001c211b7207 */ /* 0x000fe40000000000 */
[----:B------:R-:W-:Y:S02]  /*5d70*/  SEL R26, R26, 0xffffffff, P1 ;  /* 0xffffffff1a1a7807 */ /* 0x000fe40000800000 */
[----:B------:R-:W-:Y:S01]  /*5d80*/  SEL R27, R27, 0xffffffff, P1 ;  /* 0xffffffff1b1b7807 */ /* 0x000fe20000800000 */
[----:B------:R-:W-:Y:S06]  /*5d90*/  RET.REL.NODEC R30 `(unfold_output_into_patches_f64) ;  /* 0xffffffa01e987950 */ /* 0x000fec0003c3ffff */
        .weak           $__internal_5_$__cuda_sm20_rem_u64
        .type           $__internal_5_$__cuda_sm20_rem_u64,@function
        .size           $__internal_5_$__cuda_sm20_rem_u64,(.L_x_269 - $__internal_5_$__cuda_sm20_rem_u64)
$__internal_5_$__cuda_sm20_rem_u64:
        /* <DEDUP_REMOVED lines=12> */
[----:B------:R-:W-:-:S04]  /*5e60*/  IMAD.HI.U32 R30, P1, R37, R30, R32 ;  /* 0x0000001e251e7227 */ /* 0x000fc80007820020 */
[----:B------:R-:W-:-:S04]  /*5e70*/  IMAD.HI.U32 R32, R37, R31, RZ ;  /* 0x0000001f25207227 */ /* 0x000fc800078e00ff */
[----:B------:R-:W-:Y:S01]  /*5e80*/  IMAD R31, R37, R31, RZ ;  /* 0x0000001f251f7224 */ /* 0x000fe200078e02ff */
[----:B------:R-:W-:-:S04]  /*5e90*/  IADD3.X R32, PT, PT, R32, R37, RZ, P0, !PT ;  /* 0x0000002520207210 */ /* 0x000fc800007fe4ff */
[----:B------:R-:W-:-:S04]  /*5ea0*/  IADD3 R37, P0, PT, R31, R30, RZ ;  /* 0x0000001e1f257210 */ /* 0x000fc80007f1e0ff */
[----:B------:R-:W-:Y:S01]  /*5eb0*/  IADD3.X R31, PT, PT, RZ, RZ, R32, P0, P1 ;  /* 0x000000ffff1f7210 */ /* 0x000fe200007e2420 */
[----:B------:R-:W-:-:S04]  /*5ec0*/  IMAD.WIDE.U32 R32, R37, R26, RZ ;  /* 0x0000001a25207225 */ /* 0x000fc800078e00ff */
[----:B------:R-:W-:Y:S01]  /*5ed0*/  IMAD R30, R37, R27, R33 ;  /* 0x0000001b251e7224 */ /* 0x000fe200078e0221 */
[----:B------:R-:W-:-:S03]  /*5ee0*/  IADD3 R32, P0, PT, RZ, -R32, RZ ;  /* 0x80000020ff207210 */ /* 0x000fc60007f1e0ff */
[----:B------:R-:W-:Y:S02]  /*5ef0*/  IMAD R30, R31, R26, R30 ;  /* 0x0000001a1f1e7224 */ /* 0x000fe400078e021e */
[----:B------:R-:W-:-:S04]  /*5f00*/  IMAD.HI.U32 R36, R37, R32, RZ ;  /* 0x0000002025247227 */ /* 0x000fc800078e00ff */
[----:B------:R-:W-:-:S04]  /*5f10*/  IMAD.X R30, RZ, RZ, ~R30, P0 ;  /* 0x000000ffff1e7224 */ /* 0x000fc800000e0e1e */
[----:B------:R-:W-:-:S04]  /*5f20*/  IMAD.WIDE.U32 R36, P0, R37, R30, R36 ;  /* 0x0000001e25247225 */ /* 0x000fc80007800024 */
[C---:B------:R-:W-:Y:S02]  /*5f30*/  IMAD R33, R31.reuse, R30, RZ ;  /* 0x0000001e1f217224 */ /* 0x040fe400078e02ff */
[----:B------:R-:W-:Y:S01]  /*5f40*/  IMAD.HI.U32 R32, P1, R31, R32, R36 ;  /* 0x000000201f207227 */ /* 0x000fe20007820024 */
[----:B------:R-:W-:-:S03]  /*5f50*/  MOV R37, RZ ;  /* 0x000000ff00257202 */ /* 0x000fc60000000f00 */
[----:B------:R-:W-:Y:S01]  /*5f60*/  IMAD.HI.U32 R30, R31, R30, RZ ;  /* 0x0000001e1f1e7227 */ /* 0x000fe200078e00ff */
[----:B------:R-:W-:-:S03]  /*5f70*/  IADD3 R33, P3, PT, R33, R32, RZ ;  /* 0x0000002021217210 */ /* 0x000fc60007f7e0ff */
[----:B------:R-:W-:Y:S02]  /*5f80*/  IMAD.X R30, R30, 0x1, R31, P0 ;  /* 0x000000011e1e7824 */ /* 0x000fe400000e061f */
[----:B------:R-:W-:-:S04]  /*5f90*/  IMAD.HI.U32 R36, R33, R12, RZ ;  /* 0x0000000c21247227 */ /* 0x000fc800078e00ff */
[----:B------:R-:W-:Y:S01]  /*5fa0*/  IMAD.WIDE.U32 R36, R33, R28, R36 ;  /* 0x0000001c21247225 */ /* 0x000fe200078e0024 */
[----:B------:R-:W-:-:S05]  /*5fb0*/  IADD3.X R33, PT, PT, RZ, RZ, R30, P3, P1 ;  /* 0x000000ffff217210 */ /* 0x000fca0001fe241e */
[----:B------:R-:W-:-:S04]  /*5fc0*/  IMAD.HI.U32 R31, P0, R33, R12, R36 ;  /* 0x0000000c211f7227 */ /* 0x000fc80007800024 */
[CC--:B------:R-:W-:Y:S02]  /*5fd0*/  IMAD R30, R33.reuse, R28.reuse, RZ ;  /* 0x0000001c211e7224 */ /* 0x0c0fe400078e02ff */
[----:B------:R-:W-:-:S03]  /*5fe0*/  IMAD.HI.U32 R33, R33, R28, RZ ;  /* 0x0000001c21217227 */ /* 0x000fc600078e00ff */
[----:B------:R-:W-:Y:S01]  /*5ff0*/  IADD3 R31, P3, PT, R30, R31, RZ ;  /* 0x0000001f1e1f7210 */ /* 0x000fe20007f7e0ff */
[----:B------:R-:W-:-:S04]  /*6000*/  IMAD.X R30, RZ, RZ, R33, P0 ;  /* 0x000000ffff1e7224 */ /* 0x000fc800000e0621 */
[----:B------:R-:W-:-:S04]  /*6010*/  IMAD.WIDE.U32 R36, R31, R26, RZ ;  /* 0x0000001a1f247225 */ /* 0x000fc800078e00ff */
[----:B------:R-:W-:Y:S01]  /*6020*/  IMAD R31, R31, R27, R37 ;  /* 0x0000001b1f1f7224 */ /* 0x000fe200078e0225 */
[----:B------:R-:W-:Y:S01]  /*6030*/  IADD3 R37, P1, PT, -R36, R12, RZ ;  /* 0x0000000c24257210 */ /* 0x000fe20007f3e1ff */
[----:B------:R-:W-:-:S03]  /*6040*/  IMAD.X R30, RZ, RZ, R30, P3 ;  /* 0x000000ffff1e7224 */ /* 0x000fc600018e061e */
[-C--:B------:R-:W-:Y:S01]  /*6050*/  ISETP.GE.U32.AND P0, PT, R37, R26.reuse, PT ;  /* 0x0000001a2500720c */ /* 0x080fe20003f06070 */
[----:B------:R-:W-:-:S05]  /*6060*/  IMAD R31, R30, R26, R31 ;  /* 0x0000001a1e1f7224 */ /* 0x000fca00078e021f */
[----:B------:R-:W-:Y:S02]  /*6070*/  IADD3.X R30, PT, PT, ~R31, R28, RZ, P1, !PT ;  /* 0x0000001c1f1e7210 */ /* 0x000fe40000ffe5ff */
[----:B------:R-:W-:Y:S02]  /*6080*/  IADD3 R32, P1, PT, -R26, R37, RZ ;  /* 0x000000251a207210 */ /* 0x000fe40007f3e1ff */
[----:B------:R-:W-:-:S03]  /*6090*/  ISETP.GE.U32.AND.EX P0, PT, R30, R27, PT, P0 ;  /* 0x0000001b1e00720c */ /* 0x000fc60003f06100 */
[--C-:B------:R-:W-:Y:S01]  /*60a0*/  IMAD.X R31, R30, 0x1, ~R27.reuse, P1 ;  /* 0x000000011e1f7824 */ /* 0x100fe200008e0e1b */
[----:B------:R-:W-:Y:S02]  /*60b0*/  SEL R37, R32, R37, P0 ;  /* 0x0000002520257207 */ /* 0x000fe40000000000 */
[C---:B------:R-:W-:Y:S02]  /*60c0*/  ISETP.NE.U32.AND P1, PT, R26.reuse, RZ, PT ;  /* 0x000000ff1a00720c */ /* 0x040fe40003f25070 */
[----:B------:R-:W-:Y:S02]  /*60d0*/  SEL R30, R31, R30, P0 ;  /* 0x0000001e1f1e7207 */ /* 0x000fe40000000000 */
[----:B------:R-:W-:Y:S02]  /*60e0*/  IADD3 R32, P3, PT, -R26, R37, RZ ;  /* 0x000000251a207210 */ /* 0x000fe40007f7e1ff */
[----:B------:R-:W-:Y:S02]  /*60f0*/  ISETP.GE.U32.AND P0, PT, R37, R26, PT ;  /* 0x0000001a2500720c */ /* 0x000fe40003f06070 */
[----:B------:R-:W-:Y:S01]  /*6100*/  ISETP.NE.AND.EX P1, PT, R27, RZ, PT, P1 ;  /* 0x000000ff1b00720c */ /* 0x000fe20003f25310 */
[C---:B------:R-:W-:Y:S01]  /*6110*/  IMAD.X R31, R30.reuse, 0x1, ~R27, P3 ;  /* 0x000000011e1f7824 */ /* 0x040fe200018e0e1b */
[----:B------:R-:W-:Y:S01]  /*6120*/  ISETP.GE.U32.AND.EX P0, PT, R30, R27, PT, P0 ;  /* 0x0000001b1e00720c */ /* 0x000fe20003f06100 */
[----:B------:R-:W-:Y:S01]  /*6130*/  IMAD.MOV.U32 R27, RZ, RZ, 0x0 ;  /* 0x00000000ff1b7424 */ /* 0x000fe200078e00ff */
[----:B------:R-:W-:-:S02]  /*6140*/  MOV R26, R10 ;  /* 0x0000000a001a7202 */ /* 0x000fc40000000f00 */
[----:B------:R-:W-:Y:S02]  /*6150*/  SEL R32, R32, R37, P0 ;  /* 0x0000002520207207 */ /* 0x000fe40000000000 */
[----:B------:R-:W-:Y:S02]  /*6160*/  SEL R31, R31, R30, P0 ;  /* 0x0000001e1f1f7207 */ /* 0x000fe40000000000 */
[----:B------:R-:W-:Y:S02]  /*6170*/  SEL R32, R32, 0xffffffff, P1 ;  /* 0xffffffff20207807 */ /* 0x000fe40000800000 */
[----:B------:R-:W-:Y:S01]  /*6180*/  SEL R33, R31, 0xffffffff, P1 ;  /* 0xffffffff1f217807 */ /* 0x000fe20000800000 */
[----:B------:R-:W-:Y:S06]  /*6190*/  RET.REL.NODEC R26 `(unfold_output_into_patches_f64) ;  /* 0xffffff9c1a987950 */ /* 0x000fec0003c3ffff */
.L_x_118:
        /* <DEDUP_REMOVED lines=14> */
.L_x_269:


//--------------------- .text.unfold_input_into_patches_f64 --------------------------
	.section	.text.unfold_input_into_patches_f64,"ax",@progbits
	.align	128
        .global         unfold_input_into_patches_f64
        .type           unfold_input_into_patches_f64,@function
        .size           unfold_input_into_patches_f64,(.L_x_271 - unfold_input_into_patches_f64)
        .other          unfold_input_into_patches_f64,@"STO_CUDA_ENTRY STV_DEFAULT"
unfold_input_into_patches_f64:
.text.unfold_input_into_patches_f64:
[----:B------:R-:W-:Y:S01]  /*0000*/  LDC R1, c[0x0][0x37c] ;  /* 0x0000df00ff017b82 */ /* 0x000fe20000000800 */
[----:B------:R-:W0:Y:S01]  /*0010*/  LDCU.64 UR8, c[0x0][0x3a0] ;  /* 0x00007400ff0877ac */ /* 0x000e220008000a00 */
[----:B------:R-:W1:Y:S06]  /*0020*/  S2R R11, SR_TID.X ;  /* 0x00000000000b7919 */ /* 0x000e6c0000002100 */
[----:B------:R-:W1:Y:S01]  /*0030*/  S2UR UR10, SR_CTAID.X ;  /* 0x00000000000a79c3 */ /* 0x000e620000002500 */
[----:B------:R-:W0:Y:S07]  /*0040*/  LDCU.128 UR12, c[0x0][0x390] ;  /* 0x00007200ff0c77ac */ /* 0x000e2e0008000c00 */
[----:B------:R-:W1:Y:S01]  /*0050*/  LDC R10, c[0x0][0x360] ;  /* 0x0000d800ff0a7b82 */ /* 0x000e620000000800 */
[----:B0-----:R-:W-:-:S02]  /*0060*/  UIMAD UR6, UR15, UR8, URZ ;  /* 0x000000080f0672a4 */ /* 0x001fc4000f8e02ff */
[----:B------:R-:W-:Y:S02]  /*0070*/  UIMAD.WIDE.U32 UR4, UR14, UR8, URZ ;  /* 0x000000080e0472a5 */ /* 0x000fe4000f8e00ff */
[----:B------:R-:W-:Y:S01]  /*0080*/  UIMAD UR6, UR14, UR9, UR6 ;  /* 0x000000090e0672a4 */ /* 0x000fe2000f8e0206 */
[----:B------:R-:W0:Y:S03]  /*0090*/  LDCU.64 UR8, c[0x0][0x3b8] ;  /* 0x00007700ff0877ac */ /* 0x000e260008000a00 */
[----:B------:R-:W-:Y:S02]  /*00a0*/  UIADD3 UR5, UPT, UPT, UR5, UR6, URZ ;  /* 0x0000000605057290 */ /* 0x000fe4000fffe0ff */
[----:B------:R-:W-:Y:S01]  /*00b0*/  UIMAD.WIDE.U32 UR6, UR4, UR12, URZ ;  /* 0x0000000c040672a5 */ /* 0x000fe2000f8e00ff */
[----:B-1----:R-:W-:Y:S01]  /*00c0*/  IMAD R10, R10, UR10, R11 ;  /* 0x0000000a0a0a7c24 */ /* 0x002fe2000f8e020b */
[----:B------:R-:W-:-:S04]  /*00d0*/  UIMAD UR5, UR5, UR12, URZ ;  /* 0x0000000c050572a4 */ /* 0x000fc8000f8e02ff */
[----:B------:R-:W-:-:S04]  /*00e0*/  UIMAD UR4, UR4, UR13, UR5 ;  /* 0x0000000d040472a4 */ /* 0x000fc8000f8e0205 */
[----:B------:R-:W-:-:S04]  /*00f0*/  UIADD3 UR4, UPT, UPT, UR7, UR4, URZ ;  /* 0x0000000407047290 */ /* 0x000fc8000fffe0ff */
[----:B------:R-:W-:Y:S02]  /*0100*/  UIMAD UR7, UR4, UR12, URZ ;  /* 0x0000000c040772a4 */ /* 0x000fe4000f8e02ff */
[----:B------:R-:W-:Y:S02]  /*0110*/  UIMAD.WIDE.U32 UR4, UR6, UR12, URZ ;  /* 0x0000000c060472a5 */ /* 0x000fe4000f8e00ff */
[----:B------:R-:W-:Y:S01]  /*0120*/  UIMAD UR7, UR6, UR13, UR7 ;  /* 0x0000000d060772a4 */ /* 0x000fe2000f8e0207 */
[----:B------:R-:W1:Y:S03]  /*0130*/  LDCU.64 UR12, c[0x0][0x3c8] ;  /* 0x00007900ff0c77ac */ /* 0x000e660008000a00 */
[----:B------:R-:W-:Y:S02]  /*0140*/  UIADD3 UR5, UPT, UPT, UR5, UR7, URZ ;  /* 0x0000000705057290 */ /* 0x000fe4000fffe0ff */
[----:B0-----:R-:W-:-:S02]  /*0150*/  UIMAD.WIDE.U32 UR6, UR4, UR8, URZ ;  /* 0x00000008040672a5 */ /* 0x001fc4000f8e00ff */
[----:B------:R-:W-:-:S04]  /*0160*/  UIMAD UR5, UR5, UR8, URZ ;  /* 0x00000008050572a4 */ /* 0x000fc8000f8e02ff */
[----:B------:R-:W-:-:S04]  /*0170*/  UIMAD UR4, UR4, UR9, UR5 ;  /* 0x00000009040472a4 */ /* 0x000fc8000f8e0205 */
[----:B------:R-:W-:Y:S02]  /*0180*/  UIADD3 UR4, UPT, UPT, UR7, UR4, URZ ;  /* 0x0000000407047290 */ /* 0x000fe4000fffe0ff */
[----:B-1----:R-:W-:Y:S02]  /*0190*/  UIMAD.WIDE.U32 UR8, UR6, UR12, URZ ;  /* 0x0000000c060872a5 */ /* 0x002fe4000f8e00ff */
[----:B------:R-:W-:-:S04]  /*01a0*/  UIMAD UR4, UR4, UR12, URZ ;  /* 0x0000000c040472a4 */ /* 0x000fc8000f8e02ff */
[----:B------:R-:W-:Y:S01]  /*01b0*/  UIMAD UR4, UR6, UR13, UR4 ;  /* 0x0000000d060472a4 */ /* 0x000fe2000f8e0204 */
[----:B------:R-:W-:-:S03]  /*01c0*/  ISETP.LT.U32.AND P0, PT, R10, UR8, PT ;  /* 0x000000080a007c0c */ /* 0x000fc6000bf01070 */
[----:B------:R-:W-:-:S06]  /*01d0*/  UIADD3 UR4, UPT, UPT, UR9, UR4, URZ ;  /* 0x0000000409047290 */ /* 0x000fcc000fffe0ff */
[----:B------:R-:W-:-:S04]  /*01e0*/  MOV R0, UR4 ;  /* 0x0000000400007c02 */ /* 0x000fc80008000f00 */
[----:B------:R-:W-:-:S13]  /*01f0*/  ISETP.GT.U32.AND.EX P0, PT, R0, RZ, PT, P0 ;  /* 0x000000ff0000720c */ /* 0x000fda0003f04100 */
[----:B------:R-:W-:Y:S05]  /*0200*/  @!P0 EXIT ;  /* 0x000000000000894d */ /* 0x000fea0003800000 */
[----:B------:R-:W-:-:S09]  /*0210*/  UISETP.NE.U32.AND UP0, UPT, UR13, URZ, UPT ;  /* 0x000000ff0d00728c */ /* 0x000fd2000bf05070 */
[----:B------:R-:W-:Y:S05]  /*0220*/  BRA.U UP0, `(.L_x_119) ;  /* 0x00000001005c7547 */ /* 0x000fea000b800000 */
[----:B------:R-:W0:Y:S01]  /*0230*/  I2F.U32.RP R0, UR12 ;  /* 0x0000000c00007d06 */ /* 0x000e220008209000 */
[----:B------:R-:W-:Y:S01]  /*0240*/  ISETP.NE.U32.AND P2, PT, RZ, UR12, PT ;  /* 0x0000000cff007c0c */ /* 0x000fe2000bf45070 */
[----:B------:R-:W-:Y:S02]  /*0250*/  HFMA2 R15, -RZ, RZ, 0, 0 ;  /* 0x00000000ff0f7431 */ /* 0x000fe400000001ff */
        /* <DEDUP_REMOVED lines=20> */
.L_x_119:
[----:B------:R-:W-:Y:S01]  /*03a0*/  IMAD.MOV.U32 R4, RZ, RZ, R10 ;  /* 0x000000ffff047224 */ /* 0x000fe200078e000a */
[----:B------:R-:W-:Y:S01]  /*03b0*/  MOV R5, RZ ;  /* 0x000000ff00057202 */ /* 0x000fe20000000f00 */
[----:B------:R-:W0:Y:S01]  /*03c0*/  LDCU.64 UR4, c[0x0][0x3c8] ;  /* 0x00007900ff0477ac */ /* 0x000e220008000a00 */
[----:B------:R-:W-:-:S07]  /*03d0*/  MOV R8, 0x3f0 ;  /* 0x000003f000087802 */ /* 0x000fce0000000f00 */
[----:B0-----:R-:W-:Y:S05]  /*03e0*/  CALL.REL.NOINC `($__internal_6_$__cuda_sm20_div_u64) ;  /* 0x0000001000647944 */ /* 0x001fea0003c00000 */
[----:B------:R-:W0:Y:S01]  /*03f0*/  LDCU.64 UR4, c[0x0][0x3c8] ;  /* 0x00007900ff0477ac */ /* 0x000e220008000a00 */
[-C--:B------:R-:W-:Y:S01]  /*0400*/  IADD3 R3, P0, PT, RZ, -R12.reuse, RZ ;  /* 0x8000000cff037210 */ /* 0x080fe20007f1e0ff */
[----:B------:R-:W-:Y:S01]  /*0410*/  HFMA2 R11, -RZ, RZ, 0, 0 ;  /* 0x00000000ff0b7431 */ /* 0x000fe200000001ff */
[----:B------:R-:W-:Y:S01]  /*0420*/  MOV R14, R12 ;  /* 0x0000000c000e7202 */ /* 0x000fe20000000f00 */
[--C-:B------:R-:W-:Y:S02]  /*0430*/  IMAD.MOV.U32 R15, RZ, RZ, R13.reuse ;  /* 0x000000ffff0f7224 */ /* 0x100fe400078e000d */
[----:B------:R-:W-:-:S04]  /*0440*/  IMAD.X R0, RZ, RZ, ~R13, P0 ;  /* 0x000000ffff007224 */ /* 0x000fc800000e0e0d */
[----:B0-----:R-:W-:Y:S02]  /*0450*/  IMAD R0, R0, UR4, RZ ;  /* 0x0000000400007c24 */ /* 0x001fe4000f8e02ff */
[----:B------:R-:W-:-:S04]  /*0460*/  IMAD.WIDE.U32 R6, R3, UR4, R10 ;  /* 0x0000000403067c25 */ /* 0x000fc8000f8e000a */
[----:B------:R-:W-:-:S04]  /*0470*/  IMAD R3, R3, UR5, R0 ;  /* 0x0000000503037c24 */ /* 0x000fc8000f8e0200 */
[----:B------:R-:W-:-:S07]  /*0480*/  IMAD.IADD R7, R7, 0x1, R3 ;  /* 0x0000000107077824 */ /* 0x000fce00078e0203 */
.L_x_120:
        /* <DEDUP_REMOVED lines=21> */
[----:B------:R-:W-:Y:S02]  /*05e0*/  @P1 IADD3 R3, PT, PT, R3, 0x1, RZ ;  /* 0x0000000103031810 */ /* 0x000fe40007ffe0ff */
[----:B------:R-:W-:-:S05]  /*05f0*/  @!P2 LOP3.LUT R3, RZ, UR4, RZ, 0x33, !PT ;  /* 0x00000004ff03ac12 */ /* 0x000fca000f8e33ff */
[----:B------:R-:W-:-:S04]  /*0600*/  IMAD.MOV R5, RZ, RZ, -R3 ;  /* 0x000000ffff057224 */ /* 0x000fc800078e0a03 */
[----:B------:R-:W-:Y:S01]  /*0610*/  IMAD R0, R5, UR4, R14 ;  /* 0x0000000405007c24 */ /* 0x000fe2000f8e020e */
[----:B------:R-:W-:Y:S01]  /*0620*/  MOV R14, R3 ;  /* 0x00000003000e7202 */ /* 0x000fe20000000f00 */
[----:B------:R-:W-:Y:S06]  /*0630*/  BRA `(.L_x_122) ;  /* 0x0000000000447947 */ /* 0x000fec0003800000 */
.L_x_121:
[----:B------:R-:W-:Y:S01]  /*0640*/  MOV R4, R14 ;  /* 0x0000000e00047202 */ /* 0x000fe20000000f00 */
[----:B------:R-:W-:Y:S01]  /*0650*/  IMAD.MOV.U32 R5, RZ, RZ, R15 ;  /* 0x000000ffff057224 */ /* 0x000fe200078e000f */
[----:B------:R-:W-:Y:S01]  /*0660*/  MOV R8, 0x690 ;  /* 0x0000069000087802 */ /* 0x000fe20000000f00 */
[----:B------:R-:W0:Y:S06]  /*0670*/  LDCU.64 UR4, c[0x0][0x3b8] ;  /* 0x00007700ff0477ac */ /* 0x000e2c0008000a00 */
[----:B0-----:R-:W-:Y:S05]  /*0680*/  CALL.REL.NOINC `($__internal_6_$__cuda_sm20_div_u64) ;  /* 0x0000000c00bc7944 */ /* 0x001fea0003c00000 */
[----:B------:R-:W0:Y:S01]  /*0690*/  LDCU.64 UR4, c[0x0][0x3b8] ;  /* 0x00007700ff0477ac */ /* 0x000e220008000a00 */
[----:B------:R-:W-:Y:S01]  /*06a0*/  IADD3 R5, P0, PT, RZ, -R12, RZ ;  /* 0x8000000cff057210 */ /* 0x000fe20007f1e0ff */
[----:B------:R-:W-:Y:S01]  /*06b0*/  IMAD.MOV.U32 R2, RZ, RZ, R14 ;  /* 0x000000ffff027224 */ /* 0x000fe200078e000e */
[----:B------:R-:W-:Y:S01]  /*06c0*/  MOV R3, R15 ;  /* 0x0000000f00037202 */ /* 0x000fe20000000f00 */
[----:B------:R-:W-:Y:S01]  /*06d0*/  IMAD.MOV.U32 R14, RZ, RZ, R12 ;  /* 0x000000ffff0e7224 */ /* 0x000fe200078e000c */
[-C--:B------:R-:W-:Y:S02]  /*06e0*/  IADD3.X R0, PT, PT, RZ, ~R13.reuse, RZ, P0, !PT ;  /* 0x8000000dff007210 */ /* 0x080fe400007fe4ff */
[----:B------:R-:W-:-:S03]  /*06f0*/  MOV R15, R13 ;  /* 0x0000000d000f7202 */ /* 0x000fc60000000f00 */
[----:B0-----:R-:W-:Y:S02]  /*0700*/  IMAD R0, R0, UR4, RZ ;  /* 0x0000000400007c24 */ /* 0x001fe4000f8e02ff */
[----:B------:R-:W-:-:S04]  /*0710*/  IMAD.WIDE.U32 R2, R5, UR4, R2 ;  /* 0x0000000405027c25 */ /* 0x000fc8000f8e0002 */
[----:B------:R-:W-:Y:S02]  /*0720*/  IMAD R5, R5, UR5, R0 ;  /* 0x0000000505057c24 */ /* 0x000fe4000f8e0200 */
[----:B------:R-:W-:-:S03]  /*0730*/  IMAD.MOV.U32 R0, RZ, RZ, R2 ;  /* 0x000000ffff007224 */ /* 0x000fc600078e0002 */
[----:B------:R-:W-:-:S07]  /*0740*/  IADD3 R2, PT, PT, R3, R5, RZ ;  /* 0x0000000503027210 */ /* 0x000fce0007ffe0ff */
.L_x_122:
        /* <DEDUP_REMOVED lines=8> */
[----:B0-----:R-:W-:Y:S02]  /*07d0*/  VIADD R4, R3, 0xffffffe ;  /* 0x0ffffffe03047836 */ /* 0x001fe40000000000 */
[----:B------:R-:W-:-:S04]  /*07e0*/  IMAD.MOV.U32 R3, RZ, RZ, RZ ;  /* 0x000000ffff037224 */ /* 0x000fc800078e00ff */
[----:B------:R0:W1:Y:S02]  /*07f0*/  F2I.FTZ.U32.TRUNC.NTZ R5, R4 ;  /* 0x0000000400057305 */ /* 0x000064000021f000 */
[----:B0-----:R-:W-:Y:S02]  /*0800*/  IMAD.MOV.U32 R4, RZ, RZ, RZ ;  /* 0x000000ffff047224 */ /* 0x001fe400078e00ff */
[----:B-1----:R-:W-:-:S05]  /*0810*/  IMAD R8, R5, UR4, RZ ;  /* 0x0000000405087c24 */ /* 0x002fca000f8e02ff */
[----:B------:R-:W-:-:S05]  /*0820*/  IADD3 R9, PT, PT, -R8, RZ, RZ ;  /* 0x000000ff08097210 */ /* 0x000fca0007ffe1ff */
        /* <DEDUP_REMOVED lines=12> */
[----:B------:R-:W-:Y:S01]  /*08f0*/  MOV R14, R5 ;  /* 0x00000005000e7202 */ /* 0x000fe20000000f00 */
[----:B------:R-:W-:Y:S06]  /*0900*/  BRA `(.L_x_124) ;  /* 0x0000000000407947 */ /* 0x000fec0003800000 */
.L_x_123:
[----:B------:R-:W-:Y:S01]  /*0910*/  MOV R4, R14 ;  /* 0x0000000e00047202 */ /* 0x000fe20000000f00 */
[----:B------:R-:W-:Y:S01]  /*0920*/  IMAD.MOV.U32 R5, RZ, RZ, R15 ;  /* 0x000000ffff057224 */ /* 0x000fe200078e000f */
[----:B------:R-:W-:Y:S01]  /*0930*/  MOV R8, 0x960 ;  /* 0x0000096000087802 */ /* 0x000fe20000000f00 */
[----:B------:R-:W0:Y:S06]  /*0940*/  LDCU.64 UR4, c[0x0][0x390] ;  /* 0x00007200ff0477ac */ /* 0x000e2c0008000a00 */
[----:B0-----:R-:W-:Y:S05]  /*0950*/  CALL.REL.NOINC `($__internal_6_$__cuda_sm20_div_u64) ;  /* 0x0000000c00087944 */ /* 0x001fea0003c00000 */
[----:B------:R-:W0:Y:S01]  /*0960*/  LDCU.64 UR4, c[0x0][0x390] ;  /* 0x00007200ff0477ac */ /* 0x000e220008000a00 */
[-C--:B------:R-:W-:Y:S01]  /*0970*/  IADD3 R4, P0, PT, RZ, -R12.reuse, RZ ;  /* 0x8000000cff047210 */ /* 0x080fe20007f1e0ff */
[----:B------:R-:W-:Y:S01]  /*0980*/  IMAD.MOV.U32 R18, RZ, RZ, R14 ;  /* 0x000000ffff127224 */ /* 0x000fe200078e000e */
[----:B------:R-:W-:Y:S01]  /*0990*/  MOV R19, R15 ;  /* 0x0000000f00137202 */ /* 0x000fe20000000f00 */
[----:B------:R-:W-:Y:S01]  /*09a0*/  IMAD.MOV.U32 R15, RZ, RZ, R13 ;  /* 0x000000ffff0f7224 */ /* 0x000fe200078e000d */
[----:B------:R-:W-:Y:S02]  /*09b0*/  IADD3.X R3, PT, PT, RZ, ~R13, RZ, P0, !PT ;  /* 0x8000000dff037210 */ /* 0x000fe400007fe4ff */
[----:B------:R-:W-:-:S03]  /*09c0*/  MOV R14, R12 ;  /* 0x0000000c000e7202 */ /* 0x000fc60000000f00 */
[----:B0-----:R-:W-:Y:S02]  /*09d0*/  IMAD R3, R3, UR4, RZ ;  /* 0x0000000403037c24 */ /* 0x001fe4000f8e02ff */
[----:B------:R-:W-:-:S04]  /*09e0*/  IMAD.WIDE.U32 R18, R4, UR4, R18 ;  /* 0x0000000404127c25 */ /* 0x000fc8000f8e0012 */
[----:B------:R-:W-:-:S04]  /*09f0*/  IMAD R3, R4, UR5, R3 ;  /* 0x0000000504037c24 */ /* 0x000fc8000f8e0203 */
[----:B------:R-:W-:-:S07]  /*0a00*/  IMAD.IADD R3, R19, 0x1, R3 ;  /* 0x0000000113037824 */ /* 0x000fce00078e0203 */
.L_x_124:
[----:B------:R-:W-:-:S09]  /*0a10*/  UISETP.NE.U32.AND UP0, UPT, UR5, URZ, UPT ;  /* 0x000000ff0500728c */ /* 0x000fd2000bf05070 */
[----:B------:R-:W-:Y:S05]  /*0a20*/  BRA.U UP0, `(.L_x_125) ;  /* 0x0000000100607547 */ /* 0x000fea000b800000 */
[----:B------:R-:W0:Y:S01]  /*0a30*/  I2F.U32.RP R8, UR4 ;  /* 0x0000000400087d06 */ /* 0x000e220008209000 */
[----:B------:R-:W-:Y:S01]  /*0a40*/  HFMA2 R4, -RZ, RZ, 0, 0 ;  /* 0x00000000ff047431 */ /* 0x000fe200000001ff */
[----:B------:R-:W-:Y:S01]  /*0a50*/  ISETP.NE.U32.AND P2, PT, RZ, UR4, PT ;  /* 0x00000004ff007c0c */ /* 0x000fe2000bf45070 */
[----:B------:R-:W-:-:S05]  /*0a60*/  HFMA2 R15, -RZ, RZ, 0, 0 ;  /* 0x00000000ff0f7431 */ /* 0x000fca00000001ff */
[----:B0-----:R-:W0:Y:S02]  /*0a70*/  MUFU.RCP R8, R8 ;  /* 0x0000000800087308 */ /* 0x001e240000001000 */
[----:B0-----:R-:W-:-:S06]  /*0a80*/  IADD3 R9, PT, PT, R8, 0xffffffe, RZ ;  /* 0x0ffffffe08097810 */ /* 0x001fcc0007ffe0ff */
        /* <DEDUP_REMOVED lines=15> */
[----:B------:R-:W-:Y:S02]  /*0b80*/  IMAD R20, R5, UR4, R14 ;  /* 0x0000000405147c24 */ /* 0x000fe4000f8e020e */
[----:B------:R-:W-:Y:S01]  /*0b90*/  IMAD.MOV.U32 R14, RZ, RZ, R4 ;  /* 0x000000ffff0e7224 */ /* 0x000fe200078e0004 */
[----:B------:R-:W-:Y:S06]  /*0ba0*/  BRA `(.L_x_126) ;  /* 0x0000000000407947 */ /* 0x000fec0003800000 */
.L_x_125:
[----:B------:R-:W-:Y:S01]  /*0bb0*/  IMAD.MOV.U32 R4, RZ, RZ, R14 ;  /* 0x000000ffff047224 */ /* 0x000fe200078e000e */
[----:B------:R-:W-:Y:S01]  /*0bc0*/  MOV R5, R15 ;  /* 0x0000000f00057202 */ /* 0x000fe20000000f00 */
[----:B------:R-:W0:Y:S01]  /*0bd0*/  LDCU.64 UR4, c[0x0][0x390] ;  /* 0x00007200ff0477ac */ /* 0x000e220008000a00 */
[----:B------:R-:W-:-:S07]  /*0be0*/  MOV R8, 0xc00 ;  /* 0x00000c0000087802 */ /* 0x000fce0000000f00 */
[----:B0-----:R-:W-:Y:S05]  /*0bf0*/  CALL.REL.NOINC `($__internal_6_$__cuda_sm20_div_u64) ;  /* 0x0000000800607944 */ /* 0x001fea0003c00000 */
[----:B------:R-:W0:Y:S01]  /*0c00*/  LDCU.64 UR4, c[0x0][0x390] ;  /* 0x00007200ff0477ac */ /* 0x000e220008000a00 */
[----:B------:R-:W-:Y:S01]  /*0c10*/  IADD3 R5, P0, PT, RZ, -R12, RZ ;  /* 0x8000000cff057210 */ /* 0x000fe20007f1e0ff */
[----:B------:R-:W-:Y:S01]  /*0c20*/  IMAD.MOV.U32 R21, RZ, RZ, R15 ;  /* 0x000000ffff157224 */ /* 0x000fe200078e000f */
[----:B------:R-:W-:Y:S01]  /*0c30*/  MOV R20, R14 ;  /* 0x0000000e00147202 */ /* 0x000fe20000000f00 */
[----:B------:R-:W-:Y:S01]  /*0c40*/  IMAD.MOV.U32 R14, RZ, RZ, R12 ;  /* 0x000000ffff0e7224 */ /* 0x000fe200078e000c */
[----:B------:R-:W-:Y:S01]  /*0c50*/  MOV R15, R13 ;  /* 0x0000000d000f7202 */ /* 0x000fe20000000f00 */
[----:B------:R-:W-:-:S04]  /*0c60*/  IMAD.X R4, RZ, RZ, ~R13, P0 ;  /* 0x000000ffff047224 */ /* 0x000fc800000e0e0d */
[----:B0-----:R-:W-:Y:S02]  /*0c70*/  IMAD R4, R4, UR4, RZ ;  /* 0x0000000404047c24 */ /* 0x001fe4000f8e02ff */
[----:B------:R-:W-:-:S04]  /*0c80*/  IMAD.WIDE.U32 R20, R5, UR4, R20 ;  /* 0x0000000405147c25 */ /* 0x000fc8000f8e0014 */
[----:B------:R-:W-:-:S05]  /*0c90*/  IMAD R5, R5, UR5, R4 ;  /* 0x0000000505057c24 */ /* 0x000fca000f8e0204 */
[----:B------:R-:W-:-:S07]  /*0ca0*/  IADD3 R9, PT, PT, R5, R21, RZ ;  /* 0x0000001505097210 */ /* 0x000fce0007ffe0ff */
.L_x_126:
        /* <DEDUP_REMOVED lines=12> */
[----:B------:R-:W-:-:S04]  /*0d70*/  IMAD.HI.U32 R5, R5, R13, R4 ;  /* 0x0000000d05057227 */ /* 0x000fc800078e0004 */
[----:B------:R-:W-:Y:S02]  /*0d80*/  IMAD.MOV.U32 R13, RZ, RZ, RZ ;  /* 0x000000ffff0d7224 */ /* 0x000fe400078e00ff */
        /* <DEDUP_REMOVED lines=12> */
.L_x_127:
[----:B------:R-:W-:Y:S01]  /*0e50*/  MOV R4, R14 ;  /* 0x0000000e00047202 */ /* 0x000fe20000000f00 */
[----:B------:R-:W-:Y:S01]  /*0e60*/  IMAD.MOV.U32 R5, RZ, RZ, R15 ;  /* 0x000000ffff057224 */ /* 0x000fe200078e000f */
[----:B------:R-:W-:Y:S01]  /*0e70*/  MOV R8, 0xea0 ;  /* 0x00000ea000087802 */ /* 0x000fe20000000f00 */
[----:B------:R-:W0:Y:S06]  /*0e80*/  LDCU.64 UR4, c[0x0][0x3a0] ;  /* 0x00007400ff0477ac */ /* 0x000e2c0008000a00 */
[----:B0-----:R-:W-:Y:S05]  /*0e90*/  CALL.REL.NOINC `($__internal_6_$__cuda_sm20_div_u64) ;  /* 0x0000000400b87944 */ /* 0x001fea0003c00000 */
[----:B------:R-:W0:Y:S01]  /*0ea0*/  LDCU.64 UR4, c[0x0][0x3a0] ;  /* 0x00007400ff0477ac */ /* 0x000e220008000a00 */
[----:B------:R-:W-:-:S04]  /*0eb0*/  IADD3 R5, P0, PT, RZ, -R12, RZ ;  /* 0x8000000cff057210 */ /* 0x000fc80007f1e0ff */
[----:B------:R-:W-:-:S05]  /*0ec0*/  IADD3.X R4, PT, PT, RZ, ~R13, RZ, P0, !PT ;  /* 0x8000000dff047210 */ /* 0x000fca00007fe4ff */
[----:B0-----:R-:W-:Y:S02]  /*0ed0*/  IMAD R4, R4, UR4, RZ ;  /* 0x0000000404047c24 */ /* 0x001fe4000f8e02ff */
[----:B------:R-:W-:-:S04]  /*0ee0*/  IMAD.WIDE.U32 R14, R5, UR4, R14 ;  /* 0x00000004050e7c25 */ /* 0x000fc8000f8e000e */
[----:B------:R-:W-:-:S04]  /*0ef0*/  IMAD R5, R5, UR5, R4 ;  /* 0x0000000505057c24 */ /* 0x000fc8000f8e0204 */
[----:B------:R-:W-:-:S07]  /*0f00*/  IMAD.IADD R4, R15, 0x1, R5 ;  /* 0x000000010f047824 */ /* 0x000fce00078e0205 */
.L_x_128:
[----:B------:R-:W0:Y:S02]  /*0f10*/  LDCU UR4, c[0x0][0x39c] ;  /* 0x00007380ff0477ac */ /* 0x000e240008000800 */
[----:B0-----:R-:W-:-:S09]  /*0f20*/  UISETP.NE.U32.AND UP0, UPT, UR4, URZ, UPT ;  /* 0x000000ff0400728c */ /* 0x001fd2000bf05070 */
[----:B------:R-:W-:Y:S05]  /*0f30*/  BRA.U UP0, `(.L_x_129) ;  /* 0x0000000100507547 */ /* 0x000fea000b800000 */
[----:B------:R-:W0:Y:S02]  /*0f40*/  LDCU UR4, c[0x0][0x398] ;  /* 0x00007300ff0477ac */ /* 0x000e240008000800 */
        /* <DEDUP_REMOVED lines=8> */
[----:B------:R-:W-:Y:S01]  /*0fd0*/  IMAD.HI.U32 R17, R17, R13, R16 ;  /* 0x0000000d11117227 */ /* 0x000fe200078e0010 */
[----:B------:R-:W-:-:S05]  /*0fe0*/  MOV R13, RZ ;  /* 0x000000ff000d7202 */ /* 0x000fca0000000f00 */
        /* <DEDUP_REMOVED lines=9> */
.L_x_129:
[----:B------:R-:W-:Y:S01]  /*1080*/  IMAD.MOV.U32 R8, RZ, RZ, R12 ;  /* 0x000000ffff087224 */ /* 0x000fe200078e000c */
[----:B------:R-:W-:Y:S02]  /*1090*/  MOV R5, R13 ;  /* 0x0000000d00057202 */ /* 0x000fe40000000f00 */
[----:B------:R-:W-:-:S07]  /*10a0*/  MOV R24, 0x10c0 ;  /* 0x000010c000187802 */ /* 0x000fce0000000f00 */
[----:B------:R-:W-:Y:S05]  /*10b0*/  CALL.REL.NOINC `($__internal_7_$__cuda_sm20_rem_u64) ;  /* 0x0000000800407944 */ /* 0x000fea0003c00000 */
.L_x_130:
[----:B------:R-:W0:Y:S01]  /*10c0*/  LDCU.128 UR8, c[0x0][0x380] ;  /* 0x00007000ff0877ac */ /* 0x000e220008000c00 */
[----:B------:R-:W-:Y:S01]  /*10d0*/  IMAD.MOV.U32 R8, RZ, RZ, R20 ;  /* 0x000000ffff087224 */ /* 0x000fe200078e0014 */
[----:B------:R-:W1:Y:S01]  /*10e0*/  LDCU.64 UR4, c[0x0][0x358] ;  /* 0x00006b00ff0477ac */ /* 0x000e620008000a00 */
[----:B0-----:R-:W-:Y:S02]  /*10f0*/  IMAD R5, R2, UR8, RZ ;  /* 0x0000000802057c24 */ /* 0x001fe4000f8e02ff */
[----:B------:R-:W-:-:S04]  /*1100*/  IMAD.WIDE.U32 R8, R0, UR8, R8 ;  /* 0x0000000800087c25 */ /* 0x000fc8000f8e0008 */
[----:B------:R-:W-:Y:S01]  /*1110*/  IMAD R5, R0, UR9, R5 ;  /* 0x0000000900057c24 */ /* 0x000fe2000f8e0205 */
[----:B------:R-:W-:-:S04]  /*1120*/  ISETP.GE.U32.AND P0, PT, R8, UR10, PT ;  /* 0x0000000a08007c0c */ /* 0x000fc8000bf06070 */
[----:B------:R-:W-:-:S04]  /*1130*/  IADD3 R0, PT, PT, R9, R5, RZ ;  /* 0x0000000509007210 */ /* 0x000fc80007ffe0ff */
[----:B------:R-:W-:-:S13]  /*1140*/  ISETP.GE.U32.AND.EX P0, PT, R0, UR11, PT, P0 ;  /* 0x0000000b00007c0c */ /* 0x000fda000bf06100 */
[----:B------:R-:W0:Y:S02]  /*1150*/  @!P0 LDC.64 R16, c[0x0][0x3e0] ;  /* 0x0000f800ff108b82 */ /* 0x000e240000000a00 */
[----:B0-----:R-:W-:-:S04]  /*1160*/  @!P0 LEA R16, P1, R10, R16, 0x3 ;  /* 0x000000100a108211 */ /* 0x001fc800078218ff */
[----:B------:R-:W-:-:S05]  /*1170*/  @!P0 LEA.HI.X R17, R10, R17, RZ, 0x3, P1 ;  /* 0x000000110a118211 */ /* 0x000fca00008f1cff */
[----:B-1----:R0:W-:Y:S01]  /*1180*/  @!P0 STG.E.64 desc[UR4][R16.64], RZ ;  /* 0x000000ff10008986 */ /* 0x0021e2000c101b04 */
[----:B------:R-:W-:Y:S05]  /*1190*/  @!P0 EXIT ;  /* 0x000000000000894d */ /* 0x000fea0003800000 */
[----:B------:R-:W1:Y:S01]  /*11a0*/  LDCU.64 UR6, c[0x0][0x3b0] ;  /* 0x00007600ff0677ac */ /* 0x000e620008000a00 */
[----:B------:R-:W-:-:S04]  /*11b0*/  IADD3 R5, P0, PT, R8, -UR10, RZ ;  /* 0x8000000a08057c10 */ /* 0x000fc8000ff1e0ff */
[----:B------:R-:W-:Y:S02]  /*11c0*/  IADD3.X R9, PT, PT, R0, ~UR11, RZ, P0, !PT ;  /* 0x8000000b00097c10 */ /* 0x000fe400087fe4ff */
[----:B-1----:R-:W-:-:S04]  /*11d0*/  ISETP.GE.U32.AND P0, PT, R5, UR6, PT ;  /* 0x0000000605007c0c */ /* 0x002fc8000bf06070 */
[----:B------:R-:W-:-:S13]  /*11e0*/  ISETP.GE.U32.AND.EX P0, PT, R9, UR7, PT, P0 ;  /* 0x0000000709007c0c */ /* 0x000fda000bf06100 */
[----:B0-----:R-:W0:Y:S02]  /*11f0*/  @P0 LDC.64 R16, c[0x0][0x3e0] ;  /* 0x0000f800ff100b82 */ /* 0x001e240000000a00 */
[----:B0-----:R-:W-:-:S04]  /*1200*/  @P0 LEA R16, P1, R10, R16, 0x3 ;  /* 0x000000100a100211 */ /* 0x001fc800078218ff */
[----:B------:R-:W-:-:S05]  /*1210*/  @P0 LEA.HI.X R17, R10, R17, RZ, 0x3, P1 ;  /* 0x000000110a110211 */ /* 0x000fca00008f1cff */
[----:B------:R0:W-:Y:S01]  /*1220*/  @P0 STG.E.64 desc[UR4][R16.64], RZ ;  /* 0x000000ff10000986 */ /* 0x0001e2000c101b04 */
[----:B------:R-:W-:Y:S05]  /*1230*/  @P0 EXIT ;  /* 0x000000000000094d */ /* 0x000fea0003800000 */
[----:B------:R-:W-:Y:S02]  /*1240*/  IMAD R7, R7, UR8, RZ ;  /* 0x0000000807077c24 */ /* 0x000fe4000f8e02ff */
[----:B------:R-:W-:Y:S02]  /*1250*/  IMAD.MOV.U32 R19, RZ, RZ, R3 ;  /* 0x000000ffff137224 */ /* 0x000fe400078e0003 */
[C---:B------:R-:W-:Y:S02]  /*1260*/  IMAD R7, R6.reuse, UR9, R7 ;  /* 0x0000000906077c24 */ /* 0x040fe4000f8e0207 */
[----:B------:R-:W-:-:S05]  /*1270*/  IMAD.WIDE.U32 R18, R6, UR8, R18 ;  /* 0x0000000806127c25 */ /* 0x000fca000f8e0012 */
[----:B------:R-:W-:Y:S02]  /*1280*/  IADD3 R7, PT, PT, R19, R7, RZ ;  /* 0x0000000713077210 */ /* 0x000fe40007ffe0ff */
[----:B------:R-:W-:-:S04]  /*1290*/  ISETP.GE.U32.AND P0, PT, R18, UR10, PT ;  /* 0x0000000a12007c0c */ /* 0x000fc8000bf06070 */
[----:B------:R-:W-:-:S13]  /*12a0*/  ISETP.GE.U32.AND.EX P0, PT, R7, UR11, PT, P0 ;  /* 0x0000000b07007c0c */ /* 0x000fda000bf06100 */
[----:B------:R-:W1:Y:S02]  /*12b0*/  @!P0 LDC.64 R2, c[0x0][0x3e0] ;  /* 0x0000f800ff028b82 */ /* 0x000e640000000a00 */
[----:B-1----:R-:W-:-:S04]  /*12c0*/  @!P0 LEA R2, P1, R10, R2, 0x3 ;  /* 0x000000020a028211 */ /* 0x002fc800078218ff */
[----:B------:R-:W-:-:S05]  /*12d0*/  @!P0 LEA.HI.X R3, R10, R3, RZ, 0x3, P1 ;  /* 0x000000030a038211 */ /* 0x000fca00008f1cff */
[----:B------:R1:W-:Y:S01]  /*12e0*/  @!P0 STG.E.64 desc[UR4][R2.64], RZ ;  /* 0x000000ff02008986 */ /* 0x0003e2000c101b04 */
[----:B------:R-:W-:Y:S05]  /*12f0*/  @!P0 EXIT ;  /* 0x000000000000894d */ /* 0x000fea0003800000 */
[----:B------:R-:W2:Y:S01]  /*1300*/  LDCU.64 UR6, c[0x0][0x3c0] ;  /* 0x00007800ff0677ac */ /* 0x000ea20008000a00 */
[----:B------:R-:W-:-:S04]  /*1310*/  IADD3 R15, P0, PT, R18, -UR10, RZ ;  /* 0x8000000a120f7c10 */ /* 0x000fc8000ff1e0ff */
[----:B------:R-:W-:Y:S02]  /*1320*/  IADD3.X R19, PT, PT, R7, ~UR11, RZ, P0, !PT ;  /* 0x8000000b07137c10 */ /* 0x000fe400087fe4ff */
[----:B--2---:R-:W-:-:S04]  /*1330*/  ISETP.GE.U32.AND P0, PT, R15, UR6, PT ;  /* 0x000000060f007c0c */ /* 0x004fc8000bf06070 */
[----:B------:R-:W-:-:S13]  /*1340*/  ISETP.GE.U32.AND.EX P0, PT, R19, UR7, PT, P0 ;  /* 0x0000000713007c0c */ /* 0x000fda000bf06100 */
[----:B-1----:R-:W1:Y:S02]  /*1350*/  @P0 LDC.64 R2, c[0x0][0x3e0] ;  /* 0x0000f800ff020b82 */ /* 0x002e640000000a00 */
[----:B-1----:R-:W-:-:S04]  /*1360*/  @P0 LEA R2, P1, R10, R2, 0x3 ;  /* 0x000000020a020211 */ /* 0x002fc800078218ff */
[----:B------:R-:W-:-:S05]  /*1370*/  @P0 LEA.HI.X R3, R10, R3, RZ, 0x3, P1 ;  /* 0x000000030a030211 */ /* 0x000fca00008f1cff */
[----:B------:R1:W-:Y:S01]  /*1380*/  @P0 STG.E.64 desc[UR4][R2.64], RZ ;  /* 0x000000ff02000986 */ /* 0x0003e2000c101b04 */
[----:B------:R-:W-:Y:S05]  /*1390*/  @P0 EXIT ;  /* 0x000000000000094d */ /* 0x000fea0003800000 */
[----:B------:R-:W2:Y:S01]  /*13a0*/  LDC.64 R24, c[0x0][0x3d8] ;  /* 0x0000f600ff187b82 */ /* 0x000ea20000000a00 */
[----:B------:R-:W3:Y:S01]  /*13b0*/  LDCU.64 UR6, c[0x0][0x3d0] ;  /* 0x00007a00ff0677ac */ /* 0x000ee20008000a00 */
[----:B--2---:R-:W2:Y:S04]  /*13c0*/  LDG.E.64 R20, desc[UR4][R24.64] ;  /* 0x0000000418147981 */ /* 0x004ea8000c1e1b00 */
[----:B0-----:R-:W4:Y:S04]  /*13d0*/  LDG.E.64 R16, desc[UR4][R24.64+0x8] ;  /* 0x0000080418107981 */ /* 0x001f28000c1e1b00 */
[----:B-1----:R-:W5:Y:S04]  /*13e0*/  LDG.E.64 R2, desc[UR4][R24.64+0x10] ;  /* 0x0000100418027981 */ /* 0x002f68000c1e1b00 */
[----:B------:R-:W3:Y:S01]  /*13f0*/  LDG.E.64 R6, desc[UR4][R24.64+0x18] ;  /* 0x0000180418067981 */ /* 0x000ee2000c1e1b00 */
[----:B--2---:R-:W-:-:S02]  /*1400*/  IMAD R11, R21, R12, RZ ;  /* 0x0000000c150b7224 */ /* 0x004fc400078e02ff */
[----:B------:R-:W-:-:S04]  /*1410*/  IMAD.WIDE.U32 R22, R20, R12, RZ ;  /* 0x0000000c14167225 */ /* 0x000fc800078e00ff */
[----:B------:R-:W-:Y:S02]  /*1420*/  IMAD R11, R20, R13, R11 ;  /* 0x0000000d140b7224 */ /* 0x000fe400078e020b */
[----:B-----5:R-:W-:Y:S02]  /*1430*/  IMAD R0, R3, R5, RZ ;  /* 0x0000000503007224 */ /* 0x020fe400078e02ff */
[----:B------:R-:W-:Y:S02]  /*1440*/  IMAD.IADD R23, R23, 0x1, R11 ;  /* 0x0000000117177824 */ /* 0x000fe400078e020b */
[----:B----4-:R-:W-:Y:S02]  /*1450*/  IMAD R11, R17, R14, RZ ;  /* 0x0000000e110b7224 */ /* 0x010fe400078e02ff */
[----:B------:R-:W-:Y:S02]  /*1460*/  IMAD R9, R2, R9, R0 ;  /* 0x0000000902097224 */ /* 0x000fe400078e0200 */
[----:B------:R-:W-:-:S02]  /*1470*/  IMAD R11, R16, R4, R11 ;  /* 0x00000004100b7224 */ /* 0x000fc400078e020b */
[----:B------:R-:W-:-:S04]  /*1480*/  IMAD.WIDE.U32 R16, R16, R14, R22 ;  /* 0x0000000e10107225 */ /* 0x000fc800078e0016 */
[----:B---3--:R-:W-:Y:S01]  /*1490*/  IMAD R0, R7, R15, RZ ;  /* 0x0000000f07007224 */ /* 0x008fe200078e02ff */
[----:B------:R-:W-:-:S03]  /*14a0*/  IADD3 R17, PT, PT, R17, R11, RZ ;  /* 0x0000000b11117210 */ /* 0x000fc60007ffe0ff */
[----:B------:R-:W-:Y:S02]  /*14b0*/  IMAD R19, R6, R19, R0 ;  /* 0x0000001306137224 */ /* 0x000fe400078e0200 */
[----:B------:R-:W-:-:S04]  /*14c0*/  IMAD.WIDE.U32 R2, R2, R5, R16 ;  /* 0x0000000502027225 */ /* 0x000fc800078e0010 */
[----:B------:R-:W-:Y:S02]  /*14d0*/  IMAD.IADD R3, R3, 0x1, R9 ;  /* 0x0000000103037824 */ /* 0x000fe400078e0209 */
[----:B------:R-:W-:-:S05]  /*14e0*/  IMAD.WIDE.U32 R6, R6, R15, R2 ;  /* 0x0000000f06067225 */ /* 0x000fca00078e0002 */
[----:B------:R-:W-:Y:S02]  /*14f0*/  IADD3 R3, PT, PT, R7, R19, RZ ;  /* 0x0000001307037210 */ /* 0x000fe40007ffe0ff */
[----:B------:R-:W-:-:S04]  /*1500*/  LEA R2, P0, R6, UR6, 0x3 ;  /* 0x0000000606027c11 */ /* 0x000fc8000f8018ff */
[----:B------:R-:W-:Y:S01]  /*1510*/  LEA.HI.X R3, R6, UR7, R3, 0x3, P0 ;  /* 0x0000000706037c11 */ /* 0x000fe200080f1c03 */
[----:B------:R-:W0:Y:S05]  /*1520*/  LDCU.64 UR6, c[0x0][0x3e0] ;  /* 0x00007c00ff0677ac */ /* 0x000e2a0008000a00 */
[----:B------:R-:W2:Y:S01]  /*1530*/  LDG.E.64 R2, desc[UR4][R2.64] ;  /* 0x0000000402027981 */ /* 0x000ea2000c1e1b00 */
[----:B0-----:R-:W-:-:S04]  /*1540*/  LEA R4, P0, R10, UR6, 0x3 ;  /* 0x000000060a047c11 */ /* 0x001fc8000f8018ff */
[----:B------:R-:W-:-:S05]  /*1550*/  LEA.HI.X R5, R10, UR7, RZ, 0x3, P0 ;  /* 0x000000070a057c11 */ /* 0x000fca00080f1cff */
[----:B--2---:R-:W-:Y:S01]  /*1560*/  STG.E.64 desc[UR4][R4.64], R2 ;  /* 0x0000000204007986 */ /* 0x004fe2000c101b04 */
[----:B------:R-:W-:Y:S05]  /*1570*/  EXIT ;  /* 0x000000000000794d */ /* 0x000fea0003800000 */
        .weak           $__internal_6_$__cuda_sm20_div_u64
        .type           $__internal_6_$__cuda_sm20_div_u64,@function
        .size           $__internal_6_$__cuda_sm20_div_u64,($__internal_7_$__cuda_sm20_rem_u64 - $__internal_6_$__cuda_sm20_div_u64)
$__internal_6_$__cuda_sm20_div_u64:
        /* <DEDUP_REMOVED lines=44> */
[----:B------:R-:W-:Y:S01]  /*1840*/  IMAD R4, R16, UR4, R13 ;  /* 0x0000000410047c24 */ /* 0x000fe2000f8e020d */
[----:B------:R-:W-:-:S04]  /*1850*/  IADD3 R13, P2, PT, R12, -UR4, RZ ;  /* 0x800000040c0d7c10 */ /* 0x000fc8000ff5e0ff */
[----:B------:R-:W-:Y:S02]  /*1860*/  IADD3.X R22, PT, PT, ~R4, R5, RZ, P1, !PT ;  /* 0x0000000504167210 */ /* 0x000fe40000ffe5ff */
[----:B------:R-:W-:Y:S02]  /*1870*/  IADD3 R4, P1, PT, R17, 0x1, RZ ;  /* 0x0000000111047810 */ /* 0x000fe40007f3e0ff */
[C---:B------:R-:W-:Y:S02]  /*1880*/  ISETP.GE.U32.AND.EX P0, PT, R22.reuse, UR5, PT, P0 ;  /* 0x0000000516007c0c */ /* 0x040fe4000bf06100 */
[----:B------:R-:W-:Y:S01]  /*1890*/  IADD3.X R19, PT, PT, R22, ~UR5, RZ, P2, !PT ;  /* 0x8000000516137c10 */ /* 0x000fe200097fe4ff */
[----:B------:R-:W-:Y:S01]  /*18a0*/  IMAD.X R5, RZ, RZ, R16, P1 ;  /* 0x000000ffff057224 */ /* 0x000fe200008e0610 */
[----:B------:R-:W-:Y:S02]  /*18b0*/  SEL R12, R13, R12, P0 ;  /* 0x0000000c0d0c7207 */ /* 0x000fe40000000000 */
[----:B------:R-:W-:-:S02]  /*18c0*/  SEL R17, R4, R17, P0 ;  /* 0x0000001104117207 */ /* 0x000fc40000000000 */
[----:B------:R-:W-:Y:S02]  /*18d0*/  SEL R4, R19, R22, P0 ;  /* 0x0000001613047207 */ /* 0x000fe40000000000 */
[----:B------:R-:W-:Y:S01]  /*18e0*/  SEL R16, R5, R16, P0 ;  /* 0x0000001005107207 */ /* 0x000fe20000000000 */
[----:B------:R-:W-:Y:S01]  /*18f0*/  HFMA2 R5, -RZ, RZ, 0, 0 ;  /* 0x00000000ff057431 */ /* 0x000fe200000001ff */
[----:B------:R-:W-:Y:S02]  /*1900*/  ISETP.GE.U32.AND P0, PT, R12, UR4, PT ;  /* 0x000000040c007c0c */ /* 0x000fe4000bf06070 */
[----:B------:R-:W-:Y:S02]  /*1910*/  IADD3 R12, P2, PT, R17, 0x1, RZ ;  /* 0x00000001110c7810 */ /* 0x000fe40007f5e0ff */
[----:B------:R-:W-:Y:S02]  /*1920*/  ISETP.NE.U32.AND P1, PT, RZ, UR4, PT ;  /* 0x00000004ff007c0c */ /* 0x000fe4000bf25070 */
[----:B------:R-:W-:Y:S01]  /*1930*/  ISETP.GE.U32.AND.EX P0, PT, R4, UR5, PT, P0 ;  /* 0x0000000504007c0c */ /* 0x000fe2000bf06100 */
[----:B------:R-:W-:Y:S01]  /*1940*/  IMAD.MOV.U32 R4, RZ, RZ, R8 ;  /* 0x000000ffff047224 */ /* 0x000fe200078e0008 */
[----:B------:R-:W-:-:S02]  /*1950*/  IADD3.X R13, PT, PT, RZ, R16, RZ, P2, !PT ;  /* 0x00000010ff0d7210 */ /* 0x000fc400017fe4ff */
[----:B------:R-:W-:Y:S02]  /*1960*/  ISETP.NE.AND.EX P1, PT, RZ, UR5, PT, P1 ;  /* 0x00000005ff007c0c */ /* 0x000fe4000bf25310 */
[----:B------:R-:W-:Y:S02]  /*1970*/  SEL R12, R12, R17, P0 ;  /* 0x000000110c0c7207 */ /* 0x000fe40000000000 */
[----:B------:R-:W-:Y:S02]  /*1980*/  SEL R13, R13, R16, P0 ;  /* 0x000000100d0d7207 */ /* 0x000fe40000000000 */
[----:B------:R-:W-:Y:S02]  /*1990*/  SEL R12, R12, 0xffffffff, P1 ;  /* 0xffffffff0c0c7807 */ /* 0x000fe40000800000 */
[----:B------:R-:W-:Y:S01]  /*19a0*/  SEL R13, R13, 0xffffffff, P1 ;  /* 0xffffffff0d0d7807 */ /* 0x000fe20000800000 */
[----:B------:R-:W-:Y:S06]  /*19b0*/  RET.REL.NODEC R4 `(unfold_input_into_patches_f64) ;  /* 0xffffffe404907950 */ /* 0x000fec0003c3ffff */
        .weak           $__internal_7_$__cuda_sm20_rem_u64
        .type           $__internal_7_$__cuda_sm20_rem_u64,@function
        .size           $__internal_7_$__cuda_sm20_rem_u64,(.L_x_271 - $__internal_7_$__cuda_sm20_rem_u64)
$__internal_7_$__cuda_sm20_rem_u64:
[----:B------:R-:W0:Y:S01]  /*19c0*/  LDCU.64 UR4, c[0x0][0x398] ;  /* 0x00007300ff0477ac */ /* 0x000e220008000a00 */
[----:B------:R-:W1:Y:S01]  /*19d0*/  LDC.64 R12, c[0x0][0x398] ;  /* 0x0000e600ff0c7b82 */ /* 0x000e620000000a00 */
[----:B0-----:R-:W0:Y:S08]  /*19e0*/  I2F.U64.RP R15, UR4 ;  /* 0x00000004000f7d12 */ /* 0x001e300008309000 */
[----:B0-----:R-:W0:Y:S02]  /*19f0*/  MUFU.RCP R15, R15 ;  /* 0x0000000f000f7308 */ /* 0x001e240000001000 */
[----:B0-----:R-:W-:-:S06]  /*1a00*/  VIADD R16, R15, 0x1ffffffe ;  /* 0x1ffffffe0f107836 */ /* 0x001fcc0000000000 */
[----:B------:R-:W1:Y:S02]  /*1a10*/  F2I.U64.TRUNC R16, R16 ;  /* 0x0000001000107311 */ /* 0x000e64000020d800 */
[----:B-1----:R-:W-:-:S04]  /*1a20*/  IMAD.WIDE.U32 R22, R16, R12, RZ ;  /* 0x0000000c10167225 */ /* 0x002fc800078e00ff */
[C---:B------:R-:W-:Y:S01]  /*1a30*/  IMAD R19, R16.reuse, R13, R23 ;  /* 0x0000000d10137224 */ /* 0x040fe200078e0217 */
[----:B------:R-:W-:Y:S01]  /*1a40*/  IADD3 R21, P0, PT, RZ, -R22, RZ ;  /* 0x80000016ff157210 */ /* 0x000fe20007f1e0ff */
[----:B------:R-:W-:Y:S02]  /*1a50*/  IMAD.MOV.U32 R23, RZ, RZ, R16 ;  /* 0x000000ffff177224 */ /* 0x000fe400078e0010 */
[----:B------:R-:W-:Y:S02]  /*1a60*/  IMAD R19, R17, R12, R19 ;  /* 0x0000000c11137224 */ /* 0x000fe400078e0213 */
[----:B------:R-:W-:-:S03]  /*1a70*/  IMAD.HI.U32 R22, R16, R21, RZ ;  /* 0x0000001510167227 */ /* 0x000fc600078e00ff */
[----:B------:R-:W-:-:S05]  /*1a80*/  IADD3.X R19, PT, PT, RZ, ~R19, RZ, P0, !PT ;  /* 0x80000013ff137210 */ /* 0x000fca00007fe4ff */
[----:B------:R-:W-:-:S04]  /*1a90*/  IMAD.WIDE.U32 R22, P0, R16, R19, R22 ;  /* 0x0000001310167225 */ /* 0x000fc80007800016 */
[C---:B------:R-:W-:Y:S02]  /*1aa0*/  IMAD R25, R17.reuse, R19, RZ ;  /* 0x0000001311197224 */ /* 0x040fe400078e02ff */
[----:B------:R-:W-:-:S04]  /*1ab0*/  IMAD.HI.U32 R22, P1, R17, R21, R22 ;  /* 0x0000001511167227 */ /* 0x000fc80007820016 */
[----:B------:R-:W-:Y:S01]  /*1ac0*/  IMAD.HI.U32 R15, R17, R19, RZ ;  /* 0x00000013110f7227 */ /* 0x000fe200078e00ff */
[----:B------:R-:W-:Y:S02]  /*1ad0*/  IADD3 R23, P2, PT, R25, R22, RZ ;  /* 0x0000001619177210 */ /* 0x000fe40007f5e0ff */
[----:B------:R-:W-:Y:S02]  /*1ae0*/  MOV R25, 0x0 ;  /* 0x0000000000197802 */ /* 0x000fe40000000f00 */
[----:B------:R-:W-:Y:S01]  /*1af0*/  IADD3.X R15, PT, PT, R15, R17, RZ, P0, !PT ;  /* 0x000000110f0f7210 */ /* 0x000fe200007fe4ff */
[----:B------:R-:W-:-:S03]  /*1b00*/  IMAD.WIDE.U32 R16, R23, R12, RZ ;  /* 0x0000000c17107225 */ /* 0x000fc600078e00ff */
[----:B------:R-:W-:Y:S01]  /*1b10*/  IADD3.X R15, PT, PT, RZ, RZ, R15, P2, P1 ;  /* 0x000000ffff0f7210 */ /* 0x000fe200017e240f */
[----:B------:R-:W-:Y:S01]  /*1b20*/  IMAD R17, R23, R13, R17 ;  /* 0x0000000d17117224 */ /* 0x000fe200078e0211 */
[----:B------:R-:W-:-:S03]  /*1b30*/  IADD3 R19, P0, PT, RZ, -R16, RZ ;  /* 0x80000010ff137210 */ /* 0x000fc60007f1e0ff */
[----:B------:R-:W-:Y:S02]  /*1b40*/  IMAD R17, R15, R12, R17 ;  /* 0x0000000c0f117224 */ /* 0x000fe400078e0211 */
[----:B------:R-:W-:-:S04]  /*1b50*/  IMAD.HI.U32 R22, R23, R19, RZ ;  /* 0x0000001317167227 */ /* 0x000fc800078e00ff */
[----:B------:R-:W-:Y:S02]  /*1b60*/  IMAD.X R16, RZ, RZ, ~R17, P0 ;  /* 0x000000ffff107224 */ /* 0x000fe400000e0e11 */
[----:B------:R-:W-:Y:S02]  /*1b70*/  IMAD.MOV.U32 R17, RZ, RZ, RZ ;  /* 0x000000ffff117224 */ /* 0x000fe400078e00ff */
[----:B------:R-:W-:-:S04]  /*1b80*/  IMAD.WIDE.U32 R22, P0, R23, R16, R22 ;  /* 0x0000001017167225 */ /* 0x000fc80007800016 */
[C---:B------:R-:W-:Y:S02]  /*1b90*/  IMAD R26, R15.reuse, R16, RZ ;  /* 0x000000100f1a7224 */ /* 0x040fe400078e02ff */
[----:B------:R-:W-:-:S04]  /*1ba0*/  IMAD.HI.U32 R19, P1, R15, R19, R22 ;  /* 0x000000130f137227 */ /* 0x000fc80007820016 */
[----:B------:R-:W-:Y:S01]  /*1bb0*/  IMAD.HI.U32 R16, R15, R16, RZ ;  /* 0x000000100f107227 */ /* 0x000fe200078e00ff */
[----:B------:R-:W-:-:S04]  /*1bc0*/  IADD3 R19, P2, PT, R26, R19, RZ ;  /* 0x000000131a137210 */ /* 0x000fc80007f5e0ff */
        /* <DEDUP_REMOVED lines=9> */
[----:B------:R-:W-:-:S04]  /*1c60*/  IMAD.WIDE.U32 R16, R19, R12, RZ ;  /* 0x0000000c13107225 */ /* 0x000fc800078e00ff */
[----:B------:R-:W-:Y:S02]  /*1c70*/  IMAD.X R15, RZ, RZ, R15, P1 ;  /* 0x000000ffff0f7224 */ /* 0x000fe400008e060f */
[----:B------:R-:W-:Y:S01]  /*1c80*/  IMAD R19, R19, R13, R17 ;  /* 0x0000000d13137224 */ /* 0x000fe200078e0211 */
[----:B------:R-:W-:-:S03]  /*1c90*/  IADD3 R17, P1, PT, -R16, R8, RZ ;  /* 0x0000000810117210 */ /* 0x000fc60007f3e1ff */
[-C--:B------:R-:W-:Y:S01]  /*1ca0*/  IMAD R8, R15, R12.reuse, R19 ;  /* 0x0000000c0f087224 */ /* 0x080fe200078e0213 */
[----:B------:R-:W-:-:S04]  /*1cb0*/  ISETP.GE.U32.AND P0, PT, R17, R12, PT ;  /* 0x0000000c1100720c */ /* 0x000fc80003f06070 */
[----:B------:R-:W-:Y:S02]  /*1cc0*/  IADD3.X R8, PT, PT, ~R8, R5, RZ, P1, !PT ;  /* 0x0000000508087210 */ /* 0x000fe40000ffe5ff */
[----:B------:R-:W-:Y:S02]  /*1cd0*/  IADD3 R15, P1, PT, R17, -R12, RZ ;  /* 0x8000000c110f7210 */ /* 0x000fe40007f3e0ff */
[----:B------:R-:W-:-:S03]  /*1ce0*/  ISETP.GE.U32.AND.EX P0, PT, R8, R13, PT, P0 ;  /* 0x0000000d0800720c */ /* 0x000fc60003f06100 */
[----:B------:R-:W-:Y:S01]  /*1cf0*/  IMAD.X R16, R8, 0x1, ~R13, P1 ;  /* 0x0000000108107824 */ /* 0x000fe200008e0e0d */
[----:B------:R-:W-:Y:S02]  /*1d00*/  SEL R15, R15, R17, P0 ;  /* 0x000000110f0f7207 */ /* 0x000fe40000000000 */
[----:B------:R-:W-:Y:S02]  /*1d10*/  ISETP.NE.U32.AND P1, PT, R12, RZ, PT ;  /* 0x000000ff0c00720c */ /* 0x000fe40003f25070 */
[----:B------:R-:W-:Y:S02]  /*1d20*/  SEL R16, R16, R8, P0 ;  /* 0x0000000810107207 */ /* 0x000fe40000000000 */
[CC--:B------:R-:W-:Y:S02]  /*1d30*/  ISETP.GE.U32.AND P0, PT, R15.reuse, R12.reuse, PT ;  /* 0x0000000c0f00720c */ /* 0x0c0fe40003f06070 */
[----:B------:R-:W-:Y:S02]  /*1d40*/  IADD3 R5, P2, PT, R15, -R12, RZ ;  /* 0x8000000c0f057210 */ /* 0x000fe40007f5e0ff */
[----:B------:R-:W-:-:S02]  /*1d50*/  ISETP.GE.U32.AND.EX P0, PT, R16, R13, PT, P0 ;  /* 0x0000000d1000720c */ /* 0x000fc40003f06100 */
[----:B------:R-:W-:Y:S02]  /*1d60*/  IADD3.X R8, PT, PT, R16, ~R13, RZ, P2, !PT ;  /* 0x8000000d10087210 */ /* 0x000fe400017fe4ff */
[----:B------:R-:W-:Y:S02]  /*1d70*/  ISETP.NE.AND.EX P1, PT, R13, RZ, PT, P1 ;  /* 0x000000ff0d00720c */ /* 0x000fe40003f25310 */
[----:B------:R-:W-:Y:S02]  /*1d80*/  SEL R12, R5, R15, P0 ;  /* 0x0000000f050c7207 */ /* 0x000fe40000000000 */
[----:B------:R-:W-:Y:S02]  /*1d90*/  SEL R13, R8, R16, P0 ;  /* 0x00000010080d7207 */ /* 0x000fe40000000000 */
[----:B------:R-:W-:Y:S02]  /*1da0*/  SEL R12, R12, 0xffffffff, P1 ;  /* 0xffffffff0c0c7807 */ /* 0x000fe40000800000 */
[----:B------:R-:W-:Y:S01]  /*1db0*/  SEL R13, R13, 0xffffffff, P1 ;  /* 0xffffffff0d0d7807 */ /* 0x000fe20000800000 */
[----:B------:R-:W-:Y:S06]  /*1dc0*/  RET.REL.NODEC R24 `(unfold_input_into_patches_f64) ;  /* 0xffffffe0188c7950 */ /* 0x000fec0003c3ffff */
.L_x_131:
        /* <DEDUP_REMOVED lines=11> */
.L_x_271:


//--------------------- .text.sum_transposed_filters_f32 --------------------------
	.section	.text.sum_transposed_filters_f32,"ax",@progbits
	.align	128
        .global         sum_transposed_filters_f32
        .type           sum_transposed_filters_f32,@function
        .size           sum_transposed_filters_f32,(.L_x_273 - sum_transposed_filters_f32)
        .other          sum_transposed_filters_f32,@"STO_CUDA_ENTRY STV_DEFAULT"
sum_transposed_filters_f32:
.text.sum_transposed_filters_f32:
        /* <DEDUP_REMOVED lines=20> */
[----:B------:R-:W-:-:S04]  /*0140*/  MOV R0, UR6 ;  /* 0x0000000600007c02 */ /* 0x000fc80008000f00 */
        /* <DEDUP_REMOVED lines=19> */
[----:B------:R-:W-:Y:S01]  /*0280*/  ISETP.GE.U32.AND P1, PT, R3, UR14, PT ;  /* 0x0000000e03007c0c */ /* 0x000fe2000bf26070 */
[----:B------:R-:W-:-:S12]  /*0290*/  IMAD.MOV.U32 R3, RZ, RZ, RZ ;  /* 0x000000ffff037224 */ /* 0x000fd800078e00ff */
[----:B------:R-:W-:Y:S01]  /*02a0*/  @P1 VIADD R4, R4, 0x1 ;  /* 0x0000000104041836 */ /* 0x000fe20000000000 */
[----:B------:R-:W-:-:S04]  /*02b0*/  @!P2 LOP3.LUT R4, RZ, UR14, RZ, 0x33, !PT ;  /* 0x0000000eff04ac12 */ /* 0x000fc8000f8e33ff */
[----:B------:R-:W-:-:S05]  /*02c0*/  IADD3 R5, PT, PT, -R4, RZ, RZ ;  /* 0x000000ff04057210 */ /* 0x000fca0007ffe1ff */
[----:B------:R-:W-:Y:S02]  /*02d0*/  IMAD R2, R5, UR14, R2 ;  /* 0x0000000e05027c24 */ /* 0x000fe4000f8e0202 */
[----:B------:R-:W-:Y:S01]  /*02e0*/  HFMA2 R5, -RZ, RZ, 0, 0 ;  /* 0x00000000ff057431 */ /* 0x000fe200000001ff */
[----:B------:R-:W-:Y:S06]  /*02f0*/  BRA `(.L_x_133) ;  /* 0x00000000003c7947 */ /* 0x000fec0003800000 */
.L_x_132:
[----:B------:R-:W-:Y:S01]  /*0300*/  IMAD.MOV.U32 R10, RZ, RZ, R2 ;  /* 0x000000ffff0a7224 */ /* 0x000fe200078e0002 */
[----:B------:R-:W-:Y:S01]  /*0310*/  MOV R11, RZ ;  /* 0x000000ff000b7202 */ /* 0x000fe20000000f00 */
[----:B------:R-:W0:Y:S01]  /*0320*/  LDCU.64 UR4, c[0x0][0x390] ;  /* 0x00007200ff0477ac */ /* 0x000e220008000a00 */
[----:B------:R-:W-:-:S07]  /*0330*/  MOV R0, 0x350 ;  /* 0x0000035000007802 */ /* 0x000fce0000000f00 */
[----:B0-----:R-:W-:Y:S05]  /*0340*/  CALL.REL.NOINC `($__internal_8_$__cuda_sm20_div_u64) ;  /* 0x00000018000c7944 */ /* 0x001fea0003c00000 */
[----:B------:R-:W0:Y:S01]  /*0350*/  LDCU.64 UR14, c[0x0][0x390] ;  /* 0x00007200ff0e77ac */ /* 0x000e220008000a00 */
[-C--:B------:R-:W-:Y:S01]  /*0360*/  IADD3 R5, P0, PT, RZ, -R10.reuse, RZ ;  /* 0x8000000aff057210 */ /* 0x080fe20007f1e0ff */
[----:B------:R-:W-:Y:S01]  /*0370*/  HFMA2 R3, -RZ, RZ, 0, 0 ;  /* 0x00000000ff037431 */ /* 0x000fe200000001ff */
[----:B------:R-:W-:-:S03]  /*0380*/  MOV R4, R10 ;  /* 0x0000000a00047202 */ /* 0x000fc60000000f00 */
[----:B------:R-:W-:-:S04]  /*0390*/  IMAD.X R0, RZ, RZ, ~R11, P0 ;  /* 0x000000ffff007224 */ /* 0x000fc800000e0e0b */
[----:B0-----:R-:W-:Y:S02]  /*03a0*/  IMAD R0, R0, UR14, RZ ;  /* 0x0000000e00007c24 */ /* 0x001fe4000f8e02ff */
[----:B------:R-:W-:-:S04]  /*03b0*/  IMAD.WIDE.U32 R2, R5, UR14, R2 ;  /* 0x0000000e05027c25 */ /* 0x000fc8000f8e0002 */
[----:B------:R-:W-:-:S04]  /*03c0*/  IMAD R5, R5, UR15, R0 ;  /* 0x0000000f05057c24 */ /* 0x000fc8000f8e0200 */
[----:B------:R-:W-:Y:S02]  /*03d0*/  IMAD.IADD R3, R3, 0x1, R5 ;  /* 0x0000000103037824 */ /* 0x000fe400078e0205 */
[----:B------:R-:W-:-:S07]  /*03e0*/  IMAD.MOV.U32 R5, RZ, RZ, R11 ;  /* 0x000000ffff057224 */ /* 0x000fce00078e000b */
.L_x_133:
[----:B------:R-:W-:-:S09]  /*03f0*/  UISETP.NE.AND.EX UP0, UPT, UR15, URZ, UPT, !UPT ;  /* 0x000000ff0f00728c */ /* 0x000fd2000bf053f0 */
[----:B------:R-:W-:Y:S05]  /*0400*/  BRA.U UP0, `(.L_x_134) ;  /* 0x00000001005c7547 */ /* 0x000fea000b800000 */
[----:B------:R-:W0:Y:S01]  /*0410*/  I2F.U32.RP R9, UR14 ;  /* 0x0000000e00097d06 */ /* 0x000e220008209000 */
[----:B------:R-:W-:-:S07]  /*0420*/  ISETP.NE.U32.AND P2, PT, RZ, UR14, PT ;  /* 0x0000000eff007c0c */ /* 0x000fce000bf45070 */
[----:B0-----:R-:W0:Y:S02]  /*0430*/  MUFU.RCP R9, R9 ;  /* 0x0000000900097308 */ /* 0x001e240000001000 */
[----:B0-----:R-:W-:Y:S01]  /*0440*/  IADD3 R6, PT, PT, R9, 0xffffffe, RZ ;  /* 0x0ffffffe09067810 */ /* 0x001fe20007ffe0ff */
[----:B------:R-:W-:-:S05]  /*0450*/  IMAD.MOV.U32 R9, RZ, RZ, RZ ;  /* 0x000000ffff097224 */ /* 0x000fca00078e00ff */
[----:B------:R0:W1:Y:S02]  /*0460*/  F2I.FTZ.U32.TRUNC.NTZ R7, R6 ;  /* 0x0000000600077305 */ /* 0x000064000021f000 */
[----:B0-----:R-:W-:Y:S02]  /*0470*/  HFMA2 R6, -RZ, RZ, 0, 0 ;  /* 0x00000000ff067431 */ /* 0x001fe400000001ff */
[----:B-1----:R-:W-:-:S04]  /*0480*/  IMAD.MOV R5, RZ, RZ, -R7 ;  /* 0x000000ffff057224 */ /* 0x002fc800078e0a07 */
[----:B------:R-:W-:-:S04]  /*0490*/  IMAD R5, R5, UR14, RZ ;  /* 0x0000000e05057c24 */ /* 0x000fc8000f8e02ff */
[----:B------:R-:W-:-:S06]  /*04a0*/  IMAD.HI.U32 R5, R7, R5, R6 ;  /* 0x0000000507057227 */ /* 0x000fcc00078e0006 */
[----:B------:R-:W-:-:S04]  /*04b0*/  IMAD.HI.U32 R8, R5, R4, RZ ;  /* 0x0000000405087227 */ /* 0x000fc800078e00ff */
[----:B------:R-:W-:-:S04]  /*04c0*/  IMAD.MOV R5, RZ, RZ, -R8 ;  /* 0x000000ffff057224 */ /* 0x000fc800078e0a08 */
[----:B------:R-:W-:Y:S01]  /*04d0*/  IMAD R0, R5, UR14, R4 ;  /* 0x0000000e05007c24 */ /* 0x000fe2000f8e0204 */
[----:B------:R-:W-:-:S04]  /*04e0*/  MOV R5, RZ ;  /* 0x000000ff00057202 */ /* 0x000fc80000000f00 */
        /* <DEDUP_REMOVED lines=8> */
[----:B------:R-:W-:Y:S06]  /*0570*/  BRA `(.L_x_135) ;  /* 0x0000000000387947 */ /* 0x000fec0003800000 */
.L_x_134:
[----:B------:R-:W-:Y:S01]  /*0580*/  MOV R10, R4 ;  /* 0x00000004000a7202 */ /* 0x000fe20000000f00 */
[----:B------:R-:W-:Y:S01]  /*0590*/  IMAD.MOV.U32 R11, RZ, RZ, R5 ;  /* 0x000000ffff0b7224 */ /* 0x000fe200078e0005 */
[----:B------:R-:W-:Y:S01]  /*05a0*/  MOV R0, 0x5d0 ;  /* 0x000005d000007802 */ /* 0x000fe20000000f00 */
[----:B------:R-:W0:Y:S06]  /*05b0*/  LDCU.64 UR4, c[0x0][0x390] ;  /* 0x00007200ff0477ac */ /* 0x000e2c0008000a00 */
[----:B0-----:R-:W-:Y:S05]  /*05c0*/  CALL.REL.NOINC `($__internal_8_$__cuda_sm20_div_u64) ;  /* 0x00000014006c7944 */ /* 0x001fea0003c00000 */
[----:B------:R-:W0:Y:S01]  /*05d0*/  LDCU.64 UR4, c[0x0][0x390] ;  /* 0x00007200ff0477ac */ /* 0x000e220008000a00 */
[-C--:B------:R-:W-:Y:S01]  /*05e0*/  IADD3 R7, P0, PT, RZ, -R10.reuse, RZ ;  /* 0x8000000aff077210 */ /* 0x080fe20007f1e0ff */
[----:B------:R-:W-:Y:S01]  /*05f0*/  IMAD.MOV.U32 R9, RZ, RZ, R11 ;  /* 0x000000ffff097224 */ /* 0x000fe200078e000b */
[----:B------:R-:W-:Y:S02]  /*0600*/  MOV R8, R10 ;  /* 0x0000000a00087202 */ /* 0x000fe40000000f00 */
[----:B------:R-:W-:-:S05]  /*0610*/  IADD3.X R0, PT, PT, RZ, ~R11, RZ, P0, !PT ;  /* 0x8000000bff007210 */ /* 0x000fca00007fe4ff */
[----:B0-----:R-:W-:Y:S02]  /*0620*/  IMAD R0, R0, UR4, RZ ;  /* 0x0000000400007c24 */ /* 0x001fe4000f8e02ff */
[----:B------:R-:W-:-:S04]  /*0630*/  IMAD.WIDE.U32 R4, R7, UR4, R4 ;  /* 0x0000000407047c25 */ /* 0x000fc8000f8e0004 */
[----:B------:R-:W-:-:S04]  /*0640*/  IMAD R7, R7, UR5, R0 ;  /* 0x0000000507077c24 */ /* 0x000fc8000f8e0200 */
[----:B------:R-:W-:-:S07]  /*0650*/  IMAD.IADD R5, R7, 0x1, R5 ;  /* 0x0000000107057824 */ /* 0x000fce00078e0205 */
.L_x_135:
[----:B------:R-:W0:Y:S02]  /*0660*/  LDCU UR4, c[0x0][0x3a4] ;  /* 0x00007480ff0477ac */ /* 0x000e240008000800 */
[----:B0-----:R-:W-:-:S09]  /*0670*/  UISETP.NE.U32.AND UP0, UPT, UR4, URZ, UPT ;  /* 0x000000ff0400728c */ /* 0x001fd2000bf05070 */
[----:B------:R-:W-:Y:S05]  /*0680*/  BRA.U UP0, `(.L_x_136) ;  /* 0x00000001005c7547 */ /* 0x000fea000b800000 */
        /* <DEDUP_REMOVED lines=23> */
.L_x_136:
[----:B------:R-:W-:Y:S01]  /*0800*/  IMAD.MOV.U32 R10, RZ, RZ, R8 ;  /* 0x000000ffff0a7224 */ /* 0x000fe200078e0008 */
[----:B------:R-:W-:Y:S01]  /*0810*/  MOV R11, R9 ;  /* 0x00000009000b7202 */ /* 0x000fe20000000f00 */
[----:B------:R-:W0:Y:S01]  /*0820*/  LDCU.64 UR4, c[0x0][0x3a0] ;  /* 0x00007400ff0477ac */ /* 0x000e220008000a00 */
[----:B------:R-:W-:-:S07]  /*0830*/  MOV R0, 0x850 ;  /* 0x0000085000007802 */ /* 0x000fce0000000f00 */
[----:B0-----:R-:W-:Y:S05]  /*0840*/  CALL.REL.NOINC `($__internal_8_$__cuda_sm20_div_u64) ;  /* 0x0000001000cc7944 */ /* 0x001fea0003c00000 */
[----:B------:R-:W0:Y:S01]  /*0850*/  LDCU.64 UR4, c[0x0][0x3a0] ;  /* 0x00007400ff0477ac */ /* 0x000e220008000a00 */
[----:B------:R-:W-:-:S05]  /*0860*/  IADD3 R7, P0, PT, RZ, -R10, RZ ;  /* 0x8000000aff077210 */ /* 0x000fca0007f1e0ff */
[----:B------:R-:W-:-:S04]  /*0870*/  IMAD.X R0, RZ, RZ, ~R11, P0 ;  /* 0x000000ffff007224 */ /* 0x000fc800000e0e0b */
[----:B0-----:R-:W-:Y:S02]  /*0880*/  IMAD R0, R0, UR4, RZ ;  /* 0x0000000400007c24 */ /* 0x001fe4000f8e02ff */
[----:B------:R-:W-:-:S04]  /*0890*/  IMAD.WIDE.U32 R8, R7, UR4, R8 ;  /* 0x0000000407087c25 */ /* 0x000fc8000f8e0008 */
[----:B------:R-:W-:-:S05]  /*08a0*/  IMAD R7, R7, UR5, R0 ;  /* 0x0000000507077c24 */ /* 0x000fca000f8e0200 */
[----:B------:R-:W-:-:S07]  /*08b0*/  IADD3 R6, PT, PT, R9, R7, RZ ;  /* 0x0000000709067210 */ /* 0x000fce0007ffe0ff */
.L_x_137:
[----:B------:R-:W0:Y:S01]  /*08c0*/  LDCU UR4, c[0x0][0x3ac] ;  /* 0x00007580ff0477ac */ /* 0x000e220008000800 */
[----:B------:R-:W1:Y:S01]  /*08d0*/  LDCU.64 UR8, c[0x0][0x358] ;  /* 0x00006b00ff0877ac */ /* 0x000e620008000a00 */
[----:B0-----:R-:W-:-:S09]  /*08e0*/  UISETP.NE.U32.AND UP0, UPT, UR4, URZ, UPT ;  /* 0x000000ff0400728c */ /* 0x001fd2000bf05070 */
[----:B-1----:R-:W-:Y:S05]  /*08f0*/  BRA.U UP0, `(.L_x_138) ;  /* 0x0000000100547547 */ /* 0x002fea000b800000 */
        /* <DEDUP_REMOVED lines=12> */
[----:B------:R-:W-:Y:S02]  /*09c0*/  IMAD R10, R13, UR4, R10 ;  /* 0x000000040d0a7c24 */ /* 0x000fe4000f8e020a */
[----:B------:R-:W-:-:S03]  /*09d0*/  HFMA2 R13, -RZ, RZ, 0, 0 ;  /* 0x00000000ff0d7431 */ /* 0x000fc600000001ff */
[----:B------:R-:W-:-:S13]  /*09e0*/  ISETP.GE.U32.AND P0, PT, R10, UR4, PT ;  /* 0x000000040a007c0c */ /* 0x000fda000bf06070 */
[----:B------:R-:W-:-:S05]  /*09f0*/  @P0 VIADD R10, R10, -UR4 ;  /* 0x800000040a0a0c36 */ /* 0x000fca0008000000 */
[----:B------:R-:W-:-:S13]  /*0a00*/  ISETP.GE.U32.AND P0, PT, R10, UR4, PT ;  /* 0x000000040a007c0c */ /* 0x000fda000bf06070 */
[----:B------:R-:W-:Y:S02]  /*0a10*/  @P0 IADD3 R10, PT, PT, R10, -UR4, RZ ;  /* 0x800000040a0a0c10 */ /* 0x000fe4000fffe0ff */
[----:B------:R-:W-:-:S05]  /*0a20*/  @!P1 LOP3.LUT R10, RZ, UR4, RZ, 0x33, !PT ;  /* 0x00000004ff0a9c12 */ /* 0x000fca000f8e33ff */
[----:B------:R-:W-:Y:S01]  /*0a30*/  IMAD.MOV.U32 R12, RZ, RZ, R10 ;  /* 0x000000ffff0c7224 */ /* 0x000fe200078e000a */
[----:B------:R-:W-:Y:S06]  /*0a40*/  BRA `(.L_x_139) ;  /* 0x0000000000107947 */ /* 0x000fec0003800000 */
.L_x_138:
[----:B------:R-:W-:Y:S01]  /*0a50*/  IMAD.MOV.U32 R0, RZ, RZ, R10 ;  /* 0x000000ffff007224 */ /* 0x000fe200078e000a */
[----:B------:R-:W-:Y:S02]  /*0a60*/  MOV R7, R11 ;  /* 0x0000000b00077202 */ /* 0x000fe40000000f00 */
[----:B------:R-:W-:-:S07]  /*0a70*/  MOV R14, 0xa90 ;  /* 0x00000a90000e7802 */ /* 0x000fce0000000f00 */
[----:B------:R-:W-:Y:S05]  /*0a80*/  CALL.REL.NOINC `($__internal_9_$__cuda_sm20_rem_u64) ;  /* 0x00000014004c7944 */ /* 0x000fea0003c00000 */
.L_x_139:
[----:B------:R-:W0:Y:S01]  /*0a90*/  LDC.64 R18, c[0x0][0x3e0] ;  /* 0x0000f800ff127b82 */ /* 0x000e220000000a00 */
[----:B------:R-:W1:Y:S01]  /*0aa0*/  LDCU.64 UR4, c[0x0][0x398] ;  /* 0x00007300ff0477ac */ /* 0x000e620008000a00 */
[----:B0-----:R-:W2:Y:S04]  /*0ab0*/  LDG.E.64 R20, desc[UR8][R18.64] ;  /* 0x0000000812147981 */ /* 0x001ea8000c1e1b00 */
[----:B------:R-:W3:Y:S04]  /*0ac0*/  LDG.E.64 R16, desc[UR8][R18.64+0x8] ;  /* 0x0000080812107981 */ /* 0x000ee8000c1e1b00 */
[----:B------:R-:W4:Y:S04]  /*0ad0*/  LDG.E.64 R10, desc[UR8][R18.64+0x10] ;  /* 0x00001008120a7981 */ /* 0x000f28000c1e1b00 */
[----:B------:R-:W5:Y:S01]  /*0ae0*/  LDG.E.64 R14, desc[UR8][R18.64+0x18] ;  /* 0x00001808120e7981 */ /* 0x000f62000c1e1b00 */
[----:B-1----:R-:W-:Y:S01]  /*0af0*/  UISETP.NE.U32.AND UP0, UPT, UR4, URZ, UPT ;  /* 0x000000ff0400728c */ /* 0x002fe2000bf05070 */
[----:B------:R-:W-:-:S03]  /*0b00*/  MOV R25, RZ ;  /* 0x000000ff00197202 */ /* 0x000fc60000000f00 */
        /* <DEDUP_REMOVED lines=15> */
[----:B------:R-:W-:-:S04]  /*0c00*/  IMAD.WIDE.U32 R10, R14, R2, R10 ;  /* 0x000000020e0a7225 */ /* 0x000fc800078e000a */
[----:B------:R-:W-:Y:S01]  /*0c10*/  IMAD.IADD R0, R11, 0x1, R7 ;  /* 0x000000010b007824 */ /* 0x000fe200078e0207 */
[----:B------:R-:W-:Y:S06]  /*0c20*/  BRA.U !UP0, `(.L_x_140) ;  /* 0x0000000d08b87547 */ /* 0x000fec000b800000 */
[----:B------:R-:W0:Y:S01]  /*0c30*/  LDCU.64 UR10, c[0x0][0x3a8] ;  /* 0x00007500ff0a77ac */ /* 0x000e220008000a00 */
[----:B------:R-:W-:Y:S02]  /*0c40*/  IMAD.MOV.U32 R7, RZ, RZ, R13 ;  /* 0x000000ffff077224 */ /* 0x000fe400078e000d */
[----:B------:R-:W-:Y:S01]  /*0c50*/  HFMA2 R25, -RZ, RZ, 0, 0 ;  /* 0x00000000ff197431 */ /* 0x000fe200000001ff */
[----:B------:R-:W1:Y:S01]  /*0c60*/  LDCU.64 UR14, c[0x0][0x390] ;  /* 0x00007200ff0e77ac */ /* 0x000e620008000a00 */
[----:B------:R-:W-:-:S04]  /*0c70*/  UISETP.GE.U32.AND UP1, UPT, UR4, 0x10, UPT ;  /* 0x000000100400788c */ /* 0x000fc8000bf26070 */
[----:B------:R-:W-:Y:S01]  /*0c80*/  UISETP.GE.U32.AND.EX UP1, UPT, UR5, URZ, UPT, UP1 ;  /* 0x000000ff0500728c */ /* 0x000fe2000bf26110 */
[----:B0-----:R-:W-:Y:S01]  /*0c90*/  IMAD R9, R6, UR10, RZ ;  /* 0x0000000a06097c24 */ /* 0x001fe2000f8e02ff */
[----:B------:R-:W-:-:S03]  /*0ca0*/  MOV R6, R12 ;  /* 0x0000000c00067202 */ /* 0x000fc60000000f00 */
[C---:B------:R-:W-:Y:S01]  /*0cb0*/  IMAD R9, R8.reuse, UR11, R9 ;  /* 0x0000000b08097c24 */ /* 0x040fe2000f8e0209 */
[----:B------:R-:W-:Y:S01]  /*0cc0*/  ULOP3.LUT UR11, UR4, 0xf, URZ, 0xc0, !UPT ;  /* 0x0000000f040b7892 */ /* 0x000fe2000f8ec0ff */
[----:B------:R-:W-:-:S03]  /*0cd0*/  IMAD.WIDE.U32 R6, R8, UR10, R6 ;  /* 0x0000000a08067c25 */ /* 0x000fc6000f8e0006 */
[----:B------:R-:W-:Y:S02]  /*0ce0*/  UISETP.NE.U32.AND UP0, UPT, UR11, URZ, UPT ;  /* 0x000000ff0b00728c */ /* 0x000fe4000bf05070 */
[----:B------:R-:W-:Y:S01]  /*0cf0*/  IADD3 R7, PT, PT, R7, R9, RZ ;  /* 0x0000000907077210 */ /* 0x000fe20007ffe0ff */
[----:B-1----:R-:W-:Y:S01]  /*0d00*/  IMAD.WIDE.U32 R4, R6, UR14, R4 ;  /* 0x0000000e06047c25 */ /* 0x002fe2000f8e0004 */
[----:B------:R-:W-:-:S03]  /*0d10*/  UISETP.NE.AND.EX UP0, UPT, URZ, URZ, UPT, UP0 ;  /* 0x000000ffff00728c */ /* 0x000fc6000bf05300 */
[----:B------:R-:W-:Y:S02]  /*0d20*/  IMAD R7, R7, UR14, RZ ;  /* 0x0000000e07077c24 */ /* 0x000fe4000f8e02ff */
[----:B------:R-:W-:Y:S01]  /*0d30*/  IMAD.WIDE.U32 R12, R4, UR14, R2 ;  /* 0x0000000e040c7c25 */ /* 0x000fe2000f8e0002 */
[----:B------:R-:W-:-:S03]  /*0d40*/  CS2R R2, SRZ ;  /* 0x0000000000027805 */ /* 0x000fc6000001ff00 */
[----:B------:R-:W-:-:S04]  /*0d50*/  IMAD R7, R6, UR15, R7 ;  /* 0x0000000f06077c24 */ /* 0x000fc8000f8e0207 */
[----:B------:R-:W-:-:S04]  /*0d60*/  IMAD.IADD R5, R5, 0x1, R7 ;  /* 0x0000000105057824 */ /* 0x000fc800078e0207 */
[----:B------:R-:W-:-:S04]  /*0d70*/  IMAD R5, R5, UR14, RZ ;  /* 0x0000000e05057c24 */ /* 0x000fc8000f8e02ff */
[----:B------:R-:W-:-:S05]  /*0d80*/  IMAD R5, R4, UR15, R5 ;  /* 0x0000000f04057c24 */ /* 0x000fca000f8e0205 */
[----:B------:R-:W-:Y:S01]  /*0d90*/  IADD3 R5, PT, PT, R13, R5, RZ ;  /* 0x000000050d057210 */ /* 0x000fe20007ffe0ff */
[----:B------:R-:W-:Y:S06]  /*0da0*/  BRA.U !UP1, `(.L_x_141) ;  /* 0x00000005095c7547 */ /* 0x000fec000b800000 */
[----:B------:R-:W0:Y:S01]  /*0db0*/  LDC R3, c[0x0][0x39c] ;  /* 0x0000e700ff037b82 */ /* 0x000e220000000800 */
[----:B------:R-:W-:Y:S01]  /*0dc0*/  ULOP3.LUT UR10, UR4, 0xfffffff0, URZ, 0xc0, !UPT ;  /* 0xfffffff0040a7892 */ /* 0x000fe2000f8ec0ff */
[----:B------:R-:W-:Y:S01]  /*0dd0*/  IMAD.MOV.U32 R25, RZ, RZ, RZ ;  /* 0x000000ffff197224 */ /* 0x000fe200078e00ff */
[----:B------:R-:W-:Y:S01]  /*0de0*/  CS2R R6, SRZ ;  /* 0x0000000000067805 */ /* 0x000fe2000001ff00 */
[----:B------:R-:W1:Y:S03]  /*0df0*/  LDCU.64 UR14, c[0x0][0x3d0] ;  /* 0x00007a00ff0e77ac */ /* 0x000e660008000a00 */
[----:B------:R-:W-:Y:S01]  /*0e00*/  MOV R2, UR10 ;  /* 0x0000000a00027c02 */ /* 0x000fe20008000f00 */
[----:B------:R-:W-:Y:S01]  /*0e10*/  USHF.L.U64.HI UR7, UR12, 0x2, UR6 ;  /* 0x000000020c077899 */ /* 0x000fe20008010206 */
[----:B------:R-:W-:Y:S01]  /*0e20*/  MOV R4, UR10 ;  /* 0x0000000a00047c02 */ /* 0x000fe20008000f00 */
[----:B------:R-:W-:Y:S01]  /*0e30*/  USHF.L.U32 UR5, UR12, 0x2, URZ ;  /* 0x000000020c057899 */ /* 0x000fe200080006ff */
[----:B01----:R-:W-:-:S11]  /*0e40*/  IMAD.MOV.U32 R8, RZ, RZ, R3 ;  /* 0x000000ffff087224 */ /* 0x003fd600078e0003 */
.L_x_142:
[----:B------:R-:W-:Y:S01]  /*0e50*/  MOV R14, R12 ;  /* 0x0000000c000e7202 */ /* 0x000fe20000000f00 */
[----:B------:R-:W-:Y:S01]  /*0e60*/  IMAD R16, R6, UR12, RZ ;  /* 0x0000000c06107c24 */ /* 0x000fe2000f8e02ff */
[----:B------:R-:W-:-:S03]  /*0e70*/  MOV R15, R5 ;  /* 0x00000005000f7202 */ /* 0x000fc60000000f00 */
[C---:B------:R-:W-:Y:S02]  /*0e80*/  IMAD R9, R7.reuse, UR6, R16 ;  /* 0x0000000607097c24 */ /* 0x040fe4000f8e0210 */
[----:B------:R-:W-:-:S04]  /*0e90*/  IMAD.WIDE.U32 R14, R7, UR12, R14 ;  /* 0x0000000c070e7c25 */ /* 0x000fc8000f8e000e */
[----:B------:R-:W-:Y:S01]  /*0ea0*/  IMAD.IADD R9, R15, 0x1, R9 ;  /* 0x000000010f097824 */ /* 0x000fe200078e0209 */
[----:B------:R-:W-:-:S04]  /*0eb0*/  LEA R22, P0, R14, UR14, 0x2 ;  /* 0x0000000e0e167c11 */ /* 0x000fc8000f8010ff */
[----:B------:R-:W-:Y:S02]  /*0ec0*/  LEA.HI.X R23, R14, UR15, R9, 0x2, P0 ;  /* 0x0000000f0e177c11 */ /* 0x000fe400080f1409 */
[----:B------:R-:W-:-:S03]  /*0ed0*/  IADD3 R28, P0, PT, R22, UR5, RZ ;  /* 0x00000005161c7c10 */ /* 0x000fc6000ff1e0ff */
[----:B------:R0:W2:Y:S01]  /*0ee0*/  LDG.E R24, desc[UR8][R22.64] ;  /* 0x0000000816187981 */ /* 0x0000a2000c1e1900 */
[----:B------:R-:W-:Y:S02]  /*0ef0*/  IADD3.X R29, PT, PT, R23, UR7, RZ, P0, !PT ;  /* 0x00000007171d7c10 */ /* 0x000fe400087fe4ff */
[----:B------:R-:W-:-:S03]  /*0f00*/  IADD3 R14, P0, PT, R28, UR5, RZ ;  /* 0x000000051c0e7c10 */ /* 0x000fc6000ff1e0ff */
[----:B------:R1:W3:Y:S01]  /*0f10*/  LDG.E R9, desc[UR8][R28.64] ;  /* 0x000000081c097981 */ /* 0x0002e2000c1e1900 */
[----:B------:R-:W-:Y:S02]  /*0f20*/  IADD3.X R15, PT, PT, R29, UR7, RZ, P0, !PT ;  /* 0x000000071d0f7c10 */ /* 0x000fe400087fe4ff */
[----:B------:R-:W-:-:S03]  /*0f30*/  IADD3 R16, P0, PT, R14, UR5, RZ ;  /* 0x000000050e107c10 */ /* 0x000fc6000ff1e0ff */
[----:B------:R4:W5:Y:S01]  /*0f40*/  LDG.E R20, desc[UR8][R14.64] ;  /* 0x000000080e147981 */ /* 0x000962000c1e1900 */
[----:B------:R-:W-:Y:S02]  /*0f50*/  IADD3.X R17, PT, PT, R15, UR7, RZ, P0, !PT ;  /* 0x000000070f117c10 */ /* 0x000fe400087fe4ff */
[----:B------:R-:W-:-:S03]  /*0f60*/  IADD3 R18, P0, PT, R16, UR5, RZ ;  /* 0x0000000510127c10 */ /* 0x000fc6000ff1e0ff */
[----:B------:R4:W5:Y:S01]  /*0f70*/  LDG.E R21, desc[UR8][R16.64] ;  /* 0x0000000810157981 */ /* 0x000962000c1e1900 */
[----:B------:R-:W-:-:S05]  /*0f80*/  IADD3.X R19, PT, PT, R17, UR7, RZ, P0, !PT ;  /* 0x0000000711137c10 */ /* 0x000fca00087fe4ff */
[----:B------:R4:W5:Y:S01]  /*0f90*/  LDG.E R26, desc[UR8][R18.64] ;  /* 0x00000008121a7981 */ /* 0x000962000c1e1900 */
[----:B0-----:R-:W-:-:S04]  /*0fa0*/  IADD3 R22, P0, PT, R18, UR5, RZ ;  /* 0x0000000512167c10 */ /* 0x001fc8000ff1e0ff */
[----:B------:R-:W-:Y:S02]  /*0fb0*/  IADD3.X R23, PT, PT, R19, UR7, RZ, P0, !PT ;  /* 0x0000000713177c10 */ /* 0x000fe400087fe4ff */
[----:B-1----:R-:W-:-:S03]  /*0fc0*/  IADD3 R28, P0, PT, R22, UR5, RZ ;  /* 0x00000005161c7c10 */ /* 0x002fc6000ff1e0ff */
[----:B------:R0:W5:Y:S01]  /*0fd0*/  LDG.E R27, desc[UR8][R22.64] ;  /* 0x00000008161b7981 */ /* 0x000162000c1e1900 */
[----:B------:R-:W-:Y:S02]  /*0fe0*/  IADD3.X R29, PT, PT, R23, UR7, RZ, P0, !PT ;  /* 0x00000007171d7c10 */ /* 0x000fe400087fe4ff */
[----:B----4-:R-:W-:-:S03]  /*0ff0*/  IADD3 R14, P0, PT, R28, UR5, RZ ;  /* 0x000000051c0e7c10 */ /* 0x010fc6000ff1e0ff */
[----:B------:R-:W4:Y:S01]  /*1000*/  LDG.E R28, desc[UR8][R28.64] ;  /* 0x000000081c1c7981 */ /* 0x000f22000c1e1900 */
[----:B------:R-:W-:Y:S02]  /*1010*/  IADD3.X R15, PT, PT, R29, UR7, RZ, P0, !PT ;  /* 0x000000071d0f7c10 */ /* 0x000fe400087fe4ff */
[----:B------:R-:W-:-:S03]  /*1020*/  IADD3 R16, P0, PT, R14, UR5, RZ ;  /* 0x000000050e107c10 */ /* 0x000fc6000ff1e0ff */
[----:B------:R2:W4:Y:S01]  /*1030*/  LDG.E R14, desc[UR8][R14.64] ;  /* 0x000000080e0e7981 */ /* 0x000522000c1e1900 */
[----:B------:R-:W-:Y:S02]  /*1040*/  IADD3.X R17, PT, PT, R15, UR7, RZ, P0, !PT ;  /* 0x000000070f117c10 */ /* 0x000fe400087fe4ff */
[----:B------:R-:W-:-:S03]  /*1050*/  IADD3 R18, P0, PT, R16, UR5, RZ ;  /* 0x0000000510127c10 */ /* 0x000fc6000ff1e0ff */
[----:B------:R-:W4:Y:S01]  /*1060*/  LDG.E R16, desc[UR8][R16.64] ;  /* 0x0000000810107981 */ /* 0x000f22000c1e1900 */
[----:B------:R-:W-:Y:S02]  /*1070*/  IADD3.X R19, PT, PT, R17, UR7, RZ, P0, !PT ;  /* 0x0000000711137c10 */ /* 0x000fe400087fe4ff */
[----:B0-----:R-:W-:-:S03]  /*1080*/  IADD3 R22, P0, PT, R18, UR5, RZ ;  /* 0x0000000512167c10 */ /* 0x001fc6000ff1e0ff */
[----:B------:R-:W4:Y:S01]  /*1090*/  LDG.E R18, desc[UR8][R18.64] ;  /* 0x0000000812127981 */ /* 0x000f22000c1e1900 */
[----:B------:R-:W-:-:S05]  /*10a0*/  IADD3.X R23, PT, PT, R19, UR7, RZ, P0, !PT ;  /* 0x0000000713177c10 */ /* 0x000fca00087fe4ff */
[----:B------:R0:W4:Y:S01]  /*10b0*/  LDG.E R29, desc[UR8][R22.64] ;  /* 0x00000008161d7981 */ /* 0x000122000c1e1900 */
[----:B--2---:R-:W-:Y:S01]  /*10c0*/  FADD R15, R24, R25 ;  /* 0x00000019180f7221 */ /* 0x004fe20000000000 */
[----:B------:R-:W-:-:S04]  /*10d0*/  IADD3 R24, P0, PT, R22, UR5, RZ ;  /* 0x0000000516187c10 */ /* 0x000fc8000ff1e0ff */
[----:B------:R-:W-:Y:S01]  /*10e0*/  IADD3.X R25, PT, PT, R23, UR7, RZ, P0, !PT ;  /* 0x0000000717197c10 */ /* 0x000fe200087fe4ff */
[----:B---3--:R-:W-:Y:S01]  /*10f0*/  FADD R15, R15, R9 ;  /* 0x000000090f0f7221 */ /* 0x008fe20000000000 */
[----:B0-----:R-:W-:-:S03]  /*1100*/  IADD3 R22, P0, PT, R24, UR5, RZ ;  /* 0x0000000518167c10 */ /* 0x001fc6000ff1e0ff */
[----:B------:R0:W2:Y:S01]  /*1110*/  LDG.E R9, desc[UR8][R24.64] ;  /* 0x0000000818097981 */ /* 0x0000a2000c1e1900 */
[----:B------:R-:W-:Y:S01]  /*1120*/  IADD3.X R23, PT, PT, R25, UR7, RZ, P0, !PT ;  /* 0x0000000719177c10 */ /* 0x000fe200087fe4ff */
[----:B-----5:R-:W-:-:S04]  /*1130*/  FADD R20, R15, R20 ;  /* 0x000000140f147221 */ /* 0x020fc80000000000 */
[----:B------:R1:W3:Y:S01]  /*1140*/  LDG.E R15, desc[UR8][R22.64] ;  /* 0x00000008160f7981 */ /* 0x0002e2000c1e1900 */
[----:B0-----:R-:W-:Y:S01]  /*1150*/  IADD3 R24, P0, PT, R22, UR5, RZ ;  /* 0x0000000516187c10 */ /* 0x001fe2000ff1e0ff */
[----:B------:R-:W-:-:S03]  /*1160*/  FADD R19, R20, R21 ;  /* 0x0000001514137221 */ /* 0x000fc60000000000 */
[----:B------:R-:W-:Y:S02]  /*1170*/  IADD3.X R25, PT, PT, R23, UR7, RZ, P0, !PT ;  /* 0x0000000717197c10 */ /* 0x000fe400087fe4ff */
[----:B------:R-:W-:-:S03]  /*1180*/  IADD3 R20, P0, PT, R24, UR5, RZ ;  /* 0x0000000518147c10 */ /* 0x000fc6000ff1e0ff */
[----:B------:R0:W5:Y:S01]  /*1190*/  LDG.E R17, desc[UR8][R24.64] ;  /* 0x0000000818117981 */ /* 0x000162000c1e1900 */
[----:B------:R-:W-:Y:S02]  /*11a0*/  IADD3.X R21, PT, PT, R25, UR7, RZ, P0, !PT ;  /* 0x0000000719157c10 */ /* 0x000fe400087fe4ff */
[----:B-1----:R-:W-:-:S04]  /*11b0*/  IADD3 R22, P0, PT, R20, UR5, RZ ;  /* 0x0000000514167c10 */ /* 0x002fc8000ff1e0ff */
[----:B------:R-:W-:Y:S01]  /*11c0*/  IADD3.X R23, PT, PT, R21, UR7, RZ, P0, !PT ;  /* 0x0000000715177c10 */ /* 0x000fe200087fe4ff */
[----:B0-----:R-:W-:Y:S02]  /*11d0*/  FADD R24, R19, R26 ;  /* 0x0000001a13187221 */ /* 0x001fe40000000000 */
[----:B------:R-:W5:Y:S04]  /*11e0*/  LDG.E R19, desc[UR8][R20.64] ;  /* 0x0000000814137981 */ /* 0x000f68000c1e1900 */
[----:B------:R-:W5:Y:S01]  /*11f0*/  LDG.E R26, desc[UR8][R22.64] ;  /* 0x00000008161a7981 */ /* 0x000f62000c1e1900 */
[----:B------:R-:W-:-:S04]  /*1200*/  FADD R27, R24, R27 ;  /* 0x0000001b181b7221 */ /* 0x000fc80000000000 */
[----:B----4-:R-:W-:-:S04]  /*1210*/  FADD R27, R27, R28 ;  /* 0x0000001c1b1b7221 */ /* 0x010fc80000000000 */
[----:B------:R-:W-:-:S04]  /*1220*/  FADD R27, R27, R14 ;  /* 0x0000000e1b1b7221 */ /* 0x000fc80000000000 */
[----:B------:R-:W-:Y:S01]  /*1230*/  FADD R27, R27, R16 ;  /* 0x000000101b1b7221 */ /* 0x000fe20000000000 */
[----:B------:R-:W-:-:S03]  /*1240*/  IADD3 R4, P0, PT, R4, -0x10, RZ ;  /* 0xfffffff004047810 */ /* 0x000fc60007f1e0ff */
[----:B------:R-:W-:Y:S01]  /*1250*/  FADD R18, R27, R18 ;  /* 0x000000121b127221 */ /* 0x000fe20000000000 */
[----:B------:R-:W-:Y:S02]  /*1260*/  IADD3.X R8, PT, PT, R8, -0x1, RZ, P0, !PT ;  /* 0xffffffff08087810 */ /* 0x000fe400007fe4ff */
[----:B------:R-:W-:Y:S01]  /*1270*/  ISETP.NE.U32.AND P0, PT, R4, RZ, PT ;  /* 0x000000ff0400720c */ /* 0x000fe20003f05070 */
[----:B------:R-:W-:-:S03]  /*1280*/  FADD R18, R18, R29 ;  /* 0x0000001d12127221 */ /* 0x000fc60000000000 */
[----:B------:R-:W-:Y:S02]  /*1290*/  ISETP.NE.AND.EX P0, PT, R8, RZ, PT, P0 ;  /* 0x000000ff0800720c */ /* 0x000fe40003f05300 */
[----:B------:R-:W-:-:S04]  /*12a0*/  IADD3 R7, P1, PT, R7, 0x10, RZ ;  /* 0x0000001007077810 */ /* 0x000fc80007f3e0ff */
[----:B------:R-:W-:Y:S01]  /*12b0*/  IADD3.X R6, PT, PT, RZ, R6, RZ, P1, !PT ;  /* 0x00000006ff067210 */ /* 0x000fe20000ffe4ff */
[----:B--2---:R-:W-:-:S04]  /*12c0*/  FADD R18, R18, R9 ;  /* 0x0000000912127221 */ /* 0x004fc80000000000 */
[----:B---3--:R-:W-:-:S04]  /*12d0*/  FADD R18, R18, R15 ;  /* 0x0000000f12127221 */ /* 0x008fc80000000000 */
[----:B-----5:R-:W-:-:S04]  /*12e0*/  FADD R18, R18, R17 ;  /* 0x0000001112127221 */ /* 0x020fc80000000000 */
[----:B------:R-:W-:-:S04]  /*12f0*/  FADD R19, R18, R19 ;  /* 0x0000001312137221 */ /* 0x000fc80000000000 */
[----:B------:R-:W-:Y:S01]  /*1300*/  FADD R25, R19, R26 ;  /* 0x0000001a13197221 */ /* 0x000fe20000000000 */
[----:B------:R-:W-:Y:S06]  /*1310*/  @P0 BRA `(.L_x_142) ;  /* 0xfffffff800cc0947 */ /* 0x000fec000383ffff */
.L_x_141:
        /* <DEDUP_REMOVED lines=8> */
[----:B------:R-:W-:Y:S01]  /*13a0*/  MOV R4, R12 ;  /* 0x0000000c00047202 */ /* 0x000fe20000000f00 */
[----:B------:R-:W-:Y:S01]  /*13b0*/  IMAD R3, R3, UR12, RZ ;  /* 0x0000000c03037c24 */ /* 0x000fe2000f8e02ff */
[C---:B------:R-:W-:Y:S01]  /*13c0*/  IADD3 R17, PT, PT, R2.reuse, 0x2, RZ ;  /* 0x0000000202117810 */ /* 0x040fe20007ffe0ff */
[C---:B------:R-:W-:Y:S01]  /*13d0*/  VIADD R21, R2.reuse, 0x1 ;  /* 0x0000000102157836 */ /* 0x040fe20000000000 */
[C---:B------:R-:W-:Y:S01]  /*13e0*/  IADD3 R23, PT, PT, R2.reuse, 0x4, RZ ;  /* 0x0000000402177810 */ /* 0x040fe20007ffe0ff */
[C---:B------:R-:W-:Y:S02]  /*13f0*/  IMAD R3, R2.reuse, UR6, R3 ;  /* 0x0000000602037c24 */ /* 0x040fe4000f8e0203 */
[----:B------:R-:W-:-:S04]  /*1400*/  IMAD.WIDE.U32 R8, R2, UR12, R4 ;  /* 0x0000000c02087c25 */ /* 0x000fc8000f8e0004 */
[----:B------:R-:W-:Y:S01]  /*1410*/  IMAD.WIDE.U32 R6, R21, UR12, R4 ;  /* 0x0000000c15067c25 */ /* 0x000fe2000f8e0004 */
[----:B------:R-:W-:-:S03]  /*1420*/  IADD3 R3, PT, PT, R9, R3, RZ ;  /* 0x0000000309037210 */ /* 0x000fc60007ffe0ff */
[----:B------:R-:W-:Y:S01]  /*1430*/  IMAD.WIDE.U32 R14, R17, UR12, R4 ;  /* 0x0000000c110e7c25 */ /* 0x000fe2000f8e0004 */
[----:B0-----:R-:W-:-:S03]  /*1440*/  LEA R18, P0, R8, UR10, 0x2 ;  /* 0x0000000a08127c11 */ /* 0x001fc6000f8010ff */
[----:B------:R-:W-:Y:S01]  /*1450*/  IMAD R21, R21, UR6, R7 ;  /* 0x0000000615157c24 */ /* 0x000fe2000f8e0207 */
[----:B------:R-:W-:Y:S01]  /*1460*/  LEA R16, P1, R14, UR10, 0x2 ;  /* 0x0000000a0e107c11 */ /* 0x000fe2000f8210ff */
[----:B------:R-:W-:Y:S01]  /*1470*/  IMAD R7, R17, UR6, R15 ;  /* 0x0000000611077c24 */ /* 0x000fe2000f8e020f */
[----:B------:R-:W-:Y:S01]  /*1480*/  LEA.HI.X R19, R8, UR11, R3, 0x2, P0 ;  /* 0x0000000b08137c11 */ /* 0x000fe200080f1403 */
[----:B------:R-:W-:Y:S01]  /*1490*/  VIADD R3, R2, 0x3 ;  /* 0x0000000302037836 */ /* 0x000fe20000000000 */
[----:B------:R-:W-:Y:S02]  /*14a0*/  LEA R20, P0, R6, UR10, 0x2 ;  /* 0x0000000a06147c11 */ /* 0x000fe4000f8010ff */
[----:B------:R-:W-:Y:S01]  /*14b0*/  LEA.HI.X R17, R14, UR11, R7, 0x2, P1 ;  /* 0x0000000b0e117c11 */ /* 0x000fe200088f1407 */
[C---:B------:R-:W-:Y:S01]  /*14c0*/  IMAD.WIDE.U32 R8, R3.reuse, UR12, R4 ;  /* 0x0000000c03087c25 */ /* 0x040fe2000f8e0004 */
[----:B------:R-:W-:Y:S01]  /*14d0*/  LEA.HI.X R21, R6, UR11, R21, 0x2, P0 ;  /* 0x0000000b06157c11 */ /* 0x000fe200080f1415 */
[----:B------:R-:W2:Y:S02]  /*14e0*/  LDG.E R18, desc[UR8][R18.64] ;  /* 0x0000000812127981 */ /* 0x000ea4000c1e1900 */
[----:B------:R-:W-:Y:S01]  /*14f0*/  IMAD R9, R3, UR6, R9 ;  /* 0x0000000603097c24 */ /* 0x000fe2000f8e0209 */
[----:B------:R-:W-:Y:S01]  /*1500*/  LEA R14, P0, R8, UR10, 0x2 ;  /* 0x0000000a080e7c11 */ /* 0x000fe2000f8010ff */
[C---:B------:R-:W-:Y:S01]  /*1510*/  IMAD.WIDE.U32 R6, R23.reuse, UR12, R4 ;  /* 0x0000000c17067c25 */ /* 0x040fe2000f8e0004 */
[----:B------:R-:W-:Y:S01]  /*1520*/  IADD3 R3, PT, PT, R2, 0x5, RZ ;  /* 0x0000000502037810 */ /* 0x000fe20007ffe0ff */
[----:B------:R-:W3:Y:S01]  /*1530*/  LDG.E R20, desc[UR8][R20.64] ;  /* 0x0000000814147981 */ /* 0x000ee2000c1e1900 */
[----:B------:R-:W-:Y:S01]  /*1540*/  LEA.HI.X R15, R8, UR11, R9, 0x2, P0 ;  /* 0x0000000b080f7c11 */ /* 0x000fe200080f1409 */
[----:B------:R-:W-:Y:S01]  /*1550*/  IMAD R7, R23, UR6, R7 ;  /* 0x0000000617077c24 */ /* 0x000fe2000f8e0207 */
[C---:B------:R-:W-:Y:S01]  /*1560*/  LEA R8, P0, R6.reuse, UR10, 0x2 ;  /* 0x0000000a06087c11 */ /* 0x040fe2000f8010ff */
[C---:B------:R-:W-:Y:S01]  /*1570*/  IMAD.WIDE.U32 R22, R3.reuse, UR12, R4 ;  /* 0x0000000c03167c25 */ /* 0x040fe2000f8e0004 */
[----:B------:R-:W4:Y:S02]  /*1580*/  LDG.E R16, desc[UR8][R16.64] ;  /* 0x0000000810107981 */ /* 0x000f24000c1e1900 */
[----:B------:R-:W-:Y:S01]  /*1590*/  LEA.HI.X R9, R6, UR11, R7, 0x2, P0 ;  /* 0x0000000b06097c11 */ /* 0x000fe200080f1407 */
[----:B------:R-:W-:Y:S01]  /*15a0*/  IMAD R3, R3, UR6, R23 ;  /* 0x0000000603037c24 */ /* 0x000fe2000f8e0217 */
[----:B------:R-:W-:Y:S01]  /*15b0*/  LEA R6, P0, R22, UR10, 0x2 ;  /* 0x0000000a16067c11 */ /* 0x000fe2000f8010ff */
[----:B------:R-:W-:Y:S01]  /*15c0*/  VIADD R27, R2, 0x6 ;  /* 0x00000006021b7836 */ /* 0x000fe20000000000 */
[----:B------:R-:W5:Y:S02]  /*15d0*/  LDG.E R14, desc[UR8][R14.64] ;  /* 0x000000080e0e7981 */ /* 0x000f64000c1e1900 */
[----:B------:R-:W-:Y:S01]  /*15e0*/  LEA.HI.X R7, R22, UR11, R3, 0x2, P0 ;  /* 0x0000000b16077c11 */ /* 0x000fe200080f1403 */
[C---:B------:R-:W-:Y:S01]  /*15f0*/  IMAD.WIDE.U32 R22, R27.reuse, UR12, R4 ;  /* 0x0000000c1b167c25 */ /* 0x040fe2000f8e0004 */
[----:B------:R-:W-:Y:S01]  /*1600*/  IADD3 R3, PT, PT, R2, 0x7, RZ ;  /* 0x0000000702037810 */ /* 0x000fe20007ffe0ff */
[----:B------:R-:W5:Y:S02]  /*1610*/  LDG.E R8, desc[UR8][R8.64] ;  /* 0x0000000808087981 */ /* 0x000f64000c1e1900 */
[----:B------:R-:W-:Y:S01]  /*1620*/  IMAD R27, R27, UR6, R23 ;  /* 0x000000061b1b7c24 */ /* 0x000fe2000f8e0217 */
[C---:B------:R-:W-:Y:S01]  /*1630*/  LEA R26, P0, R22.reuse, UR10, 0x2 ;  /* 0x0000000a161a7c11 */ /* 0x040fe2000f8010ff */
[C---:B------:R-:W-:Y:S01]  /*1640*/  IMAD.WIDE.U32 R28, R3.reuse, UR12, R4 ;  /* 0x0000000c031c7c25 */ /* 0x040fe2000f8e0004 */
[----:B------:R-:W5:Y:S02]  /*1650*/  LDG.E R7, desc[UR8][R6.64] ;  /* 0x0000000806077981 */ /* 0x000f64000c1e1900 */
[----:B------:R-:W-:Y:S01]  /*1660*/  LEA.HI.X R27, R22, UR11, R27, 0x2, P0 ;  /* 0x0000000b161b7c11 */ /* 0x000fe200080f141b */
[----:B------:R-:W-:Y:S01]  /*1670*/  IMAD R3, R3, UR6, R29 ;  /* 0x0000000603037c24 */ /* 0x000fe2000f8e021d */
[----:B------:R-:W-:-:S04]  /*1680*/  LEA R22, P0, R28, UR10, 0x2 ;  /* 0x0000000a1c167c11 */ /* 0x000fc8000f8010ff */
[----:B------:R-:W-:Y:S01]  /*1690*/  LEA.HI.X R23, R28, UR11, R3, 0x2, P0 ;  /* 0x0000000b1c177c11 */ /* 0x000fe200080f1403 */
[----:B------:R-:W5:Y:S05]  /*16a0*/  LDG.E R27, desc[UR8][R26.64] ;  /* 0x000000081a1b7981 */ /* 0x000f6a000c1e1900 */
[----:B------:R-:W5:Y:S01]  /*16b0*/  LDG.E R23, desc[UR8][R22.64] ;  /* 0x0000000816177981 */ /* 0x000f62000c1e1900 */
[----:B------:R-:W-:Y:S02]  /*16c0*/  HFMA2 R3, -RZ, RZ, 0, 0 ;  /* 0x00000000ff037431 */ /* 0x000fe400000001ff */
[----:B------:R-:W-:Y:S02]  /*16d0*/  VIADD R2, R2, 0x8 ;  /* 0x0000000802027836 */ /* 0x000fe40000000000 */
[----:B--2---:R-:W-:-:S04]  /*16e0*/  FADD R25, R25, R18 ;  /* 0x0000001219197221 */ /* 0x004fc80000000000 */
[----:B---3--:R-:W-:-:S04]  /*16f0*/  FADD R25, R25, R20 ;  /* 0x0000001419197221 */ /* 0x008fc80000000000 */
[----:B----4-:R-:W-:-:S04]  /*1700*/  FADD R25, R25, R16 ;  /* 0x0000001019197221 */ /* 0x010fc80000000000 */
[----:B-----5:R-:W-:-:S04]  /*1710*/  FADD R25, R25, R14 ;  /* 0x0000000e19197221 */ /* 0x020fc80000000000 */
[----:B------:R-:W-:-:S04]  /*1720*/  FADD R8, R25, R8 ;  /* 0x0000000819087221 */ /* 0x000fc80000000000 */
[----:B------:R-:W-:-:S04]  /*1730*/  FADD R8, R8, R7 ;  /* 0x0000000708087221 */ /* 0x000fc80000000000 */
[----:B------:R-:W-:-:S04]  /*1740*/  FADD R8, R8, R27 ;  /* 0x0000001b08087221 */ /* 0x000fc80000000000 */
[----:B------:R-:W-:-:S07]  /*1750*/  FADD R25, R8, R23 ;  /* 0x0000001708197221 */ /* 0x000fce0000000000 */
.L_x_143:
        /* <DEDUP_REMOVED lines=10> */
[----:B------:R-:W-:Y:S01]  /*1800*/  MOV R4, R12 ;  /* 0x0000000c00047202 */ /* 0x000fe20000000f00 */
[----:B------:R-:W-:Y:S01]  /*1810*/  IMAD R3, R3, UR12, RZ ;  /* 0x0000000c03037c24 */ /* 0x000fe2000f8e02ff */
[C---:B------:R-:W-:Y:S01]  /*1820*/  IADD3 R17, PT, PT, R2.reuse, 0x1, RZ ;  /* 0x0000000102117810 */ /* 0x040fe20007ffe0ff */
[C---:B------:R-:W-:Y:S02]  /*1830*/  VIADD R21, R2.reuse, 0x2 ;  /* 0x0000000202157836 */ /* 0x040fe40000000000 */
[C---:B------:R-:W-:Y:S02]  /*1840*/  IMAD R3, R2.reuse, UR6, R3 ;  /* 0x0000000602037c24 */ /* 0x040fe4000f8e0203 */
[----:B------:R-:W-:-:S04]  /*1850*/  IMAD.WIDE.U32 R14, R2, UR12, R4 ;  /* 0x0000000c020e7c25 */ /* 0x000fc8000f8e0004 */
[----:B------:R-:W-:Y:S01]  /*1860*/  IMAD.WIDE.U32 R18, R17, UR12, R4 ;  /* 0x0000000c11127c25 */ /* 0x000fe2000f8e0004 */
[----:B------:R-:W-:-:S03]  /*1870*/  IADD3 R3, PT, PT, R15, R3, RZ ;  /* 0x000000030f037210 */ /* 0x000fc60007ffe0ff */
[----:B------:R-:W-:Y:S01]  /*1880*/  IMAD R17, R17, UR6, R19 ;  /* 0x0000000611117c24 */ /* 0x000fe2000f8e0213 */
[----:B-1----:R-:W-:Y:S01]  /*1890*/  LEA R6, P0, R14, UR10, 0x2 ;  /* 0x0000000a0e067c11 */ /* 0x002fe2000f8010ff */
[----:B------:R-:W-:-:S03]  /*18a0*/  IMAD.WIDE.U32 R8, R21, UR12, R4 ;  /* 0x0000000c15087c25 */ /* 0x000fc6000f8e0004 */
[----:B------:R-:W-:Y:S01]  /*18b0*/  LEA.HI.X R7, R14, UR11, R3, 0x2, P0 ;  /* 0x0000000b0e077c11 */ /* 0x000fe200080f1403 */
[----:B------:R-:W-:Y:S01]  /*18c0*/  IMAD R21, R21, UR6, R9 ;  /* 0x0000000615157c24 */ /* 0x000fe2000f8e0209 */
[----:B------:R-:W-:Y:S02]  /*18d0*/  IADD3 R3, PT, PT, R2, 0x3, RZ ;  /* 0x0000000302037810 */ /* 0x000fe40007ffe0ff */
[----:B------:R-:W-:Y:S01]  /*18e0*/  LEA R14, P0, R18, UR10, 0x2 ;  /* 0x0000000a120e7c11 */ /* 0x000fe2000f8010ff */
[----:B------:R-:W2:Y:S01]  /*18f0*/  LDG.E R6, desc[UR8][R6.64] ;  /* 0x0000000806067981 */ /* 0x000ea2000c1e1900 */
[----:B------:R-:W-:Y:S02]  /*1900*/  LEA R16, P1, R8, UR10, 0x2 ;  /* 0x0000000a08107c11 */ /* 0x000fe4000f8210ff */
[----:B------:R-:W-:Y:S01]  /*1910*/  LEA.HI.X R15, R18, UR11, R17, 0x2, P0 ;  /* 0x0000000b120f7c11 */ /* 0x000fe200080f1411 */
[----:B------:R-:W-:Y:S01]  /*1920*/  IMAD.WIDE.U32 R18, R3, UR12, R4 ;  /* 0x0000000c03127c25 */ /* 0x000fe2000f8e0004 */
[----:B------:R-:W-:-:S03]  /*1930*/  LEA.HI.X R17, R8, UR11, R21, 0x2, P1 ;  /* 0x0000000b08117c11 */ /* 0x000fc600088f1415 */
[----:B------:R-:W-:Y:S01]  /*1940*/  IMAD R3, R3, UR6, R19 ;  /* 0x0000000603037c24 */ /* 0x000fe2000f8e0213 */
[C---:B------:R-:W-:Y:S01]  /*1950*/  LEA R8, P0, R18.reuse, UR10, 0x2 ;  /* 0x0000000a12087c11 */ /* 0x040fe2000f8010ff */
[----:B------:R-:W3:Y:S03]  /*1960*/  LDG.E R14, desc[UR8][R14.64] ;  /* 0x000000080e0e7981 */ /* 0x000ee6000c1e1900 */
[----:B------:R-:W-:Y:S01]  /*1970*/  LEA.HI.X R9, R18, UR11, R3, 0x2, P0 ;  /* 0x0000000b12097c11 */ /* 0x000fe200080f1403 */
[----:B------:R-:W4:Y:S04]  /*1980*/  LDG.E R16, desc[UR8][R16.64] ;  /* 0x0000000810107981 */ /* 0x000f28000c1e1900 */
[----:B------:R-:W5:Y:S01]  /*1990*/  LDG.E R8, desc[UR8][R8.64] ;  /* 0x0000000808087981 */ /* 0x000f62000c1e1900 */
[----:B------:R-:W-:Y:S01]  /*19a0*/  IMAD.MOV.U32 R3, RZ, RZ, RZ ;  /* 0x000000ffff037224 */ /* 0x000fe200078e00ff */
[----:B------:R-:W-:Y:S01]  /*19b0*/  IADD3 R2, PT, PT, R2, 0x4, RZ ;  /* 0x0000000402027810 */ /* 0x000fe20007ffe0ff */
[----:B--2---:R-:W-:-:S04]  /*19c0*/  FADD R25, R25, R6 ;  /* 0x0000000619197221 */ /* 0x004fc80000000000 */
[----:B---3--:R-:W-:-:S04]  /*19d0*/  FADD R25, R25, R14 ;  /* 0x0000000e19197221 */ /* 0x008fc80000000000 */
[----:B----4-:R-:W-:-:S04]  /*19e0*/  FADD R25, R25, R16 ;  /* 0x0000001019197221 */ /* 0x010fc80000000000 */
[----:B-----5:R-:W-:-:S07]  /*19f0*/  FADD R25, R25, R8 ;  /* 0x0000000819197221 */ /* 0x020fce0000000000 */
.L_x_144:
[----:B------:R-:W-:Y:S05]  /*1a00*/  BRA.U !UP0, `(.L_x_140) ;  /* 0x0000000108407547 */ /* 0x000fea000b800000 */
.L_x_145:
[----:B------:R-:W-:Y:S01]  /*1a10*/  MOV R4, R12 ;  /* 0x0000000c00047202 */ /* 0x000fe20000000f00 */
[----:B------:R-:W-:-:S04]  /*1a20*/  IMAD R3, R3, UR12, RZ ;  /* 0x0000000c03037c24 */ /* 0x000fc8000f8e02ff */
[C---:B------:R-:W-:Y:S02]  /*1a30*/  IMAD R3, R2.reuse, UR6, R3 ;  /* 0x0000000602037c24 */ /* 0x040fe4000f8e0203 */
[----:B------:R-:W-:-:S04]  /*1a40*/  IMAD.WIDE.U32 R6, R2, UR12, R4 ;  /* 0x0000000c02067c25 */ /* 0x000fc8000f8e0004 */
[----:B------:R-:W-:Y:S01]  /*1a50*/  IMAD.IADD R3, R7, 0x1, R3 ;  /* 0x0000000107037824 */ /* 0x000fe200078e0203 */
[----:B0-----:R-:W-:-:S04]  /*1a60*/  LEA R8, P0, R6, UR14, 0x2 ;  /* 0x0000000e06087c11 */ /* 0x001fc8000f8010ff */
[----:B------:R-:W-:-:S05]  /*1a70*/  LEA.HI.X R9, R6, UR15, R3, 0x2, P0 ;  /* 0x0000000f06097c11 */ /* 0x000fca00080f1403 */
[----:B------:R-:W2:Y:S01]  /*1a80*/  LDG.E R8, desc[UR8][R8.64] ;  /* 0x0000000808087981 */ /* 0x000ea2000c1e1900 */
[----:B------:R-:W-:Y:S01]  /*1a90*/  UIADD3 UR5, UP0, UPT, UR5, -0x1, URZ ;  /* 0xffffffff05057890 */ /* 0x000fe2000ff1e0ff */
[----:B------:R-:W-:Y:S01]  /*1aa0*/  HFMA2 R3, -RZ, RZ, 0, 0 ;  /* 0x00000000ff037431 */ /* 0x000fe200000001ff */
[----:B------:R-:W-:Y:S02]  /*1ab0*/  IADD3 R2, PT, PT, R2, 0x1, RZ ;  /* 0x0000000102027810 */ /* 0x000fe40007ffe0ff */
[----:B------:R-:W-:Y:S02]  /*1ac0*/  UIADD3.X UR4, UPT, UPT, UR4, -0x1, URZ, UP0, !UPT ;  /* 0xffffffff04047890 */ /* 0x000fe400087fe4ff */
[----:B------:R-:W-:-:S04]  /*1ad0*/  UISETP.NE.U32.AND UP0, UPT, UR5, URZ, UPT ;  /* 0x000000ff0500728c */ /* 0x000fc8000bf05070 */
[----:B------:R-:W-:Y:S01]  /*1ae0*/  UISETP.NE.AND.EX UP0, UPT, UR4, URZ, UPT, UP0 ;  /* 0x000000ff0400728c */ /* 0x000fe2000bf05300 */
[----:B--2---:R-:W-:-:S08]  /*1af0*/  FADD R25, R8, R25 ;  /* 0x0000001908197221 */ /* 0x004fd00000000000 */
[----:B------:R-:W-:Y:S05]  /*1b00*/  BRA.U UP0, `(.L_x_145) ;  /* 0xfffffffd00c07547 */ /* 0x000fea000b83ffff */
.L_x_140:
[----:B------:R-:W1:Y:S02]  /*1b10*/  LDCU.64 UR4, c[0x0][0x3d8] ;  /* 0x00007b00ff0477ac */ /* 0x000e640008000a00 */
[----:B-1----:R-:W-:-:S04]  /*1b20*/  LEA R2, P0, R10, UR4, 0x2 ;  /* 0x000000040a027c11 */ /* 0x002fc8000f8010ff */
[----:B------:R-:W-:-:S05]  /*1b30*/  LEA.HI.X R3, R10, UR5, R0, 0x2, P0 ;  /* 0x000000050a037c11 */ /* 0x000fca00080f1400 */
[----:B------:R-:W2:Y:S02]  /*1b40*/  LDG.E R0, desc[UR8][R2.64] ;  /* 0x0000000802007981 */ /* 0x000ea4000c1e1900 */
[----:B--2---:R-:W-:-:S05]  /*1b50*/  FADD R25, R0, R25 ;  /* 0x0000001900197221 */ /* 0x004fca0000000000 */
[----:B------:R-:W-:Y:S01]  /*1b60*/  STG.E desc[UR8][R2.64], R25 ;  /* 0x0000001902007986 */ /* 0x000fe2000c101908 */
[----:B0-----:R-:W-:Y:S05]  /*1b70*/  EXIT ;  /* 0x000000000000794d */ /* 0x001fea0003800000 */
        .weak           $__internal_8_$__cuda_sm20_div_u64
        .type           $__internal_8_$__cuda_sm20_div_u64,@function
        .size           $__internal_8_$__cuda_sm20_div_u64,($__internal_9_$__cuda_sm20_rem_u64 - $__internal_8_$__cuda_sm20_div_u64)
$__internal_8_$__cuda_sm20_div_u64:
        /* <DEDUP_REMOVED lines=9> */
[----:B------:R-:W-:Y:S02]  /*1c10*/  IADD3.X R17, PT, PT, RZ, ~R13, RZ, P0, !PT ;  /* 0x8000000dff117210 */ /* 0x000fe400007fe4ff */
        /* <DEDUP_REMOVED lines=29> */
[----:B------:R-:W-:-:S03]  /*1df0*/  IMAD.WIDE.U32 R6, R13, UR4, RZ ;  /* 0x000000040d067c25 */ /* 0x000fc6000f8e00ff */
[----:B------:R-:W-:Y:S01]  /*1e00*/  IADD3.X R12, PT, PT, RZ, R12, RZ, P1, !PT ;  /* 0x0000000cff0c7210 */ /* 0x000fe20000ffe4ff */
[----:B------:R-:W-:Y:S01]  /*1e10*/  IMAD R7, R13, UR5, R7 ;  /* 0x000000050d077c24 */ /* 0x000fe2000f8e0207 */
[----:B------:R-:W-:-:S03]  /*1e20*/  IADD3 R15, P1, PT, -R6, R10, RZ ;  /* 0x0000000a060f7210 */ /* 0x000fc60007f3e1ff */
[----:B------:R-:W-:Y:S01]  /*1e30*/  IMAD R6, R12, UR4, R7 ;  /* 0x000000040c067c24 */ /* 0x000fe2000f8e0207 */
[C---:B------:R-:W-:Y:S02]  /*1e40*/  ISETP.GE.U32.AND P0, PT, R15.reuse, UR4, PT ;  /* 0x000000040f007c0c */ /* 0x040fe4000bf06070 */
[----:B------:R-:W-:Y:S01]  /*1e50*/  IADD3 R10, P2, PT, R15, -UR4, RZ ;  /* 0x800000040f0a7c10 */ /* 0x000fe2000ff5e0ff */
[----:B------:R-:W-:Y:S01]  /*1e60*/  IMAD.X R14, R11, 0x1, ~R6, P1 ;  /* 0x000000010b0e7824 */ /* 0x000fe200008e0e06 */
[----:B------:R-:W-:-:S04]  /*1e70*/  IADD3 R6, P1, PT, R13, 0x1, RZ ;  /* 0x000000010d067810 */ /* 0x000fc80007f3e0ff */
[C---:B------:R-:W-:Y:S02]  /*1e80*/  ISETP.GE.U32.AND.EX P0, PT, R14.reuse, UR5, PT, P0 ;  /* 0x000000050e007c0c */ /* 0x040fe4000bf06100 */
[----:B------:R-:W-:Y:S02]  /*1e90*/  IADD3.X R11, PT, PT, R14, ~UR5, RZ, P2, !PT ;  /* 0x800000050e0b7c10 */ /* 0x000fe400097fe4ff */
[----:B------:R-:W-:Y:S02]  /*1ea0*/  IADD3.X R7, PT, PT, RZ, R12, RZ, P1, !PT ;  /* 0x0000000cff077210 */ /* 0x000fe40000ffe4ff */
[----:B------:R-:W-:Y:S02]  /*1eb0*/  SEL R10, R10, R15, P0 ;  /* 0x0000000f0a0a7207 */ /* 0x000fe40000000000 */
[----:B------:R-:W-:Y:S02]  /*1ec0*/  SEL R13, R6, R13, P0 ;  /* 0x0000000d060d7207 */ /* 0x000fe40000000000 */
[----:B------:R-:W-:-:S02]  /*1ed0*/  SEL R6, R11, R14, P0 ;  /* 0x0000000e0b067207 */ /* 0x000fc40000000000 */
        /* <DEDUP_REMOVED lines=13> */
[----:B------:R-:W-:Y:S06]  /*1fb0*/  RET.REL.NODEC R6 `(sum_transposed_filters_f32) ;  /* 0xffffffe006107950 */ /* 0x000fec0003c3ffff */
        .weak           $__internal_9_$__cuda_sm20_rem_u64
        .type           $__internal_9_$__cuda_sm20_rem_u64,@function
        .size           $__internal_9_$__cuda_sm20_rem_u64,(.L_x_273 - $__internal_9_$__cuda_sm20_rem_u64)
$__internal_9_$__cuda_sm20_rem_u64:
        /* <DEDUP_REMOVED lines=26> */
[----:B------:R-:W-:Y:S02]  /*2160*/  HFMA2 R13, -RZ, RZ, 0, 0 ;  /* 0x00000000ff0d7431 */ /* 0x000fe400000001ff */
        /* <DEDUP_REMOVED lines=19> */
[CC--:B------:R-:W-:Y:S02]  /*22a0*/  ISETP.GE.U32.AND P0, PT, R13.reuse, R10.reuse, PT ;  /* 0x0000000a0d00720c */ /* 0x0c0fe40003f06070 */
[----:B------:R-:W-:Y:S02]  /*22b0*/  MOV R15, 0x0 ;  /* 0x00000000000f7802 */ /* 0x000fe40000000f00 */
        /* <DEDUP_REMOVED lines=16> */
[----:B------:R-:W-:Y:S06]  /*23c0*/  RET.REL.NODEC R14 `(sum_transposed_filters_f32) ;  /* 0xffffffdc0e0c7950 */ /* 0x000fec0003c3ffff */
.L_x_146:
        /* <DEDUP_REMOVED lines=11> */
.L_x_273:


//--------------------- .text.transpose_and_broadcast_filters_f32 --------------------------
	.section	.text.transpose_and_broadcast_filters_f32,"ax",@progbits
	.align	128
        .global         transpose_and_broadcast_filters_f32
        .type           transpose_and_broadcast_filters_f32,@function
        .size           transpose_and_broadcast_filters_f32,(.L_x_275 - transpose_and_broadcast_filters_f32)
        .other          transpose_and_broadcast_filters_f32,@"STO_CUDA_ENTRY STV_DEFAULT"
transpose_and_broadcast_filters_f32:
.text.transpose_and_broadcast_filters_f32:
        /* <DEDUP_REMOVED lines=27> */
[----:B------:R-:W-:-:S06]  /*01b0*/  IMAD.MOV.U32 R7, RZ, RZ, RZ ;  /* 0x000000ffff077224 */ /* 0x000fcc00078e00ff */
        /* <DEDUP_REMOVED lines=20> */
.L_x_147:
[----:B------:R-:W-:Y:S01]  /*0300*/  MOV R10, R4 ;  /* 0x00000004000a7202 */ /* 0x000fe20000000f00 */
[----:B------:R-:W-:Y:S01]  /*0310*/  IMAD.MOV.U32 R11, RZ, RZ, RZ ;  /* 0x000000ffff0b7224 */ /* 0x000fe200078e00ff */
[----:B------:R-:W-:Y:S01]  /*0320*/  MOV R0, 0x350 ;  /* 0x0000035000007802 */ /* 0x000fe20000000f00 */
[----:B------:R-:W0:Y:S06]  /*0330*/  LDCU.64 UR4, c[0x0][0x390] ;  /* 0x00007200ff0477ac */ /* 0x000e2c0008000a00 */
[----:B0-----:R-:W-:Y:S05]  /*0340*/  CALL.REL.NOINC `($__internal_10_$__cuda_sm20_div_u64) ;  /* 0x0000001000787944 */ /* 0x001fea0003c00000 */
        /* <DEDUP_REMOVED lines=10> */
.L_x_148:
[----:B------:R-:W-:-:S09]  /*03f0*/  UISETP.NE.AND.EX UP0, UPT, UR13, URZ, UPT, !UPT ;  /* 0x000000ff0d00728c */ /* 0x000fd2000bf053f0 */
[----:B------:R-:W-:Y:S05]  /*0400*/  BRA.U UP0, `(.L_x_149) ;  /* 0x00000001005c7547 */ /* 0x000fea000b800000 */
[----:B------:R-:W0:Y:S01]  /*0410*/  I2F.U32.RP R7, UR12 ;  /* 0x0000000c00077d06 */ /* 0x000e220008209000 */
[----:B------:R-:W-:Y:S01]  /*0420*/  HFMA2 R2, -RZ, RZ, 0, 0 ;  /* 0x00000000ff027431 */ /* 0x000fe200000001ff */
[----:B------:R-:W-:-:S06]  /*0430*/  ISETP.NE.U32.AND P2, PT, RZ, UR12, PT ;  /* 0x0000000cff007c0c */ /* 0x000fcc000bf45070 */
[----:B0-----:R-:W0:Y:S02]  /*0440*/  MUFU.RCP R7, R7 ;  /* 0x0000000700077308 */ /* 0x001e240000001000 */
[----:B0-----:R-:W-:Y:S02]  /*0450*/  VIADD R8, R7, 0xffffffe ;  /* 0x0ffffffe07087836 */ /* 0x001fe40000000000 */
[----:B------:R-:W-:-:S04]  /*0460*/  IMAD.MOV.U32 R7, RZ, RZ, RZ ;  /* 0x000000ffff077224 */ /* 0x000fc800078e00ff */
[----:B------:R-:W0:Y:S02]  /*0470*/  F2I.FTZ.U32.TRUNC.NTZ R3, R8 ;  /* 0x0000000800037305 */ /* 0x000e24000021f000 */
[----:B0-----:R-:W-:-:S04]  /*0480*/  IMAD.MOV R9, RZ, RZ, -R3 ;  /* 0x000000ffff097224 */ /* 0x001fc800078e0a03 */
        /* <DEDUP_REMOVED lines=13> */
[----:B------:R-:W-:Y:S01]  /*0560*/  MOV R3, RZ ;  /* 0x000000ff00037202 */ /* 0x000fe20000000f00 */
[----:B------:R-:W-:Y:S06]  /*0570*/  BRA `(.L_x_150) ;  /* 0x0000000000387947 */ /* 0x000fec0003800000 */
.L_x_149:
[----:B------:R-:W-:Y:S01]  /*0580*/  IMAD.MOV.U32 R10, RZ, RZ, R6 ;  /* 0x000000ffff0a7224 */ /* 0x000fe200078e0006 */
[----:B------:R-:W-:Y:S01]  /*0590*/  MOV R11, R7 ;  /* 0x00000007000b7202 */ /* 0x000fe20000000f00 */
[----:B------:R-:W0:Y:S01]  /*05a0*/  LDCU.64 UR4, c[0x0][0x390] ;  /* 0x00007200ff0477ac */ /* 0x000e220008000a00 */
[----:B------:R-:W-:-:S07]  /*05b0*/  MOV R0, 0x5d0 ;  /* 0x000005d000007802 */ /* 0x000fce0000000f00 */
[----:B0-----:R-:W-:Y:S05]  /*05c0*/  CALL.REL.NOINC `($__internal_10_$__cuda_sm20_div_u64) ;  /* 0x0000000c00d87944 */ /* 0x001fea0003c00000 */
[----:B------:R-:W0:Y:S01]  /*05d0*/  LDCU.64 UR4, c[0x0][0x390] ;  /* 0x00007200ff0477ac */ /* 0x000e220008000a00 */
[----:B------:R-:W-:Y:S01]  /*05e0*/  IADD3 R3, P0, PT, RZ, -R12, RZ ;  /* 0x8000000cff037210 */ /* 0x000fe20007f1e0ff */
[----:B------:R-:W-:-:S04]  /*05f0*/  IMAD.MOV.U32 R2, RZ, RZ, R12 ;  /* 0x000000ffff027224 */ /* 0x000fc800078e000c */
[----:B------:R-:W-:-:S04]  /*0600*/  IMAD.X R0, RZ, RZ, ~R13, P0 ;  /* 0x000000ffff007224 */ /* 0x000fc800000e0e0d */
[----:B0-----:R-:W-:Y:S02]  /*0610*/  IMAD R0, R0, UR4, RZ ;  /* 0x0000000400007c24 */ /* 0x001fe4000f8e02ff */
[----:B------:R-:W-:-:S04]  /*0620*/  IMAD.WIDE.U32 R6, R3, UR4, R6 ;  /* 0x0000000403067c25 */ /* 0x000fc8000f8e0006 */
[----:B------:R-:W-:-:S05]  /*0630*/  IMAD R3, R3, UR5, R0 ;  /* 0x0000000503037c24 */ /* 0x000fca000f8e0200 */
[----:B------:R-:W-:Y:S02]  /*0640*/  IADD3 R7, PT, PT, R3, R7, RZ ;  /* 0x0000000703077210 */ /* 0x000fe40007ffe0ff */
[----:B------:R-:W-:-:S07]  /*0650*/  MOV R3, R13 ;  /* 0x0000000d00037202 */ /* 0x000fce0000000f00 */
.L_x_150:
        /* <DEDUP_REMOVED lines=26> */
.L_x_151:
[----:B------:R-:W-:Y:S01]  /*0800*/  MOV R10, R2 ;  /* 0x00000002000a7202 */ /* 0x000fe20000000f00 */
[----:B------:R-:W-:Y:S01]  /*0810*/  IMAD.MOV.U32 R11, RZ, RZ, R3 ;  /* 0x000000ffff0b7224 */ /* 0x000fe200078e0003 */
[----:B------:R-:W-:Y:S01]  /*0820*/  MOV R0, 0x850 ;  /* 0x0000085000007802 */ /* 0x000fe20000000f00 */
[----:B------:R-:W0:Y:S06]  /*0830*/  LDCU.64 UR4, c[0x0][0x3a0] ;  /* 0x00007400ff0477ac */ /* 0x000e2c0008000a00 */
[----:B0-----:R-:W-:Y:S05]  /*0840*/  CALL.REL.NOINC `($__internal_10_$__cuda_sm20_div_u64) ;  /* 0x0000000c00387944 */ /* 0x001fea0003c00000 */
[----:B------:R-:W0:Y:S01]  /*0850*/  LDCU.64 UR4, c[0x0][0x3a0] ;  /* 0x00007400ff0477ac */ /* 0x000e220008000a00 */
[----:B------:R-:W-:Y:S01]  /*0860*/  IADD3 R9, P0, PT, RZ, -R12, RZ ;  /* 0x8000000cff097210 */ /* 0x000fe20007f1e0ff */
[----:B------:R-:W-:Y:S01]  /*0870*/  IMAD.MOV.U32 R10, RZ, RZ, R2 ;  /* 0x000000ffff0a7224 */ /* 0x000fe200078e0002 */
[----:B------:R-:W-:Y:S02]  /*0880*/  MOV R11, R3 ;  /* 0x00000003000b7202 */ /* 0x000fe40000000f00 */
[----:B------:R-:W-:-:S05]  /*0890*/  IADD3.X R0, PT, PT, RZ, ~R13, RZ, P0, !PT ;  /* 0x8000000dff007210 */ /* 0x000fca00007fe4ff */
[----:B0-----:R-:W-:Y:S02]  /*08a0*/  IMAD R0, R0, UR4, RZ ;  /* 0x0000000400007c24 */ /* 0x001fe4000f8e02ff */
[----:B------:R-:W-:-:S04]  /*08b0*/  IMAD.WIDE.U32 R10, R9, UR4, R10 ;  /* 0x00000004090a7c25 */ /* 0x000fc8000f8e000a */
[----:B------:R-:W-:-:S04]  /*08c0*/  IMAD R3, R9, UR5, R0 ;  /* 0x0000000509037c24 */ /* 0x000fc8000f8e0200 */
[----:B------:R-:W-:-:S07]  /*08d0*/  IMAD.IADD R8, R11, 0x1, R3 ;  /* 0x000000010b087824 */ /* 0x000fce00078e0203 */
.L_x_152:
        /* <DEDUP_REMOVED lines=24> */
.L_x_153:
[----:B------:R-:W-:Y:S01]  /*0a60*/  IMAD.MOV.U32 R0, RZ, RZ, R12 ;  /* 0x000000ffff007224 */ /* 0x000fe200078e000c */
[----:B------:R-:W-:Y:S02]  /*0a70*/  MOV R9, R13 ;  /* 0x0000000d00097202 */ /* 0x000fe40000000f00 */
[----:B------:R-:W-:-:S07]  /*0a80*/  MOV R14, 0xaa0 ;  /* 0x00000aa0000e7802 */ /* 0x000fce0000000f00 */
[----:B------:R-:W-:Y:S05]  /*0a90*/  CALL.REL.NOINC `($__internal_11_$__cuda_sm20_rem_u64) ;  /* 0x0000000c00b47944 */ /* 0x000fea0003c00000 */
.L_x_154:
        /* <DEDUP_REMOVED lines=9> */
[----:B---3--:R-:W-:Y:S02]  /*0b30*/  IMAD R3, R3, R10, RZ ;  /* 0x0000000a03037224 */ /* 0x008fe400078e02ff */
[----:B------:R-:W-:Y:S02]  /*0b40*/  IMAD.IADD R21, R21, 0x1, R9 ;  /* 0x0000000115157824 */ /* 0x000fe400078e0209 */
[C---:B------:R-:W-:Y:S02]  /*0b50*/  IMAD R9, R2.reuse, R8, R3 ;  /* 0x0000000802097224 */ /* 0x040fe400078e0203 */
[----:B------:R-:W-:Y:S02]  /*0b60*/  IMAD.WIDE.U32 R20, R2, R10, R20 ;  /* 0x0000000a02147225 */ /* 0x000fe400078e0014 */
[----:B------:R-:W0:Y:S02]  /*0b70*/  LDC.64 R2, c[0x0][0x398] ;  /* 0x0000e600ff027b82 */ /* 0x000e240000000a00 */
[----:B----4-:R-:W-:Y:S01]  /*0b80*/  IMAD R0, R15, R6, RZ ;  /* 0x000000060f007224 */ /* 0x010fe200078e02ff */
[----:B------:R-:W-:-:S03]  /*0b90*/  IADD3 R21, PT, PT, R21, R9, RZ ;  /* 0x0000000915157210 */ /* 0x000fc60007ffe0ff */
[C---:B------:R-:W-:Y:S02]  /*0ba0*/  IMAD R9, R14.reuse, R7, R0 ;  /* 0x000000070e097224 */ /* 0x040fe400078e0200 */
[----:B------:R-:W-:-:S04]  /*0bb0*/  IMAD.WIDE.U32 R14, R14, R6, R20 ;  /* 0x000000060e0e7225 */ /* 0x000fc800078e0014 */
[-C--:B-----5:R-:W-:Y:S02]  /*0bc0*/  IMAD R0, R17, R4.reuse, RZ ;  /* 0x0000000411007224 */ /* 0x0a0fe400078e02ff */
[----:B------:R-:W-:Y:S02]  /*0bd0*/  IMAD.IADD R15, R15, 0x1, R9 ;  /* 0x000000010f0f7824 */ /* 0x000fe400078e0209 */
[C---:B------:R-:W-:Y:S02]  /*0be0*/  IMAD R9, R16.reuse, R5, R0 ;  /* 0x0000000510097224 */ /* 0x040fe400078e0200 */
[----:B------:R-:W-:-:S05]  /*0bf0*/  IMAD.WIDE.U32 R16, R16, R4, R14 ;  /* 0x0000000410107225 */ /* 0x000fca00078e000e */
[----:B------:R-:W-:Y:S02]  /*0c00*/  IADD3 R9, PT, PT, R17, R9, RZ ;  /* 0x0000000911097210 */ /* 0x000fe40007ffe0ff */
[----:B0-----:R-:W-:Y:S02]  /*0c10*/  ISETP.NE.U32.AND P0, PT, R2, RZ, PT ;  /* 0x000000ff0200720c */ /* 0x001fe40003f05070 */
[C---:B-1----:R-:W-:Y:S02]  /*0c20*/  LEA R14, P1, R16.reuse, UR8, 0x2 ;  /* 0x00000008100e7c11 */ /* 0x042fe4000f8210ff */
[----:B------:R-:W-:Y:S02]  /*0c30*/  ISETP.NE.AND.EX P0, PT, R3, RZ, PT, P0 ;  /* 0x000000ff0300720c */ /* 0x000fe40003f05300 */
[----:B------:R-:W-:-:S11]  /*0c40*/  LEA.HI.X R15, R16, UR9, R9, 0x2, P1 ;  /* 0x00000009100f7c11 */ /* 0x000fd600088f1409 */
[----:B------:R-:W-:Y:S05]  /*0c50*/  @!P0 EXIT ;  /* 0x000000000000894d */ /* 0x000fea0003800000 */
[----:B------:R0:W5:Y:S01]  /*0c60*/  LDG.E R0, desc[UR4][R14.64] ;  /* 0x000000040e007981 */ /* 0x000162000c1e1900 */
[----:B------:R-:W1:Y:S01]  /*0c70*/  LDCU.64 UR8, c[0x0][0x3a8] ;  /* 0x00007500ff0877ac */ /* 0x000e620008000a00 */
[----:B------:R-:W-:Y:S01]  /*0c80*/  MOV R9, R13 ;  /* 0x0000000d00097202 */ /* 0x000fe20000000f00 */
[----:B------:R-:W-:Y:S01]  /*0c90*/  HFMA2 R22, -RZ, RZ, 0, 0 ;  /* 0x00000000ff167431 */ /* 0x000fe200000001ff */
[C---:B------:R-:W-:Y:S01]  /*0ca0*/  ISETP.GE.U32.AND P1, PT, R2.reuse, 0x8, PT ;  /* 0x000000080200780c */ /* 0x040fe20003f26070 */
[----:B------:R-:W2:Y:S01]  /*0cb0*/  LDCU.64 UR12, c[0x0][0x390] ;  /* 0x00007200ff0c77ac */ /* 0x000ea20008000a00 */
[----:B------:R-:W-:Y:S02]  /*0cc0*/  LOP3.LUT R26, R2, 0x7, RZ, 0xc0, !PT ;  /* 0x00000007021a7812 */ /* 0x000fe400078ec0ff */
[----:B------:R-:W-:Y:S01]  /*0cd0*/  ISETP.GE.U32.AND.EX P1, PT, R3, RZ, PT, P1 ;  /* 0x000000ff0300720c */ /* 0x000fe20003f26110 */
[----:B------:R-:W-:Y:S01]  /*0ce0*/  IMAD.MOV.U32 R3, RZ, RZ, RZ ;  /* 0x000000ffff037224 */ /* 0x000fe200078e00ff */
[----:B------:R-:W-:-:S04]  /*0cf0*/  ISETP.NE.U32.AND P0, PT, R26, RZ, PT ;  /* 0x000000ff1a00720c */ /* 0x000fc80003f05070 */
[----:B------:R-:W-:Y:S01]  /*0d00*/  ISETP.NE.AND.EX P0, PT, RZ, RZ, PT, P0 ;  /* 0x000000ffff00720c */ /* 0x000fe20003f05300 */
[----:B-1----:R-:W-:Y:S02]  /*0d10*/  IMAD R11, R8, UR8, RZ ;  /* 0x00000008080b7c24 */ /* 0x002fe4000f8e02ff */
[----:B------:R-:W-:Y:S02]  /*0d20*/  IMAD.MOV.U32 R8, RZ, RZ, R12 ;  /* 0x000000ffff087224 */ /* 0x000fe400078e000c */
[C---:B------:R-:W-:Y:S02]  /*0d30*/  IMAD R11, R10.reuse, UR9, R11 ;  /* 0x000000090a0b7c24 */ /* 0x040fe4000f8e020b */
[----:B------:R-:W-:-:S04]  /*0d40*/  IMAD.WIDE.U32 R8, R10, UR8, R8 ;  /* 0x000000080a087c25 */ /* 0x000fc8000f8e0008 */
[----:B------:R-:W-:Y:S02]  /*0d50*/  IMAD.IADD R9, R9, 0x1, R11 ;  /* 0x0000000109097824 */ /* 0x000fe400078e020b */
[----:B--2---:R-:W-:-:S04]  /*0d60*/  IMAD.WIDE.U32 R6, R8, UR12, R6 ;  /* 0x0000000c08067c25 */ /* 0x004fc8000f8e0006 */
[----:B------:R-:W-:Y:S02]  /*0d70*/  IMAD R9, R9, UR12, RZ ;  /* 0x0000000c09097c24 */ /* 0x000fe4000f8e02ff */
[----:B------:R-:W-:-:S04]  /*0d80*/  IMAD.WIDE.U32 R4, R6, UR12, R4 ;  /* 0x0000000c06047c25 */ /* 0x000fc8000f8e0004 */
[----:B------:R-:W-:-:S05]  /*0d90*/  IMAD R9, R8, UR13, R9 ;  /* 0x0000000d08097c24 */ /* 0x000fca000f8e0209 */
[----:B------:R-:W-:-:S05]  /*0da0*/  IADD3 R7, PT, PT, R7, R9, RZ ;  /* 0x0000000907077210 */ /* 0x000fca0007ffe0ff */
[----:B------:R-:W-:-:S04]  /*0db0*/  IMAD R7, R7, UR12, RZ ;  /* 0x0000000c07077c24 */ /* 0x000fc8000f8e02ff */
[----:B------:R-:W-:-:S04]  /*0dc0*/  IMAD R7, R6, UR13, R7 ;  /* 0x0000000d06077c24 */ /* 0x000fc8000f8e0207 */
[----:B------:R-:W-:Y:S01]  /*0dd0*/  IMAD.IADD R23, R5, 0x1, R7 ;  /* 0x0000000105177824 */ /* 0x000fe200078e0207 */
[----:B0-----:R-:W-:Y:S06]  /*0de0*/  @!P1 BRA `(.L_x_155) ;  /* 0x0000000000b49947 */ /* 0x001fec0003800000 */
[----:B------:R-:W0:Y:S01]  /*0df0*/  LDC R22, c[0x0][0x39c] ;  /* 0x0000e700ff167b82 */ /* 0x000e220000000800 */
[----:B------:R-:W-:Y:S02]  /*0e00*/  LOP3.LUT R3, R2, 0xfffffff8, RZ, 0xc0, !PT ;  /* 0xfffffff802037812 */ /* 0x000fe400078ec0ff */
[----:B------:R-:W-:Y:S01]  /*0e10*/  CS2R R24, SRZ ;  /* 0x0000000000187805 */ /* 0x000fe2000001ff00 */
[----:B------:R-:W1:Y:S01]  /*0e20*/  LDCU.64 UR12, c[0x0][0x3e0] ;  /* 0x00007c00ff0c77ac */ /* 0x000e620008000a00 */
[----:B------:R-:W-:Y:S01]  /*0e30*/  MOV R28, R3 ;  /* 0x00000003001c7202 */ /* 0x000fe20000000f00 */
[----:B------:R-:W-:Y:S02]  /*0e40*/  USHF.L.U64.HI UR8, UR10, 0x2, UR6 ;  /* 0x000000020a087899 */ /* 0x000fe40008010206 */
[----:B------:R-:W-:Y:S01]  /*0e50*/  USHF.L.U32 UR7, UR10, 0x2, URZ ;  /* 0x000000020a077899 */ /* 0x000fe200080006ff */
[----:B01----:R-:W-:-:S11]  /*0e60*/  IMAD.MOV.U32 R27, RZ, RZ, R22 ;  /* 0x000000ffff1b7224 */ /* 0x003fd600078e0016 */
.L_x_156:
[----:B------:R-:W-:Y:S01]  /*0e70*/  MOV R6, R4 ;  /* 0x0000000400067202 */ /* 0x000fe20000000f00 */
[----:B------:R-:W-:Y:S02]  /*0e80*/  IMAD R8, R24, UR10, RZ ;  /* 0x0000000a18087c24 */ /* 0x000fe4000f8e02ff */
[----:B------:R-:W-:Y:S02]  /*0e90*/  IMAD.MOV.U32 R7, RZ, RZ, R23 ;  /* 0x000000ffff077224 */ /* 0x000fe400078e0017 */
[C---:B------:R-:W-:Y:S02]  /*0ea0*/  IMAD R9, R25.reuse, UR6, R8 ;  /* 0x0000000619097c24 */ /* 0x040fe4000f8e0208 */
[C---:B------:R-:W-:Y:S01]  /*0eb0*/  IMAD.WIDE.U32 R6, R25.reuse, UR10, R6 ;  /* 0x0000000a19067c25 */ /* 0x040fe2000f8e0006 */
[----:B------:R-:W-:-:S04]  /*0ec0*/  IADD3 R25, P2, PT, R25, 0x8, RZ ;  /* 0x0000000819197810 */ /* 0x000fc80007f5e0ff */
[----:B------:R-:W-:Y:S01]  /*0ed0*/  IADD3 R7, PT, PT, R7, R9, RZ ;  /* 0x0000000907077210 */ /* 0x000fe20007ffe0ff */
[----:B------:R-:W-:Y:S01]  /*0ee0*/  IMAD.X R24, RZ, RZ, R24, P2 ;  /* 0x000000ffff187224 */ /* 0x000fe200010e0618 */
[----:B------:R-:W-:-:S04]  /*0ef0*/  LEA R14, P1, R6, UR12, 0x2 ;  /* 0x0000000c060e7c11 */ /* 0x000fc8000f8210ff */
[----:B------:R-:W-:Y:S02]  /*0f00*/  LEA.HI.X R15, R6, UR13, R7, 0x2, P1 ;  /* 0x0000000d060f7c11 */ /* 0x000fe400088f1407 */
[----:B------:R-:W-:-:S03]  /*0f10*/  IADD3 R16, P1, PT, R14, UR7, RZ ;  /* 0x000000070e107c10 */ /* 0x000fc6000ff3e0ff */
[----:B-----5:R0:W-:Y:S01]  /*0f20*/  STG.E desc[UR4][R14.64], R0 ;  /* 0x000000000e007986 */ /* 0x0201e2000c101904 */
[----:B------:R-:W-:Y:S02]  /*0f30*/  IADD3.X R17, PT, PT, R15, UR8, RZ, P1, !PT ;  /* 0x000000080f117c10 */ /* 0x000fe40008ffe4ff */
[----:B------:R-:W-:-:S03]  /*0f40*/  IADD3 R12, P1, PT, R16, UR7, RZ ;  /* 0x00000007100c7c10 */ /* 0x000fc6000ff3e0ff */
[----:B------:R0:W-:Y:S01]  /*0f50*/  STG.E desc[UR4][R16.64], R0 ;  /* 0x0000000010007986 */ /* 0x0001e2000c101904 */
        /* <DEDUP_REMOVED lines=16> */
[----:B------:R-:W-:-:S03]  /*1060*/  IADD3 R28, P1, PT, R28, -0x8, RZ ;  /* 0xfffffff81c1c7810 */ /* 0x000fc60007f3e0ff */
[----:B------:R0:W-:Y:S01]  /*1070*/  STG.E desc[UR4][R20.64], R0 ;  /* 0x0000000014007986 */ /* 0x0001e2000c101904 */
[----:B------:R-:W-:Y:S02]  /*1080*/  IADD3.X R27, PT, PT, R27, -0x1, RZ, P1, !PT ;  /* 0xffffffff1b1b7810 */ /* 0x000fe40000ffe4ff */
[----:B------:R-:W-:-:S04]  /*1090*/  ISETP.NE.U32.AND P1, PT, R28, RZ, PT ;  /* 0x000000ff1c00720c */ /* 0x000fc80003f25070 */
[----:B------:R-:W-:-:S13]  /*10a0*/  ISETP.NE.AND.EX P1, PT, R27, RZ, PT, P1 ;  /* 0x000000ff1b00720c */ /* 0x000fda0003f25310 */
[----:B0-----:R-:W-:Y:S05]  /*10b0*/  @P1 BRA `(.L_x_156) ;  /* 0xfffffffc006c1947 */ /* 0x001fea000383ffff */
.L_x_155:
        /* <DEDUP_REMOVED lines=8> */
[----:B------:R-:W-:Y:S01]  /*1140*/  IMAD R6, R22, UR10, RZ ;  /* 0x0000000a16067c24 */ /* 0x000fe2000f8e02ff */
[----:B------:R-:W-:Y:S01]  /*1150*/  MOV R22, R4 ;  /* 0x0000000400167202 */ /* 0x000fe20000000f00 */
[C---:B------:R-:W-:Y:S01]  /*1160*/  VIADD R21, R3.reuse, 0x1 ;  /* 0x0000000103157836 */ /* 0x040fe20000000000 */
[C---:B------:R-:W-:Y:S01]  /*1170*/  IADD3 R19, PT, PT, R3.reuse, 0x2, RZ ;  /* 0x0000000203137810 */ /* 0x040fe20007ffe0ff */
[C---:B------:R-:W-:Y:S02]  /*1180*/  IMAD R9, R3.reuse, UR6, R6 ;  /* 0x0000000603097c24 */ /* 0x040fe4000f8e0206 */
[----:B------:R-:W-:-:S04]  /*1190*/  IMAD.WIDE.U32 R14, R3, UR10, R22 ;  /* 0x0000000a030e7c25 */ /* 0x000fc8000f8e0016 */
[----:B------:R-:W-:Y:S01]  /*11a0*/  VIADD R17, R3, 0x3 ;  /* 0x0000000303117836 */ /* 0x000fe20000000000 */
[----:B------:R-:W-:Y:S01]  /*11b0*/  IADD3 R9, PT, PT, R15, R9, RZ ;  /* 0x000000090f097210 */ /* 0x000fe20007ffe0ff */
[----:B------:R-:W-:Y:S01]  /*11c0*/  IMAD.WIDE.U32 R6, R21, UR10, R22 ;  /* 0x0000000a15067c25 */ /* 0x000fe2000f8e0016 */
[----:B------:R-:W-:-:S03]  /*11d0*/  IADD3 R3, PT, PT, R3, 0x4, RZ ;  /* 0x0000000403037810 */ /* 0x000fc60007ffe0ff */
[----:B------:R-:W-:Y:S01]  /*11e0*/  IMAD.WIDE.U32 R10, R19, UR10, R22 ;  /* 0x0000000a130a7c25 */ /* 0x000fe2000f8e0016 */
[----:B0-----:R-:W-:-:S03]  /*11f0*/  LEA R8, P1, R14, UR8, 0x2 ;  /* 0x000000080e087c11 */ /* 0x001fc6000f8210ff */
[----:B------:R-:W-:Y:S01]  /*1200*/  IMAD.WIDE.U32 R12, R17, UR10, R22 ;  /* 0x0000000a110c7c25 */ /* 0x000fe2000f8e0016 */
[----:B------:R-:W-:Y:S02]  /*1210*/  LEA.HI.X R9, R14, UR9, R9, 0x2, P1 ;  /* 0x000000090e097c11 */ /* 0x000fe400088f1409 */
[----:B------:R-:W-:Y:S01]  /*1220*/  LEA R14, P1, R6, UR8, 0x2 ;  /* 0x00000008060e7c11 */ /* 0x000fe2000f8210ff */
[----:B------:R-:W-:Y:S01]  /*1230*/  IMAD R15, R21, UR6, R7 ;  /* 0x00000006150f7c24 */ /* 0x000fe2000f8e0207 */
[----:B------:R-:W-:Y:S01]  /*1240*/  LEA R16, P2, R10, UR8, 0x2 ;  /* 0x000000080a107c11 */ /* 0x000fe2000f8410ff */
[----:B------:R-:W-:Y:S01]  /*1250*/  IMAD R11, R19, UR6, R11 ;  /* 0x00000006130b7c24 */ /* 0x000fe2000f8e020b */
[----:B------:R-:W-:Y:S01]  /*1260*/  LEA R18, P3, R12, UR8, 0x2 ;  /* 0x000000080c127c11 */ /* 0x000fe2000f8610ff */
[----:B------:R-:W-:Y:S01]  /*1270*/  IMAD R7, R17, UR6, R13 ;  /* 0x0000000611077c24 */ /* 0x000fe2000f8e020d */
[----:B------:R-:W-:Y:S01]  /*1280*/  LEA.HI.X R15, R6, UR9, R15, 0x2, P1 ;  /* 0x00000009060f7c11 */ /* 0x000fe200088f140f */
[----:B-----5:R0:W-:Y:S01]  /*1290*/  STG.E desc[UR4][R8.64], R0 ;  /* 0x0000000008007986 */ /* 0x0201e2000c101904 */
[----:B------:R-:W-:Y:S01]  /*12a0*/  LEA.HI.X R17, R10, UR9, R11, 0x2, P2 ;  /* 0x000000090a117c11 */ /* 0x000fe200090f140b */
[----:B------:R-:W-:Y:S01]  /*12b0*/  IMAD.MOV.U32 R22, RZ, RZ, RZ ;  /* 0x000000ffff167224 */ /* 0x000fe200078e00ff */
[----:B------:R-:W-:Y:S01]  /*12c0*/  LEA.HI.X R19, R12, UR9, R7, 0x2, P3 ;  /* 0x000000090c137c11 */ /* 0x000fe200098f1407 */
[----:B------:R0:W-:Y:S04]  /*12d0*/  STG.E desc[UR4][R14.64], R0 ;  /* 0x000000000e007986 */ /* 0x0001e8000c101904 */
[----:B------:R0:W-:Y:S04]  /*12e0*/  STG.E desc[UR4][R16.64], R0 ;  /* 0x0000000010007986 */ /* 0x0001e8000c101904 */
[----:B------:R0:W-:Y:S02]  /*12f0*/  STG.E desc[UR4][R18.64], R0 ;  /* 0x0000000012007986 */ /* 0x0001e4000c101904 */
.L_x_157:
        /* <DEDUP_REMOVED lines=8> */
[----:B------:R-:W-:Y:S01]  /*1380*/  IMAD R2, R22, UR10, RZ ;  /* 0x0000000a16027c24 */ /* 0x000fe2000f8e02ff */
[----:B------:R-:W-:Y:S01]  /*1390*/  MOV R22, R4 ;  /* 0x0000000400167202 */ /* 0x000fe20000000f00 */
[C---:B------:R-:W-:Y:S02]  /*13a0*/  VIADD R13, R3.reuse, 0x1 ;  /* 0x00000001030d7836 */ /* 0x040fe40000000000 */
[C---:B0-----:R-:W-:Y:S02]  /*13b0*/  IMAD R9, R3.reuse, UR6, R2 ;  /* 0x0000000603097c24 */ /* 0x041fe4000f8e0202 */
[----:B------:R-:W-:-:S04]  /*13c0*/  IMAD.WIDE.U32 R6, R3, UR10, R22 ;  /* 0x0000000a03067c25 */ /* 0x000fc8000f8e0016 */
[----:B------:R-:W-:-:S04]  /*13d0*/  IMAD.WIDE.U32 R10, R13, UR10, R22 ;  /* 0x0000000a0d0a7c25 */ /* 0x000fc8000f8e0016 */
[----:B------:R-:W-:Y:S02]  /*13e0*/  HFMA2 R22, -RZ, RZ, 0, 0 ;  /* 0x00000000ff167431 */ /* 0x000fe400000001ff */
[----:B------:R-:W-:Y:S02]  /*13f0*/  IMAD.IADD R9, R7, 0x1, R9 ;  /* 0x0000000107097824 */ /* 0x000fe400078e0209 */
[----:B------:R-:W-:Y:S01]  /*1400*/  IMAD R13, R13, UR6, R11 ;  /* 0x000000060d0d7c24 */ /* 0x000fe2000f8e020b */
[----:B-1----:R-:W-:Y:S01]  /*1410*/  LEA R8, P0, R6, UR8, 0x2 ;  /* 0x0000000806087c11 */ /* 0x002fe2000f8010ff */
[----:B------:R-:W-:Y:S01]  /*1420*/  VIADD R3, R3, 0x2 ;  /* 0x0000000203037836 */ /* 0x000fe20000000000 */
[----:B------:R-:W-:Y:S02]  /*1430*/  LEA R12, P2, R10, UR8, 0x2 ;  /* 0x000000080a0c7c11 */ /* 0x000fe4000f8410ff */
[----:B------:R-:W-:Y:S02]  /*1440*/  LEA.HI.X R9, R6, UR9, R9, 0x2, P0 ;  /* 0x0000000906097c11 */ /* 0x000fe400080f1409 */
[----:B------:R-:W-:-:S03]  /*1450*/  LEA.HI.X R13, R10, UR9, R13, 0x2, P2 ;  /* 0x000000090a0d7c11 */ /* 0x000fc600090f140d */
[----:B-----5:R1:W-:Y:S04]  /*1460*/  STG.E desc[UR4][R8.64], R0 ;  /* 0x0000000008007986 */ /* 0x0203e8000c101904 */
[----:B------:R1:W-:Y:S02]  /*1470*/  STG.E desc[UR4][R12.64], R0 ;  /* 0x000000000c007986 */ /* 0x0003e4000c101904 */
.L_x_158:
[----:B------:R-:W-:Y:S05]  /*1480*/  @P1 EXIT ;  /* 0x000000000000194d */ /* 0x000fea0003800000 */
[----:B------:R-:W2:Y:S01]  /*1490*/  LDCU.64 UR8, c[0x0][0x3e0] ;  /* 0x00007c00ff0877ac */ /* 0x000ea20008000a00 */
[----:B------:R-:W-:Y:S01]  /*14a0*/  IMAD R2, R22, UR10, RZ ;  /* 0x0000000a16027c24 */ /* 0x000fe2000f8e02ff */
[----:B------:R-:W-:-:S05]  /*14b0*/  MOV R22, R4 ;  /* 0x0000000400167202 */ /* 0x000fca0000000f00 */
[----:B------:R-:W-:-:S04]  /*14c0*/  IMAD.WIDE.U32 R4, R3, UR10, R22 ;  /* 0x0000000a03047c25 */ /* 0x000fc8000f8e0016 */
[----:B------:R-:W-:-:S04]  /*14d0*/  IMAD R3, R3, UR6, R2 ;  /* 0x0000000603037c24 */ /* 0x000fc8000f8e0202 */
[----:B------:R-:W-:Y:S01]  /*14e0*/  IMAD.IADD R3, R5, 0x1, R3 ;  /* 0x0000000105037824 */ /* 0x000fe200078e0203 */
[----:B--2---:R-:W-:-:S04]  /*14f0*/  LEA R2, P0, R4, UR8, 0x2 ;  /* 0x0000000804027c11 */ /* 0x004fc8000f8010ff */
[----:B------:R-:W-:-:S05]  /*1500*/  LEA.HI.X R3, R4, UR9, R3, 0x2, P0 ;  /* 0x0000000904037c11 */ /* 0x000fca00080f1403 */
[----:B-----5:R-:W-:Y:S01]  /*1510*/  STG.E desc[UR4][R2.64], R0 ;  /* 0x0000000002007986 */ /* 0x020fe2000c101904 */
[----:B------:R-:W-:Y:S05]  /*1520*/  EXIT ;  /* 0x000000000000794d */ /* 0x000fea0003800000 */
        .weak           $__internal_10_$__cuda_sm20_div_u64
        .type           $__internal_10_$__cuda_sm20_div_u64,@function
        .size           $__internal_10_$__cuda_sm20_div_u64,($__internal_11_$__cuda_sm20_rem_u64 - $__internal_10_$__cuda_sm20_div_u64)
$__internal_10_$__cuda_sm20_div_u64:
        /* <DEDUP_REMOVED lines=46> */
[----:B------:R-:W-:Y:S02]  /*1810*/  IADD3 R10, P1, PT, R15, -UR4, RZ ;  /* 0x800000040f0a7c10 */ /* 0x000fe4000ff3e0ff */
[----:B------:R-:W-:Y:S02]  /*1820*/  IADD3 R8, P2, PT, R13, 0x1, RZ ;  /* 0x000000010d087810 */ /* 0x000fe40007f5e0ff */
[C---:B------:R-:W-:Y:S02]  /*1830*/  ISETP.GE.U32.AND.EX P0, PT, R17.reuse, UR5, PT, P0 ;  /* 0x0000000511007c0c */ /* 0x040fe4000bf06100 */
[----:B------:R-:W-:Y:S02]  /*1840*/  IADD3.X R14, PT, PT, R17, ~UR5, RZ, P1, !PT ;  /* 0x80000005110e7c10 */ /* 0x000fe40008ffe4ff */
[----:B------:R-:W-:Y:S02]  /*1850*/  IADD3.X R11, PT, PT, RZ, R12, RZ, P2, !PT ;  /* 0x0000000cff0b7210 */ /* 0x000fe400017fe4ff */
[----:B------:R-:W-:-:S02]  /*1860*/  SEL R10, R10, R15, P0 ;  /* 0x0000000f0a0a7207 */ /* 0x000fc40000000000 */
[----:B------:R-:W-:Y:S02]  /*1870*/  SEL R9, R8, R13, P0 ;  /* 0x0000000d08097207 */ /* 0x000fe40000000000 */
[----:B------:R-:W-:Y:S02]  /*1880*/  SEL R13, R14, R17, P0 ;  /* 0x000000110e0d7207 */ /* 0x000fe40000000000 */
[----:B------:R-:W-:Y:S02]  /*1890*/  SEL R8, R11, R12, P0 ;  /* 0x0000000c0b087207 */ /* 0x000fe40000000000 */
[----:B------:R-:W-:Y:S02]  /*18a0*/  ISETP.GE.U32.AND P0, PT, R10, UR4, PT ;  /* 0x000000040a007c0c */ /* 0x000fe4000bf06070 */
[----:B------:R-:W-:Y:S02]  /*18b0*/  IADD3 R12, P2, PT, R9, 0x1, RZ ;  /* 0x00000001090c7810 */ /* 0x000fe40007f5e0ff */
[----:B------:R-:W-:-:S02]  /*18c0*/  ISETP.GE.U32.AND.EX P0, PT, R13, UR5, PT, P0 ;  /* 0x000000050d007c0c */ /* 0x000fc4000bf06100 */
[----:B------:R-:W-:Y:S01]  /*18d0*/  ISETP.NE.U32.AND P1, PT, RZ, UR4, PT ;  /* 0x00000004ff007c0c */ /* 0x000fe2000bf25070 */
[----:B------:R-:W-:Y:S01]  /*18e0*/  IMAD.X R13, RZ, RZ, R8, P2 ;  /* 0x000000ffff0d7224 */ /* 0x000fe200010e0608 */
[----:B------:R-:W-:Y:S01]  /*18f0*/  SEL R12, R12, R9, P0 ;  /* 0x000000090c0c7207 */ /* 0x000fe20000000000 */
[----:B------:R-:W-:Y:S01]  /*1900*/  IMAD.MOV.U32 R9, RZ, RZ, 0x0 ;  /* 0x00000000ff097424 */ /* 0x000fe200078e00ff */
[----:B------:R-:W-:Y:S02]  /*1910*/  ISETP.NE.AND.EX P1, PT, RZ, UR5, PT, P1 ;  /* 0x00000005ff007c0c */ /* 0x000fe4000bf25310 */
[----:B------:R-:W-:Y:S02]  /*1920*/  SEL R13, R13, R8, P0 ;  /* 0x000000080d0d7207 */ /* 0x000fe40000000000 */
[----:B------:R-:W-:Y:S02]  /*1930*/  MOV R8, R0 ;  /* 0x0000000000087202 */ /* 0x000fe40000000f00 */
[----:B------:R-:W-:-:S02]  /*1940*/  SEL R12, R12, 0xffffffff, P1 ;  /* 0xffffffff0c0c7807 */ /* 0x000fc40000800000 */
[----:B------:R-:W-:Y:S01]  /*1950*/  SEL R13, R13, 0xffffffff, P1 ;  /* 0xffffffff0d0d7807 */ /* 0x000fe20000800000 */
[----:B------:R-:W-:Y:S06]  /*1960*/  RET.REL.NODEC R8 `(transpose_and_broadcast_filters_f32) ;  /* 0xffffffe408a47950 */ /* 0x000fec0003c3ffff */
        .weak           $__internal_11_$__cuda_sm20_rem_u64
        .type           $__internal_11_$__cuda_sm20_rem_u64,@function
        .size           $__internal_11_$__cuda_sm20_rem_u64,(.L_x_275 - $__internal_11_$__cuda_sm20_rem_u64)
$__internal_11_$__cuda_sm20_rem_u64:
        /* <DEDUP_REMOVED lines=64> */
[----:B------:R-:W-:Y:S06]  /*1d70*/  RET.REL.NODEC R14 `(transpose_and_broadcast_filters_f32) ;  /* 0xffffffe00ea07950 */ /* 0x000fec0003c3ffff */
.L_x_159:
        /* <DEDUP_REMOVED lines=16> */
.L_x_275:


//--------------------- .text.unfold_output_into_patches_f32 --------------------------
	.section	.text.unfold_output_into_patches_f32,"ax",@progbits
	.align	128
        .global         unfold_output_into_patches_f32
        .type           unfold_output_into_patches_f32,@function
        .size           unfold_output_into_patches_f32,(.L_x_277 - unfold_output_into_patches_f32)
        .other          unfold_output_into_patches_f32,@"STO_CUDA_ENTRY STV_DEFAULT"
unfold_output_into_patches_f32:
.text.unfold_output_into_patches_f32:
        /* <DEDUP_REMOVED lines=40> */
[----:B------:R-:W-:Y:S02]  /*0280*/  @P0 VIADD R3, R3, -UR14 ;  /* 0x8000000e03030c36 */ /* 0x000fe40008000000 */
[----:B------:R-:W-:-:S03]  /*0290*/  @P0 VIADD R4, R4, 0x1 ;  /* 0x0000000104040836 */ /* 0x000fc60000000000 */
[----:B------:R-:W-:Y:S01]  /*02a0*/  ISETP.GE.U32.AND P1, PT, R3, UR14, PT ;  /* 0x0000000e03007c0c */ /* 0x000fe2000bf26070 */
[----:B------:R-:W-:-:S12]  /*02b0*/  IMAD.MOV.U32 R3, RZ, RZ, RZ ;  /* 0x000000ffff037224 */ /* 0x000fd800078e00ff */
[----:B------:R-:W-:Y:S02]  /*02c0*/  @P1 IADD3 R4, PT, PT, R4, 0x1, RZ ;  /* 0x0000000104041810 */ /* 0x000fe40007ffe0ff */
[----:B------:R-:W-:-:S05]  /*02d0*/  @!P2 LOP3.LUT R4, RZ, UR14, RZ, 0x33, !PT ;  /* 0x0000000eff04ac12 */ /* 0x000fca000f8e33ff */
[----:B------:R-:W-:-:S04]  /*02e0*/  IMAD.MOV R5, RZ, RZ, -R4 ;  /* 0x000000ffff057224 */ /* 0x000fc800078e0a04 */
[----:B------:R-:W-:Y:S02]  /*02f0*/  IMAD R2, R5, UR14, R2 ;  /* 0x0000000e05027c24 */ /* 0x000fe4000f8e0202 */
[----:B------:R-:W-:Y:S01]  /*0300*/  IMAD.MOV.U32 R5, RZ, RZ, RZ ;  /* 0x000000ffff057224 */ /* 0x000fe200078e00ff */
[----:B------:R-:W-:Y:S06]  /*0310*/  BRA `(.L_x_161) ;  /* 0x0000000000447947 */ /* 0x000fec0003800000 */
.L_x_160:
[----:B------:R-:W0:Y:S01]  /*0320*/  LDCU.64 UR4, c[0x0][0x3c0] ;  /* 0x00007800ff0477ac */ /* 0x000e220008000a00 */
[----:B------:R-:W-:Y:S01]  /*0330*/  MOV R28, R2 ;  /* 0x00000002001c7202 */ /* 0x000fe20000000f00 */
[----:B------:R-:W-:Y:S01]  /*0340*/  IMAD.MOV.U32 R31, RZ, RZ, RZ ;  /* 0x000000ffff1f7224 */ /* 0x000fe200078e00ff */
[----:B------:R-:W-:Y:S01]  /*0350*/  MOV R26, 0x390 ;  /* 0x00000390001a7802 */ /* 0x000fe20000000f00 */
[----:B0-----:R-:W-:Y:S02]  /*0360*/  IMAD.U32 R24, RZ, RZ, UR4 ;  /* 0x00000004ff187e24 */ /* 0x001fe4000f8e00ff */
[----:B------:R-:W-:-:S07]  /*0370*/  IMAD.U32 R25, RZ, RZ, UR5 ;  /* 0x00000005ff197e24 */ /* 0x000fce000f8e00ff */
[----:B------:R-:W-:Y:S05]  /*0380*/  CALL.REL.NOINC `($__internal_12_$__cuda_sm20_div_u64) ;  /* 0x0000005400587944 */ /* 0x000fea0003c00000 */
        /* <DEDUP_REMOVED lines=10> */
.L_x_161:
        /* <DEDUP_REMOVED lines=19> */
[----:B------:R-:W-:Y:S02]  /*0560*/  ISETP.GE.U32.AND P1, PT, R5, UR4, PT ;  /* 0x0000000405007c0c */ /* 0x000fe4000bf26070 */
[----:B------:R-:W-:-:S11]  /*0570*/  MOV R5, RZ ;  /* 0x000000ff00057202 */ /* 0x000fd60000000f00 */
[----:B------:R-:W-:Y:S01]  /*0580*/  @P1 VIADD R6, R6, 0x1 ;  /* 0x0000000106061836 */ /* 0x000fe20000000000 */
[----:B------:R-:W-:-:S05]  /*0590*/  @!P2 LOP3.LUT R6, RZ, UR4, RZ, 0x33, !PT ;  /* 0x00000004ff06ac12 */ /* 0x000fca000f8e33ff */
[----:B------:R-:W-:-:S04]  /*05a0*/  IMAD.MOV R7, RZ, RZ, -R6 ;  /* 0x000000ffff077224 */ /* 0x000fc800078e0a06 */
[----:B------:R-:W-:Y:S02]  /*05b0*/  IMAD R4, R7, UR4, R4 ;  /* 0x0000000407047c24 */ /* 0x000fe4000f8e0204 */
[----:B------:R-:W-:Y:S01]  /*05c0*/  IMAD.MOV.U32 R7, RZ, RZ, RZ ;  /* 0x000000ffff077224 */ /* 0x000fe200078e00ff */
[----:B------:R-:W-:Y:S06]  /*05d0*/  BRA `(.L_x_163) ;  /* 0x0000000000407947 */ /* 0x000fec0003800000 */
.L_x_162:
[----:B------:R-:W0:Y:S01]  /*05e0*/  LDCU.64 UR4, c[0x0][0x3b0] ;  /* 0x00007600ff0477ac */ /* 0x000e220008000a00 */
[----:B------:R-:W-:Y:S01]  /*05f0*/  IMAD.MOV.U32 R28, RZ, RZ, R4 ;  /* 0x000000ffff1c7224 */ /* 0x000fe200078e0004 */
[----:B------:R-:W-:Y:S01]  /*0600*/  MOV R26, 0x650 ;  /* 0x00000650001a7802 */ /* 0x000fe20000000f00 */
[----:B------:R-:W-:Y:S01]  /*0610*/  IMAD.MOV.U32 R31, RZ, RZ, R5 ;  /* 0x000000ffff1f7224 */ /* 0x000fe200078e0005 */
[----:B0-----:R-:W-:Y:S01]  /*0620*/  MOV R24, UR4 ;  /* 0x0000000400187c02 */ /* 0x001fe20008000f00 */
[----:B------:R-:W-:-:S07]  /*0630*/  IMAD.U32 R25, RZ, RZ, UR5 ;  /* 0x00000005ff197e24 */ /* 0x000fce000f8e00ff */
[----:B------:R-:W-:Y:S05]  /*0640*/  CALL.REL.NOINC `($__internal_12_$__cuda_sm20_div_u64) ;  /* 0x0000005000a87944 */ /* 0x000fea0003c00000 */
[----:B------:R-:W0:Y:S01]  /*0650*/  LDCU.64 UR4, c[0x0][0x3b0] ;  /* 0x00007600ff0477ac */ /* 0x000e220008000a00 */
[----:B------:R-:W-:Y:S01]  /*0660*/  IADD3 R7, P0, PT, RZ, -R24, RZ ;  /* 0x80000018ff077210 */ /* 0x000fe20007f1e0ff */
[----:B------:R-:W-:-:S03]  /*0670*/  IMAD.MOV.U32 R6, RZ, RZ, R24 ;  /* 0x000000ffff067224 */ /* 0x000fc600078e0018 */
[----:B------:R-:W-:-:S05]  /*0680*/  IADD3.X R0, PT, PT, RZ, ~R25, RZ, P0, !PT ;  /* 0x80000019ff007210 */ /* 0x000fca00007fe4ff */
[----:B0-----:R-:W-:Y:S02]  /*0690*/  IMAD R0, R0, UR4, RZ ;  /* 0x0000000400007c24 */ /* 0x001fe4000f8e02ff */
[----:B------:R-:W-:-:S04]  /*06a0*/  IMAD.WIDE.U32 R4, R7, UR4, R4 ;  /* 0x0000000407047c25 */ /* 0x000fc8000f8e0004 */
[----:B------:R-:W-:-:S04]  /*06b0*/  IMAD R7, R7, UR5, R0 ;  /* 0x0000000507077c24 */ /* 0x000fc8000f8e0200 */
[----:B------:R-:W-:Y:S01]  /*06c0*/  IMAD.IADD R5, R5, 0x1, R7 ;  /* 0x0000000105057824 */ /* 0x000fe200078e0207 */
[----:B------:R-:W-:-:S07]  /*06d0*/  MOV R7, R25 ;  /* 0x0000001900077202 */ /* 0x000fce0000000f00 */
.L_x_163:
        /* <DEDUP_REMOVED lines=25> */
[----:B------:R-:W-:Y:S01]  /*0870*/  IMAD R6, R9, UR4, R6 ;  /* 0x0000000409067c24 */ /* 0x000fe2000f8e0206 */
[----:B------:R-:W-:Y:S06]  /*0880*/  BRA `(.L_x_165) ;  /* 0x0000000000387947 */ /* 0x000fec0003800000 */
.L_x_164:
        /* <DEDUP_REMOVED lines=8> */
[----:B------:R-:W-:-:S04]  /*0910*/  IADD3 R9, P0, PT, RZ, -R24, RZ ;  /* 0x80000018ff097210 */ /* 0x000fc80007f1e0ff */
[----:B------:R-:W-:-:S05]  /*0920*/  IADD3.X R0, PT, PT, RZ, ~R25, RZ, P0, !PT ;  /* 0x80000019ff007210 */ /* 0x000fca00007fe4ff */
[----:B0-----:R-:W-:Y:S02]  /*0930*/  IMAD R0, R0, UR4, RZ ;  /* 0x0000000400007c24 */ /* 0x001fe4000f8e02ff */
[----:B------:R-:W-:-:S04]  /*0940*/  IMAD.WIDE.U32 R6, R9, UR4, R6 ;  /* 0x0000000409067c25 */ /* 0x000fc8000f8e0006 */
[----:B------:R-:W-:-:S04]  /*0950*/  IMAD R9, R9, UR5, R0 ;  /* 0x0000000509097c24 */ /* 0x000fc8000f8e0200 */
[----:B------:R-:W-:-:S07]  /*0960*/  IMAD.IADD R7, R7, 0x1, R9 ;  /* 0x0000000107077824 */ /* 0x000fce00078e0209 */
.L_x_165:
        /* <DEDUP_REMOVED lines=23> */
.L_x_166:
[----:B------:R-:W0:Y:S01]  /*0ae0*/  LDCU.64 UR4, c[0x0][0x398] ;  /* 0x00007300ff0477ac */ /* 0x000e220008000a00 */
[----:B------:R-:W-:Y:S01]  /*0af0*/  MOV R28, R24 ;  /* 0x00000018001c7202 */ /* 0x000fe20000000f00 */
[----:B------:R-:W-:Y:S01]  /*0b00*/  IMAD.MOV.U32 R27, RZ, RZ, R25 ;  /* 0x000000ffff1b7224 */ /* 0x000fe200078e0019 */
[----:B------:R-:W-:Y:S01]  /*0b10*/  MOV R24, 0xb50 ;  /* 0x00000b5000187802 */ /* 0x000fe20000000f00 */
[----:B0-----:R-:W-:Y:S01]  /*0b20*/  IMAD.U32 R26, RZ, RZ, UR4 ;  /* 0x00000004ff1a7e24 */ /* 0x001fe2000f8e00ff */
[----:B------:R-:W-:-:S07]  /*0b30*/  MOV R25, UR5 ;  /* 0x0000000500197c02 */ /* 0x000fce0008000f00 */
[----:B------:R-:W-:Y:S05]  /*0b40*/  CALL.REL.NOINC `($__internal_13_$__cuda_sm20_rem_u64) ;  /* 0x0000005000747944 */ /* 0x000fea0003c00000 */
[----:B------:R-:W-:-:S07]  /*0b50*/  IMAD.MOV.U32 R33, RZ, RZ, R29 ;  /* 0x000000ffff217224 */ /* 0x000fce00078e001d */
.L_x_167:
        /* <DEDUP_REMOVED lines=16> */
[----:B------:R-:W-:Y:S02]  /*0c60*/  UIADD3 UR4, UPT, UPT, UR11, UR4, URZ ;  /* 0x000000040b047290 */ /* 0x000fe4000fffe0ff */
[----:B------:R-:W-:-:S04]  /*0c70*/  IMAD.IADD R9, R9, 0x1, R11 ;  /* 0x0000000109097824 */ /* 0x000fc800078e020b */
[C---:B------:R-:W-:Y:S02]  /*0c80*/  IMAD R13, R32.reuse, UR4, RZ ;  /* 0x00000004200d7c24 */ /* 0x040fe4000f8e02ff */
[----:B------:R-:W-:-:S04]  /*0c90*/  IMAD.WIDE.U32 R10, R32, UR10, R8 ;  /* 0x0000000a200a7c25 */ /* 0x000fc8000f8e0008 */
[----:B------:R-:W-:-:S05]  /*0ca0*/  IMAD R13, R33, UR10, R13 ;  /* 0x0000000a210d7c24 */ /* 0x000fca000f8e020d */
[----:B------:R-:W-:-:S05]  /*0cb0*/  IADD3 R0, PT, PT, R11, R13, RZ ;  /* 0x0000000d0b007210 */ /* 0x000fca0007ffe0ff */
[----:B---3--:R-:W-:Y:S01]  /*0cc0*/  IMAD R13, R0, UR14, RZ ;  /* 0x0000000e000d7c24 */ /* 0x008fe2000f8e02ff */
[----:B-1----:R-:W-:Y:S06]  /*0cd0*/  @!P0 EXIT ;  /* 0x000000000000894d */ /* 0x002fec0003800000 */
[C---:B------:R-:W-:Y:S01]  /*0ce0*/  IMAD.WIDE.U32 R8, R10.reuse, UR14, R4 ;  /* 0x0000000e0a087c25 */ /* 0x040fe2000f8e0004 */
[----:B------:R-:W0:Y:S03]  /*0cf0*/  LDCU.64 UR4, c[0x0][0x388] ;  /* 0x00007100ff0477ac */ /* 0x000e260008000a00 */
[----:B------:R-:W-:Y:S01]  /*0d00*/  IMAD R13, R10, UR15, R13 ;  /* 0x0000000f0a0d7c24 */ /* 0x000fe2000f8e020d */
[----:B------:R-:W-:Y:S01]  /*0d10*/  ULOP3.LUT UR18, UR6, 0x7, URZ, 0xc0, !UPT ;  /* 0x0000000706127892 */ /* 0x000fe2000f8ec0ff */
[----:B------:R-:W-:Y:S01]  /*0d20*/  IMAD.WIDE.U32 R22, R32, UR12, R6 ;  /* 0x0000000c20167c25 */ /* 0x000fe2000f8e0006 */
[----:B------:R-:W-:Y:S02]  /*0d30*/  ULOP3.LUT UR17, UR6, 0x3, URZ, 0xc0, !UPT ;  /* 0x0000000306117892 */ /* 0x000fe4000f8ec0ff */
[----:B------:R-:W-:Y:S01]  /*0d40*/  UIADD3 UR19, UP0, UPT, UR18, -0x1, URZ ;  /* 0xffffffff12137890 */ /* 0x000fe2000ff1e0ff */
[----:B------:R-:W-:Y:S01]  /*0d50*/  IMAD.IADD R9, R9, 0x1, R13 ;  /* 0x0000000109097824 */ /* 0x000fe200078e020d */
[----:B------:R-:W-:Y:S01]  /*0d60*/  UIADD3 UR20, UP1, UPT, UR17, -0x1, URZ ;  /* 0xffffffff11147890 */ /* 0x000fe2000ff3e0ff */
[----:B------:R-:W-:Y:S01]  /*0d70*/  IMAD R11, R33, UR12, RZ ;  /* 0x0000000c210b7c24 */ /* 0x000fe2000f8e02ff */
[----:B------:R-:W-:Y:S01]  /*0d80*/  ULOP3.LUT UR8, UR6, 0xfffffff8, URZ, 0xc0, !UPT ;  /* 0xfffffff806087892 */ /* 0x000fe2000f8ec0ff */
[-C--:B------:R-:W-:Y:S01]  /*0d90*/  IMAD R9, R9, R18.reuse, RZ ;  /* 0x0000001209097224 */ /* 0x080fe200078e02ff */
[----:B------:R-:W-:Y:S01]  /*0da0*/  ULOP3.LUT UR9, UR6, 0x1, URZ, 0xc0, !UPT ;  /* 0x0000000106097892 */ /* 0x000fe2000f8ec0ff */
[----:B------:R-:W-:Y:S01]  /*0db0*/  IMAD.WIDE.U32 R20, R8, R18, R2 ;  /* 0x0000001208147225 */ /* 0x000fe200078e0002 */
[----:B------:R-:W-:Y:S01]  /*0dc0*/  UIADD3.X UR21, UPT, UPT, URZ, -0x1, URZ, UP0, !UPT ;  /* 0xffffffffff157890 */ /* 0x000fe200087fe4ff */
[----:B0-----:R-:W-:-:S02]  /*0dd0*/  IADD3 R12, P0, PT, R4, UR4, RZ ;  /* 0x00000004040c7c10 */ /* 0x001fc4000ff1e0ff */
[----:B------:R-:W-:Y:S01]  /*0de0*/  IMAD R7, R8, R19, R9 ;  /* 0x0000001308077224 */ /* 0x000fe200078e0209 */
[----:B------:R-:W-:Y:S01]  /*0df0*/  UIADD3.X UR22, UPT, UPT, URZ, -0x1, URZ, UP1, !UPT ;  /* 0xffffffffff167890 */ /* 0x000fe20008ffe4ff */
[----:B------:R-:W-:Y:S01]  /*0e00*/  IMAD R19, R19, UR14, RZ ;  /* 0x0000000e13137c24 */ /* 0x000fe2000f8e02ff */
[----:B------:R-:W-:Y:S01]  /*0e10*/  IADD3.X R10, PT, PT, R5, UR5, RZ, P0, !PT ;  /* 0x00000005050a7c10 */ /* 0x000fe200087fe4ff */
[----:B------:R-:W-:Y:S01]  /*0e20*/  IMAD R33, R32, UR13, R11 ;  /* 0x0000000d20217c24 */ /* 0x000fe2000f8e020b */
[----:B------:R-:W-:Y:S01]  /*0e30*/  IADD3 R11, P1, PT, R2, UR4, RZ ;  /* 0x00000004020b7c10 */ /* 0x000fe2000ff3e0ff */
[C---:B------:R-:W-:Y:S01]  /*0e40*/  IMAD R13, R18.reuse, UR15, R19 ;  /* 0x0000000f120d7c24 */ /* 0x040fe2000f8e0213 */
[----:B------:R-:W0:Y:S01]  /*0e50*/  LDCU.64 UR12, c[0x0][0x358] ;  /* 0x00006b00ff0c77ac */ /* 0x000e220008000a00 */
[----:B------:R-:W-:Y:S01]  /*0e60*/  IMAD.WIDE.U32 R18, R18, UR14, RZ ;  /* 0x0000000e12127c25 */ /* 0x000fe2000f8e00ff */
[----:B------:R-:W-:Y:S01]  /*0e70*/  IADD3.X R8, PT, PT, R3, UR5, RZ, P1, !PT ;  /* 0x0000000503087c10 */ /* 0x000fe20008ffe4ff */
[----:B------:R-:W-:-:S02]  /*0e80*/  UMOV UR4, URZ ;  /* 0x000000ff00047c82 */ /* 0x000fc40008000000 */
[----:B------:R-:W-:Y:S01]  /*0e90*/  IMAD.IADD R9, R23, 0x1, R33 ;  /* 0x0000000117097824 */ /* 0x000fe200078e0221 */
[----:B------:R-:W-:Y:S01]  /*0ea0*/  IADD3 R6, PT, PT, R19, R13, RZ ;  /* 0x0000000d13067210 */ /* 0x000fe20007ffe0ff */
[----:B------:R-:W-:Y:S01]  /*0eb0*/  IMAD.IADD R7, R21, 0x1, R7 ;  /* 0x0000000115077824 */ /* 0x000fe200078e0207 */
[----:B------:R-:W-:-:S06]  /*0ec0*/  UMOV UR5, URZ ;  /* 0x000000ff00057c82 */ /* 0x000fcc0008000000 */
.L_x_249:
        /* <DEDUP_REMOVED lines=11> */
[----:B------:R-:W-:Y:S01]  /*0f80*/  IMAD.SHL.U32 R29, R18, 0x4, RZ ;  /* 0x00000004121d7824 */ /* 0x000fe200078e00ff */
[----:B------:R-:W1:Y:S01]  /*0f90*/  LDCU.64 UR26, c[0x0][0x3d8] ;  /* 0x00007b00ff1a77ac */ /* 0x000e620008000a00 */
[----:B------:R-:W-:Y:S01]  /*0fa0*/  UMOV UR6, URZ ;  /* 0x000000ff00067c82 */ /* 0x000fe20008000000 */
[----:B------:R-:W-:-:S05]  /*0fb0*/  UMOV UR7, URZ ;  /* 0x000000ff00077c82 */ /* 0x000fca0008000000 */
.L_x_171:
[----:B------:R-:W-:Y:S01]  /*0fc0*/  UIMAD UR14, UR5, UR10, URZ ;  /* 0x0000000a050e72a4 */ /* 0x000fe2000f8e02ff */
[----:B--2---:R-:W-:Y:S01]  /*0fd0*/  MOV R2, R20 ;  /* 0x0000001400027202 */ /* 0x004fe20000000f00 */
        /* <DEDUP_REMOVED lines=11> */
[----:B------:R-:W-:Y:S02]  /*1090*/  UISETP.NE.AND.EX UP0, UPT, UR7, UR11, UPT, UP0 ;  /* 0x0000000b0700728c */ /* 0x000fe4000bf05300 */
[----:B------:R-:W-:Y:S01]  /*10a0*/  IMAD.IADD R3, R5, 0x1, R3 ;  /* 0x0000000105037824 */ /* 0x000fe200078e0203 */
[----:B------:R-:W-:-:S04]  /*10b0*/  IADD3 R2, P1, PT, R29, R26, RZ ;  /* 0x0000001a1d027210 */ /* 0x000fc80007f3e0ff */
[----:B------:R-:W-:Y:S02]  /*10c0*/  LEA.HI.X R27, R4, UR27, R3, 0x2, P0 ;  /* 0x0000001b041b7c11 */ /* 0x000fe400080f1403 */
[----:B------:R-:W-:Y:S02]  /*10d0*/  IADD3 R16, P0, PT, R2, R29, RZ ;  /* 0x0000001d02107210 */ /* 0x000fe40007f1e0ff */
[----:B------:R-:W-:Y:S01]  /*10e0*/  IADD3.X R3, PT, PT, R13, R27, RZ, P1, !PT ;  /* 0x0000001b0d037210 */ /* 0x000fe20000ffe4ff */
[----:B0-----:R2:W-:Y:S01]  /*10f0*/  STG.E desc[UR12][R26.64], RZ ;  /* 0x000000ff1a007986 */ /* 0x0015e2000c10190c */
[----:B------:R-:W-:-:S03]  /*1100*/  IADD3 R14, P1, PT, R16, R29, RZ ;  /* 0x0000001d100e7210 */ /* 0x000fc60007f3e0ff */
[--C-:B------:R-:W-:Y:S01]  /*1110*/  IMAD.X R17, R3, 0x1, R13.reuse, P0 ;  /* 0x0000000103117824 */ /* 0x100fe200000e060d */
[-C--:B------:R-:W-:Y:S01]  /*1120*/  IADD3 R4, P0, PT, R14, R29.reuse, RZ ;  /* 0x0000001d0e047210 */ /* 0x080fe20007f1e0ff */
[----:B------:R2:W-:Y:S02]  /*1130*/  STG.E desc[UR12][R2.64], RZ ;  /* 0x000000ff02007986 */ /* 0x0005e4000c10190c */
[----:B------:R-:W-:Y:S01]  /*1140*/  IMAD.X R15, R17, 0x1, R13, P1 ;  /* 0x00000001110f7824 */ /* 0x000fe200008e060d */
[----:B------:R-:W-:Y:S01]  /*1150*/  IADD3 R24, P1, PT, R4, R29, RZ ;  /* 0x0000001d04187210 */ /* 0x000fe20007f3e0ff */
[----:B------:R2:W-:Y:S03]  /*1160*/  STG.E desc[UR12][R16.64], RZ ;  /* 0x000000ff10007986 */ /* 0x0005e6000c10190c */
[----:B------:R-:W-:Y:S01]  /*1170*/  IADD3.X R5, PT, PT, R15, R13, RZ, P0, !PT ;  /* 0x0000000d0f057210 */ /* 0x000fe200007fe4ff */
[----:B------:R2:W-:Y:S01]  /*1180*/  STG.E desc[UR12][R14.64], RZ ;  /* 0x000000ff0e007986 */ /* 0x0005e2000c10190c */
[----:B------:R-:W-:-:S03]  /*1190*/  IADD3 R30, P0, PT, R24, R29, RZ ;  /* 0x0000001d181e7210 */ /* 0x000fc60007f1e0ff */
[--C-:B------:R-:W-:Y:S01]  /*11a0*/  IMAD.X R25, R5, 0x1, R13.reuse, P1 ;  /* 0x0000000105197824 */ /* 0x100fe200008e060d */
[----:B------:R-:W-:Y:S01]  /*11b0*/  IADD3 R32, P1, PT, R30, R29, RZ ;  /* 0x0000001d1e207210 */ /* 0x000fe20007f3e0ff */
[----:B------:R2:W-:Y:S02]  /*11c0*/  STG.E desc[UR12][R4.64], RZ ;  /* 0x000000ff04007986 */ /* 0x0005e4000c10190c */
[----:B------:R-:W-:Y:S02]  /*11d0*/  IMAD.X R31, R25, 0x1, R13, P0 ;  /* 0x00000001191f7824 */ /* 0x000fe400000e060d */
[----:B------:R2:W-:Y:S03]  /*11e0*/  STG.E desc[UR12][R24.64], RZ ;  /* 0x000000ff18007986 */ /* 0x0005e6000c10190c */
[----:B------:R-:W-:Y:S01]  /*11f0*/  IADD3.X R33, PT, PT, R31, R13, RZ, P1, !PT ;  /* 0x0000000d1f217210 */ /* 0x000fe20000ffe4ff */
[----:B------:R2:W-:Y:S04]  /*1200*/  STG.E desc[UR12][R30.64], RZ ;  /* 0x000000ff1e007986 */ /* 0x0005e8000c10190c */
[----:B------:R2:W-:Y:S01]  /*1210*/  STG.E desc[UR12][R32.64], RZ ;  /* 0x000000ff20007986 */ /* 0x0005e2000c10190c */
[----:B------:R-:W-:Y:S05]  /*1220*/  BRA.U UP0, `(.L_x_171) ;  /* 0xfffffffd00647547 */ /* 0x000fea000b83ffff */
[----:B------:R-:W1:Y:S01]  /*1230*/  LDCU UR7, c[0x0][0x394] ;  /* 0x00007280ff0777ac */ /* 0x000e620008000800 */
[----:B------:R-:W-:-:S05]  /*1240*/  UMOV UR6, UR8 ;  /* 0x0000000800067c82 */ /* 0x000fca0008000000 */
.L_x_170:
        /* <DEDUP_REMOVED lines=9> */
[----:B--2---:R-:W-:Y:S01]  /*12e0*/  IMAD.MOV.U32 R2, RZ, RZ, R20 ;  /* 0x000000ffff027224 */ /* 0x004fe200078e0014 */
[----:B------:R-:W2:Y:S01]  /*12f0*/  LDCU.64 UR26, c[0x0][0x3d8] ;  /* 0x00007b00ff1a77ac */ /* 0x000ea20008000a00 */
[----:B------:R-:W-:Y:S01]  /*1300*/  IMAD.MOV.U32 R3, RZ, RZ, R7 ;  /* 0x000000ffff037224 */ /* 0x000fe200078e0007 */
[----:B------:R-:W-:Y:S01]  /*1310*/  SHF.L.U32 R17, R18, 0x2, RZ ;  /* 0x0000000212117819 */ /* 0x000fe200000006ff */
        /* <DEDUP_REMOVED lines=8> */
[----:B--2---:R-:W-:Y:S02]  /*13a0*/  LEA R2, P0, R4, UR26, 0x2 ;  /* 0x0000001a04027c11 */ /* 0x004fe4000f8010ff */
[----:B------:R-:W-:Y:S01]  /*13b0*/  SHF.L.U64.HI R13, R18, 0x2, R6 ;  /* 0x00000002120d7819 */ /* 0x000fe20000010206 */
[----:B------:R-:W-:Y:S01]  /*13c0*/  IMAD.IADD R3, R5, 0x1, R3 ;  /* 0x0000000105037824 */ /* 0x000fe200078e0203 */
[----:B------:R-:W-:-:S04]  /*13d0*/  IADD3 R14, P1, PT, R2, R17, RZ ;  /* 0x00000011020e7210 */ /* 0x000fc80007f3e0ff */
[----:B------:R-:W-:Y:S02]  /*13e0*/  LEA.HI.X R3, R4, UR27, R3, 0x2, P0 ;  /* 0x0000001b04037c11 */ /* 0x000fe400080f1403 */
[----:B------:R-:W-:-:S03]  /*13f0*/  IADD3 R4, P0, PT, R14, R17, RZ ;  /* 0x000000110e047210 */ /* 0x000fc60007f1e0ff */
[--C-:B------:R-:W-:Y:S01]  /*1400*/  IMAD.X R15, R3, 0x1, R13.reuse, P1 ;  /* 0x00000001030f7824 */ /* 0x100fe200008e060d */
[----:B------:R-:W-:Y:S01]  /*1410*/  IADD3 R16, P1, PT, R4, R17, RZ ;  /* 0x0000001104107210 */ /* 0x000fe20007f3e0ff */
[----:B0-----:R3:W-:Y:S03]  /*1420*/  STG.E desc[UR12][R2.64], RZ ;  /* 0x000000ff02007986 */ /* 0x0017e6000c10190c */
[----:B------:R-:W-:Y:S01]  /*1430*/  IADD3.X R5, PT, PT, R15, R13, RZ, P0, !PT ;  /* 0x0000000d0f057210 */ /* 0x000fe200007fe4ff */
[----:B------:R3:W-:Y:S04]  /*1440*/  STG.E desc[UR12][R14.64], RZ ;  /* 0x000000ff0e007986 */ /* 0x0007e8000c10190c */
[----:B------:R-:W-:Y:S01]  /*1450*/  IMAD.X R17, R5, 0x1, R13, P1 ;  /* 0x0000000105117824 */ /* 0x000fe200008e060d */
[----:B------:R3:W-:Y:S04]  /*1460*/  STG.E desc[UR12][R4.64], RZ ;  /* 0x000000ff04007986 */ /* 0x0007e8000c10190c */
[----:B------:R3:W-:Y:S02]  /*1470*/  STG.E desc[UR12][R16.64], RZ ;  /* 0x000000ff10007986 */ /* 0x0007e4000c10190c */
.L_x_173:
        /* <DEDUP_REMOVED lines=23> */
[----:B0-----:R4:W-:Y:S04]  /*15f0*/  STG.E desc[UR12][R4.64], RZ ;  /* 0x000000ff04007986 */ /* 0x0019e8000c10190c */
[----:B------:R4:W-:Y:S02]  /*1600*/  STG.E desc[UR12][R14.64], RZ ;  /* 0x000000ff0e007986 */ /* 0x0009e4000c10190c */
.L_x_174:
        /* <DEDUP_REMOVED lines=14> */
[----:B0-----:R0:W-:Y:S01]  /*16f0*/  STG.E desc[UR12][R4.64], RZ ;  /* 0x000000ff04007986 */ /* 0x0011e2000c10190c */
[----:B------:R-:W-:Y:S05]  /*1700*/  BRA `(.L_x_172) ;  /* 0x0000004000587947 */ /* 0x000fea0003800000 */
.L_x_169:
        /* <DEDUP_REMOVED lines=12> */
[----:B------:R1:W2:Y:S02]  /*17d0*/  F2I.FTZ.U32.TRUNC.NTZ R3, R2 ;  /* 0x0000000200037305 */ /* 0x0002a4000021f000 */
[----:B-1----:R-:W-:Y:S01]  /*17e0*/  IMAD.MOV.U32 R2, RZ, RZ, RZ ;  /* 0x000000ffff027224 */ /* 0x002fe200078e00ff */
[----:B--2---:R-:W-:-:S05]  /*17f0*/  IADD3 R5, PT, PT, RZ, -R3, RZ ;  /* 0x80000003ff057210 */ /* 0x004fca0007ffe0ff */
        /* <DEDUP_REMOVED lines=13> */
.L_x_176:
[----:B------:R-:W1:Y:S01]  /*18d0*/  LDCU.64 UR6, c[0x0][0x380] ;  /* 0x00007000ff0677ac */ /* 0x000e620008000a00 */
[----:B------:R-:W-:Y:S01]  /*18e0*/  MOV R24, 0x1920 ;  /* 0x0000192000187802 */ /* 0x000fe20000000f00 */
[----:B-1----:R-:W-:Y:S01]  /*18f0*/  IMAD.U32 R26, RZ, RZ, UR6 ;  /* 0x00000006ff1a7e24 */ /* 0x002fe2000f8e00ff */
[----:B------:R-:W-:-:S07]  /*1900*/  MOV R25, UR7 ;  /* 0x0000000700197c02 */ /* 0x000fce0008000f00 */
[----:B0-----:R-:W-:Y:S05]  /*1910*/  CALL.REL.NOINC `($__internal_13_$__cuda_sm20_rem_u64) ;  /* 0x0000004400007944 */ /* 0x001fea0003c00000 */
[----:B------:R-:W-:-:S04]  /*1920*/  ISETP.NE.U32.AND P0, PT, R32, RZ, PT ;  /* 0x000000ff2000720c */ /* 0x000fc80003f05070 */
[----:B------:R-:W-:-:S13]  /*1930*/  ISETP.NE.AND.EX P0, PT, R29, RZ, PT, P0 ;  /* 0x000000ff1d00720c */ /* 0x000fda0003f05300 */
.L_x_177:
[----:B0-----:R-:W-:Y:S05]  /*1940*/  BSYNC.RECONVERGENT B1 ;  /* 0x0000000000017941 */ /* 0x001fea0003800200 */
.L_x_175:
        /* <DEDUP_REMOVED lines=15> */
.L_x_180:
        /* <DEDUP_REMOVED lines=19> */
[----:B------:R-:W-:-:S03]  /*1b70*/  IADD3 R16, P0, PT, R2, R29, RZ ;  /* 0x0000001d02107210 */ /* 0x000fc60007f1e0ff */
[----:B------:R-:W-:Y:S01]  /*1b80*/  IMAD.X R3, R27, 0x1, R13, P1 ;  /* 0x000000011b037824 */ /* 0x000fe200008e060d */
[----:B------:R-:W-:Y:S01]  /*1b90*/  IADD3 R14, P1, PT, R16, R29, RZ ;  /* 0x0000001d100e7210 */ /* 0x000fe20007f3e0ff */
[----:B------:R0:W-:Y:S03]  /*1ba0*/  STG.E desc[UR12][R26.64], RZ ;  /* 0x000000ff1a007986 */ /* 0x0001e6000c10190c */
[----:B------:R-:W-:Y:S01]  /*1bb0*/  IADD3.X R17, PT, PT, R3, R13, RZ, P0, !PT ;  /* 0x0000000d03117210 */ /* 0x000fe200007fe4ff */
[----:B------:R0:W-:Y:S01]  /*1bc0*/  STG.E desc[UR12][R2.64], RZ ;  /* 0x000000ff02007986 */ /* 0x0001e2000c10190c */
        /* <DEDUP_REMOVED lines=11> */
[----:B------:R0:W-:Y:S03]  /*1c80*/  STG.E desc[UR12][R24.64], RZ ;  /* 0x000000ff18007986 */ /* 0x0001e6000c10190c */
[----:B------:R-:W-:Y:S01]  /*1c90*/  IMAD.X R33, R31, 0x1, R13, P1 ;  /* 0x000000011f217824 */ /* 0x000fe200008e060d */
[----:B------:R0:W-:Y:S04]  /*1ca0*/  STG.E desc[UR12][R30.64], RZ ;  /* 0x000000ff1e007986 */ /* 0x0001e8000c10190c */
[----:B------:R0:W-:Y:S01]  /*1cb0*/  STG.E desc[UR12][R32.64], RZ ;  /* 0x000000ff20007986 */ /* 0x0001e2000c10190c */
[----:B------:R-:W-:Y:S05]  /*1cc0*/  BRA.U UP0, `(.L_x_180) ;  /* 0xfffffffd005c7547 */ /* 0x000fea000b83ffff */
[----:B------:R-:W-:Y:S01]  /*1cd0*/  UMOV UR6, UR8 ;  /* 0x0000000800067c82 */ /* 0x000fe20008000000 */
[----:B------:R-:W-:-:S05]  /*1ce0*/  UMOV UR7, UR23 ;  /* 0x0000001700077c82 */ /* 0x000fca0008000000 */
.L_x_179:
        /* <DEDUP_REMOVED lines=9> */
[----:B0-----:R-:W-:Y:S01]  /*1d80*/  MOV R2, R20 ;  /* 0x0000001400027202 */ /* 0x001fe20000000f00 */
[----:B------:R-:W0:Y:S01]  /*1d90*/  LDCU.64 UR26, c[0x0][0x3d8] ;  /* 0x00007b00ff1a77ac */ /* 0x000e220008000a00 */
[----:B------:R-:W-:Y:S02]  /*1da0*/  IMAD.MOV.U32 R3, RZ, RZ, R7 ;  /* 0x000000ffff037224 */ /* 0x000fe400078e0007 */
[----:B------:R-:W-:Y:S01]  /*1db0*/  IMAD.SHL.U32 R17, R18, 0x4, RZ ;  /* 0x0000000412117824 */ /* 0x000fe200078e00ff */
[----:B------:R-:W-:Y:S02]  /*1dc0*/  UIMAD.WIDE.U32 UR24, UR4, UR10, UR6 ;  /* 0x0000000a041872a5 */ /* 0x000fe4000f8e0006 */
[----:B------:R-:W-:Y:S02]  /*1dd0*/  UIMAD UR14, UR4, UR11, UR14 ;  /* 0x0000000b040e72a4 */ /* 0x000fe4000f8e020e */
[----:B------:R-:W-:-:S02]  /*1de0*/  UIADD3 UR6, UP1, UPT, UR6, 0x4, URZ ;  /* 0x0000000406067890 */ /* 0x000fc4000ff3e0ff */
[----:B------:R-:W-:Y:S01]  /*1df0*/  UIADD3 UR14, UPT, UPT, UR14, UR25, URZ ;  /* 0x000000190e0e7290 */ /* 0x000fe2000fffe0ff */
[----:B------:R-:W-:Y:S01]  /*1e00*/  IMAD R13, R6, UR24, RZ ;  /* 0x00000018060d7c24 */ /* 0x000fe2000f8e02ff */
[----:B------:R-:W-:Y:S01]  /*1e10*/  UIADD3.X UR7, UPT, UPT, URZ, UR7, URZ, UP1, !UPT ;  /* 0x00000007ff077290 */ /* 0x000fe20008ffe4ff */
[----:B------:R-:W-:-:S04]  /*1e20*/  IMAD.WIDE.U32 R4, R18, UR24, R2 ;  /* 0x0000001812047c25 */ /* 0x000fc8000f8e0002 */
[----:B------:R-:W-:Y:S01]  /*1e30*/  IMAD R3, R18, UR14, R13 ;  /* 0x0000000e12037c24 */ /* 0x000fe2000f8e020d */
[----:B0-----:R-:W-:Y:S02]  /*1e40*/  LEA R2, P0, R4, UR26, 0x2 ;  /* 0x0000001a04027c11 */ /* 0x001fe4000f8010ff */
[----:B------:R-:W-:Y:S02]  /*1e50*/  SHF.L.U64.HI R13, R18, 0x2, R6 ;  /* 0x00000002120d7819 */ /* 0x000fe40000010206 */
[----:B------:R-:W-:Y:S02]  /*1e60*/  IADD3 R3, PT, PT, R5, R3, RZ ;  /* 0x0000000305037210 */ /* 0x000fe40007ffe0ff */
[-C--:B------:R-:W-:Y:S02]  /*1e70*/  IADD3 R14, P1, PT, R2, R17.reuse, RZ ;  /* 0x00000011020e7210 */ /* 0x080fe40007f3e0ff */
[----:B------:R-:W-:Y:S02]  /*1e80*/  LEA.HI.X R3, R4, UR27, R3, 0x2, P0 ;  /* 0x0000001b04037c11 */ /* 0x000fe400080f1403 */
        /* <DEDUP_REMOVED lines=8> */
[----:B------:R1:W-:Y:S02]  /*1f10*/  STG.E desc[UR12][R16.64], RZ ;  /* 0x000000ff10007986 */ /* 0x0003e4000c10190c */
.L_x_181:
[----:B------:R-:W-:Y:S05]  /*1f20*/  BRA.U !UP0, `(.L_x_172) ;  /* 0x0000003908507547 */ /* 0x000fea000b800000 */
[----:B------:R-:W-:Y:S02]  /*1f30*/  UISETP.NE.U32.AND UP1, UPT, UR20, URZ, UPT ;  /* 0x000000ff1400728c */ /* 0x000fe4000bf25070 */
[----:B------:R-:W-:Y:S02]  /*1f40*/  UISETP.NE.U32.AND UP0, UPT, UR9, URZ, UPT ;  /* 0x000000ff0900728c */ /* 0x000fe4000bf05070 */
[----:B------:R-:W-:Y:S02]  /*1f50*/  UISETP.NE.AND.EX UP1, UPT, UR22, URZ, UPT, UP1 ;  /* 0x000000ff1600728c */ /* 0x000fe4000bf25310 */
[----:B------:R-:W-:-:S07]  /*1f60*/  UISETP.NE.AND.EX UP0, UPT, URZ, URZ, UPT, UP0 ;  /* 0x000000ffff00728c */ /* 0x000fce000bf05300 */
[----:B------:R-:W-:Y:S05]  /*1f70*/  BRA.U !UP1, `(.L_x_182) ;  /* 0x00000001094c7547 */ /* 0x000fea000b800000 */
[----:B------:R-:W-:Y:S01]  /*1f80*/  UIMAD UR14, UR5, UR10, URZ ;  /* 0x0000000a050e72a4 */ /* 0x000fe2000f8e02ff */
[----:B01----:R-:W-:Y:S01]  /*1f90*/  IMAD.MOV.U32 R2, RZ, RZ, R20 ;  /* 0x000000ffff027224 */ /* 0x003fe200078e0014 */
        /* <DEDUP_REMOVED lines=10> */
[----:B0-----:R-:W-:-:S04]  /*2040*/  LEA R4, P1, R2, UR26, 0x2 ;  /* 0x0000001a02047c11 */ /* 0x001fc8000f8210ff */
[----:B------:R-:W-:Y:S02]  /*2050*/  IADD3 R5, PT, PT, R3, R5, RZ ;  /* 0x0000000503057210 */ /* 0x000fe40007ffe0ff */
[----:B------:R-:W-:Y:S02]  /*2060*/  LEA R14, P0, R18, R4, 0x2 ;  /* 0x00000004120e7211 */ /* 0x000fe400078010ff */
[----:B------:R-:W-:-:S04]  /*2070*/  LEA.HI.X R5, R2, UR27, R5, 0x2, P1 ;  /* 0x0000001b02057c11 */ /* 0x000fc800088f1405 */
[----:B------:R-:W-:Y:S01]  /*2080*/  LEA.HI.X R15, R18, R5, R6, 0x2, P0 ;  /* 0x00000005120f7211 */ /* 0x000fe200000f1406 */
[----:B------:R2:W-:Y:S04]  /*2090*/  STG.E desc[UR12][R4.64], RZ ;  /* 0x000000ff04007986 */ /* 0x0005e8000c10190c */
[----:B------:R2:W-:Y:S02]  /*20a0*/  STG.E desc[UR12][R14.64], RZ ;  /* 0x000000ff0e007986 */ /* 0x0005e4000c10190c */
.L_x_182:
[----:B------:R-:W-:Y:S05]  /*20b0*/  BRA.U !UP0, `(.L_x_172) ;  /* 0x0000003508ec7547 */ /* 0x000fea000b800000 */
[----:B------:R-:W-:Y:S01]  /*20c0*/  UIMAD UR14, UR5, UR10, URZ ;  /* 0x0000000a050e72a4 */ /* 0x000fe2000f8e02ff */
[----:B01----:R-:W-:Y:S01]  /*20d0*/  IMAD.MOV.U32 R2, RZ, RZ, R20 ;  /* 0x000000ffff027224 */ /* 0x003fe200078e0014 */
        /* <DEDUP_REMOVED lines=8> */
[----:B0-----:R-:W-:-:S04]  /*2160*/  LEA R4, P0, R2, UR24, 0x2 ;  /* 0x0000001802047c11 */ /* 0x001fc8000f8010ff */
[----:B------:R-:W-:-:S04]  /*2170*/  IADD3 R3, PT, PT, R3, R5, RZ ;  /* 0x0000000503037210 */ /* 0x000fc80007ffe0ff */
[----:B------:R-:W-:-:S05]  /*2180*/  LEA.HI.X R5, R2, UR25, R3, 0x2, P0 ;  /* 0x0000001902057c11 */ /* 0x000fca00080f1403 */
[----:B------:R0:W-:Y:S01]  /*2190*/  STG.E desc[UR12][R4.64], RZ ;  /* 0x000000ff04007986 */ /* 0x0001e2000c10190c */
[----:B------:R-:W-:Y:S05]  /*21a0*/  BRA `(.L_x_172) ;  /* 0x0000003400b07947 */ /* 0x000fea0003800000 */
.L_x_178:
[----:B------:R-:W-:Y:S04]  /*21b0*/  BSSY.RECONVERGENT B1, `(.L_x_183) ;  /* 0x000001d000017945 */ /* 0x000fe80003800200 */
        /* <DEDUP_REMOVED lines=22> */
.L_x_184:
[----:B------:R-:W0:Y:S01]  /*2320*/  LDCU.64 UR6, c[0x0][0x380] ;  /* 0x00007000ff0677ac */ /* 0x000e220008000a00 */
[----:B------:R-:W-:Y:S01]  /*2330*/  IMAD.MOV.U32 R31, RZ, RZ, R27 ;  /* 0x000000ffff1f7224 */ /* 0x000fe200078e001b */
[----:B------:R-:W-:Y:S02]  /*2340*/  MOV R26, 0x2380 ;  /* 0x00002380001a7802 */ /* 0x000fe40000000f00 */
[----:B0-----:R-:W-:Y:S01]  /*2350*/  MOV R24, UR6 ;  /* 0x0000000600187c02 */ /* 0x001fe20008000f00 */
[----:B------:R-:W-:-:S07]  /*2360*/  IMAD.U32 R25, RZ, RZ, UR7 ;  /* 0x00000007ff197e24 */ /* 0x000fce000f8e00ff */
[----:B------:R-:W-:Y:S05]  /*2370*/  CALL.REL.NOINC `($__internal_12_$__cuda_sm20_div_u64) ;  /* 0x00000034005c7944 */ /* 0x000fea0003c00000 */
.L_x_185:
[----:B------:R-:W-:Y:S05]  /*2380*/  BSYNC.RECONVERGENT B1 ;  /* 0x0000000000017941 */ /* 0x000fea0003800200 */
.L_x_183:
        /* <DEDUP_REMOVED lines=11> */
[----:B------:R-:W0:Y:S01]  /*2440*/  LDCU.64 UR26, c[0x0][0x3d8] ;  /* 0x00007b00ff1a77ac */ /* 0x000e220008000a00 */
[----:B------:R-:W-:Y:S01]  /*2450*/  SHF.L.U32 R29, R18, 0x2, RZ ;  /* 0x00000002121d7819 */ /* 0x000fe200000006ff */
[----:B------:R-:W-:Y:S01]  /*2460*/  UMOV UR6, URZ ;  /* 0x000000ff00067c82 */ /* 0x000fe20008000000 */
[----:B------:R-:W-:-:S05]  /*2470*/  UMOV UR7, URZ ;  /* 0x000000ff00077c82 */ /* 0x000fca0008000000 */
.L_x_188:
[----:B------:R-:W-:Y:S01]  /*2480*/  UIMAD UR14, UR5, UR10, URZ ;  /* 0x0000000a050e72a4 */ /* 0x000fe2000f8e02ff */
[----:B-1----:R-:W-:Y:S01]  /*2490*/  IMAD.MOV.U32 R2, RZ, RZ, R20 ;  /* 0x000000ffff027224 */ /* 0x002fe200078e0014 */
        /* <DEDUP_REMOVED lines=11> */
[----:B------:R-:W-:-:S03]  /*2550*/  UISETP.NE.AND.EX UP0, UPT, UR7, UR11, UPT, UP0 ;  /* 0x0000000b0700728c */ /* 0x000fc6000bf05300 */
[----:B------:R-:W-:Y:S02]  /*2560*/  IADD3 R3, PT, PT, R5, R3, RZ ;  /* 0x0000000305037210 */ /* 0x000fe40007ffe0ff */
[-C--:B------:R-:W-:Y:S02]  /*2570*/  IADD3 R2, P1, PT, R26, R29.reuse, RZ ;  /* 0x0000001d1a027210 */ /* 0x080fe40007f3e0ff */
[----:B------:R-:W-:Y:S02]  /*2580*/  LEA.HI.X R27, R4, UR27, R3, 0x2, P0 ;  /* 0x0000001b041b7c11 */ /* 0x000fe400080f1403 */
        /* <DEDUP_REMOVED lines=13> */
[--C-:B------:R-:W-:Y:S01]  /*2660*/  IMAD.X R25, R5, 0x1, R13.reuse, P1 ;  /* 0x0000000105197824 */ /* 0x100fe200008e060d */
[----:B------:R-:W-:Y:S01]  /*2670*/  IADD3 R32, P1, PT, R30, R29, RZ ;  /* 0x0000001d1e207210 */ /* 0x000fe20007f3e0ff */
[----:B------:R1:W-:Y:S03]  /*2680*/  STG.E desc[UR12][R4.64], RZ ;  /* 0x000000ff04007986 */ /* 0x0003e6000c10190c */
[----:B------:R-:W-:Y:S01]  /*2690*/  IADD3.X R31, PT, PT, R25, R13, RZ, P0, !PT ;  /* 0x0000000d191f7210 */ /* 0x000fe200007fe4ff */
[----:B------:R1:W-:Y:S04]  /*26a0*/  STG.E desc[UR12][R24.64], RZ ;  /* 0x000000ff18007986 */ /* 0x0003e8000c10190c */
[----:B------:R-:W-:Y:S01]  /*26b0*/  IMAD.X R33, R31, 0x1, R13, P1 ;  /* 0x000000011f217824 */ /* 0x000fe200008e060d */
[----:B------:R1:W-:Y:S04]  /*26c0*/  STG.E desc[UR12][R30.64], RZ ;  /* 0x000000ff1e007986 */ /* 0x0003e8000c10190c */
[----:B------:R1:W-:Y:S01]  /*26d0*/  STG.E desc[UR12][R32.64], RZ ;  /* 0x000000ff20007986 */ /* 0x0003e2000c10190c */
[----:B------:R-:W-:Y:S05]  /*26e0*/  BRA.U UP0, `(.L_x_188) ;  /* 0xfffffffd00647547 */ /* 0x000fea000b83ffff */
[----:B------:R-:W0:Y:S01]  /*26f0*/  LDCU UR7, c[0x0][0x394] ;  /* 0x00007280ff0777ac */ /* 0x000e220008000800 */
[----:B------:R-:W-:-:S05]  /*2700*/  UMOV UR6, UR8 ;  /* 0x0000000800067c82 */ /* 0x000fca0008000000 */
.L_x_187:
        /* <DEDUP_REMOVED lines=11> */
[----:B------:R-:W-:Y:S02]  /*27c0*/  IMAD.MOV.U32 R2, RZ, RZ, R20 ;  /* 0x000000ffff027224 */ /* 0x000fe400078e0014 */
        /* <DEDUP_REMOVED lines=9> */
[----:B-1----:R-:W-:Y:S02]  /*2860*/  LEA R2, P0, R4, UR26, 0x2 ;  /* 0x0000001a04027c11 */ /* 0x002fe4000f8010ff */
[----:B------:R-:W-:Y:S01]  /*2870*/  SHF.L.U64.HI R13, R18, 0x2, R6 ;  /* 0x00000002120d7819 */ /* 0x000fe20000010206 */
[----:B------:R-:W-:Y:S01]  /*2880*/  IMAD.IADD R3, R5, 0x1, R3 ;  /* 0x0000000105037824 */ /* 0x000fe200078e0203 */
[----:B------:R-:W-:-:S04]  /*2890*/  IADD3 R14, P1, PT, R2, R17, RZ ;  /* 0x00000011020e7210 */ /* 0x000fc80007f3e0ff */
[----:B------:R-:W-:Y:S02]  /*28a0*/  LEA.HI.X R3, R4, UR27, R3, 0x2, P0 ;  /* 0x0000001b04037c11 */ /* 0x000fe400080f1403 */
[----:B------:R-:W-:Y:S02]  /*28b0*/  IADD3 R4, P0, PT, R14, R17, RZ ;  /* 0x000000110e047210 */ /* 0x000fe40007f1e0ff */
[----:B------:R-:W-:Y:S01]  /*28c0*/  IADD3.X R15, PT, PT, R3, R13, RZ, P1, !PT ;  /* 0x0000000d030f7210 */ /* 0x000fe20000ffe4ff */
[----:B------:R2:W-:Y:S01]  /*28d0*/  STG.E desc[UR12][R2.64], RZ ;  /* 0x000000ff02007986 */ /* 0x0005e2000c10190c */
[----:B------:R-:W-:-:S03]  /*28e0*/  IADD3 R16, P1, PT, R4, R17, RZ ;  /* 0x0000001104107210 */ /* 0x000fc60007f3e0ff */
[--C-:B------:R-:W-:Y:S01]  /*28f0*/  IMAD.X R5, R15, 0x1, R13.reuse, P0 ;  /* 0x000000010f057824 */ /* 0x100fe200000e060d */
[----:B------:R2:W-:Y:S03]  /*2900*/  STG.E desc[UR12][R14.64], RZ ;  /* 0x000000ff0e007986 */ /* 0x0005e6000c10190c */
[----:B------:R-:W-:Y:S01]  /*2910*/  IMAD.X R17, R5, 0x1, R13, P1 ;  /* 0x0000000105117824 */ /* 0x000fe200008e060d */
[----:B------:R2:W-:Y:S04]  /*2920*/  STG.E desc[UR12][R4.64], RZ ;  /* 0x000000ff04007986 */ /* 0x0005e8000c10190c */
[----:B------:R2:W-:Y:S02]  /*2930*/  STG.E desc[UR12][R16.64], RZ ;  /* 0x000000ff10007986 */ /* 0x0005e4000c10190c */
.L_x_189:
[----:B------:R-:W-:Y:S05]  /*2940*/  BRA.U !UP0, `(.L_x_172) ;  /* 0x0000002d08c87547 */ /* 0x000fea000b800000 */
[----:B------:R-:W-:Y:S02]  /*2950*/  UISETP.NE.U32.AND UP1, UPT, UR20, URZ, UPT ;  /* 0x000000ff1400728c */ /* 0x000fe4000bf25070 */
[----:B------:R-:W-:Y:S02]  /*2960*/  UISETP.NE.U32.AND UP0, UPT, UR9, URZ, UPT ;  /* 0x000000ff0900728c */ /* 0x000fe4000bf05070 */
[----:B------:R-:W-:Y:S02]  /*2970*/  UISETP.NE.AND.EX UP1, UPT, UR22, URZ, UPT, UP1 ;  /* 0x000000ff1600728c */ /* 0x000fe4000bf25310 */
[----:B------:R-:W-:-:S07]  /*2980*/  UISETP.NE.AND.EX UP0, UPT, URZ, URZ, UPT, UP0 ;  /* 0x000000ffff00728c */ /* 0x000fce000bf05300 */
[----:B------:R-:W-:Y:S05]  /*2990*/  BRA.U !UP1, `(.L_x_190) ;  /* 0x00000001094c7547 */ /* 0x000fea000b800000 */
[----:B------:R-:W-:Y:S01]  /*29a0*/  UIMAD UR14, UR5, UR10, URZ ;  /* 0x0000000a050e72a4 */ /* 0x000fe2000f8e02ff */
[----:B-12---:R-:W-:Y:S01]  /*29b0*/  MOV R2, R20 ;  /* 0x0000001400027202 */ /* 0x006fe20000000f00 */
        /* <DEDUP_REMOVED lines=10> */
[----:B-1----:R-:W-:-:S03]  /*2a60*/  LEA R4, P1, R2, UR26, 0x2 ;  /* 0x0000001a02047c11 */ /* 0x002fc6000f8210ff */
[----:B------:R-:W-:Y:S01]  /*2a70*/  IMAD.IADD R5, R3, 0x1, R5 ;  /* 0x0000000103057824 */ /* 0x000fe200078e0205 */
[----:B------:R-:W-:-:S04]  /*2a80*/  LEA R14, P0, R18, R4, 0x2 ;  /* 0x00000004120e7211 */ /* 0x000fc800078010ff */
[----:B------:R-:W-:-:S04]  /*2a90*/  LEA.HI.X R5, R2, UR27, R5, 0x2, P1 ;  /* 0x0000001b02057c11 */ /* 0x000fc800088f1405 */
[----:B------:R-:W-:Y:S01]  /*2aa0*/  LEA.HI.X R15, R18, R5, R6, 0x2, P0 ;  /* 0x00000005120f7211 */ /* 0x000fe200000f1406 */
[----:B------:R3:W-:Y:S04]  /*2ab0*/  STG.E desc[UR12][R4.64], RZ ;  /* 0x000000ff04007986 */ /* 0x0007e8000c10190c */
[----:B------:R3:W-:Y:S02]  /*2ac0*/  STG.E desc[UR12][R14.64], RZ ;  /* 0x000000ff0e007986 */ /* 0x0007e4000c10190c */
.L_x_190:
[----:B------:R-:W-:Y:S05]  /*2ad0*/  BRA.U !UP0, `(.L_x_172) ;  /* 0x0000002d08647547 */ /* 0x000fea000b800000 */
[----:B------:R-:W-:Y:S01]  /*2ae0*/  UIMAD UR14, UR5, UR10, URZ ;  /* 0x0000000a050e72a4 */ /* 0x000fe2000f8e02ff */
[----:B-12---:R-:W-:Y:S01]  /*2af0*/  MOV R2, R20 ;  /* 0x0000001400027202 */ /* 0x006fe20000000f00 */
        /* <DEDUP_REMOVED lines=8> */
[----:B-1----:R-:W-:-:S03]  /*2b80*/  LEA R4, P0, R2, UR24, 0x2 ;  /* 0x0000001802047c11 */ /* 0x002fc6000f8010ff */
[----:B------:R-:W-:-:S05]  /*2b90*/  IMAD.IADD R3, R3, 0x1, R5 ;  /* 0x0000000103037824 */ /* 0x000fca00078e0205 */
[----:B------:R-:W-:-:S05]  /*2ba0*/  LEA.HI.X R5, R2, UR25, R3, 0x2, P0 ;  /* 0x0000001902057c11 */ /* 0x000fca00080f1403 */
[----:B------:R0:W-:Y:S01]  /*2bb0*/  STG.E desc[UR12][R4.64], RZ ;  /* 0x000000ff04007986 */ /* 0x0001e2000c10190c */
[----:B------:R-:W-:Y:S05]  /*2bc0*/  BRA `(.L_x_172) ;  /* 0x0000002c00287947 */ /* 0x000fea0003800000 */
.L_x_186:
[----:B------:R-:W0:Y:S01]  /*2bd0*/  LDCU.64 UR6, c[0x0][0x390] ;  /* 0x00007200ff0677ac */ /* 0x000e220008000a00 */
[----:B------:R-:W-:Y:S01]  /*2be0*/  MOV R16, R24 ;  /* 0x0000001800107202 */ /* 0x000fe20000000f00 */
[-C--:B------:R-:W-:Y:S01]  /*2bf0*/  IMAD R0, R9, R4.reuse, RZ ;  /* 0x0000000409007224 */ /* 0x080fe200078e02ff */
[----:B------:R-:W-:Y:S01]  /*2c00*/  CS2R R2, SRZ ;  /* 0x0000000000027805 */ /* 0x000fe2000001ff00 */
[----:B------:R-:W-:Y:S02]  /*2c10*/  IMAD.MOV.U32 R17, RZ, RZ, R25 ;  /* 0x000000ffff117224 */ /* 0x000fe400078e0019 */
[C---:B------:R-:W-:Y:S02]  /*2c20*/  IMAD R5, R22.reuse, R5, R0 ;  /* 0x0000000516057224 */ /* 0x040fe400078e0200 */
[----:B------:R-:W-:-:S04]  /*2c30*/  IMAD.WIDE.U32 R16, R22, R4, R16 ;  /* 0x0000000416107225 */ /* 0x000fc800078e0010 */
[----:B------:R-:W-:Y:S01]  /*2c40*/  IMAD.IADD R5, R17, 0x1, R5 ;  /* 0x0000000111057824 */ /* 0x000fe200078e0205 */
[----:B0-----:R-:W-:-:S04]  /*2c50*/  UISETP.GE.U32.AND UP0, UPT, UR6, 0x4, UPT ;  /* 0x000000040600788c */ /* 0x001fc8000bf06070 */
[----:B------:R-:W-:-:S09]  /*2c60*/  UISETP.GE.U32.AND.EX UP0, UPT, UR7, URZ, UPT, UP0 ;  /* 0x000000ff0700728c */ /* 0x000fd2000bf06100 */
[----:B------:R-:W-:Y:S05]  /*2c70*/  BRA.U !UP0, `(.L_x_191) ;  /* 0x0000001908447547 */ /* 0x000fea000b800000 */
[----:B------:R-:W-:Y:S02]  /*2c80*/  HFMA2 R4, -RZ, RZ, 0, 0 ;  /* 0x00000000ff047431 */ /* 0x000fe400000001ff */
[----:B------:R-:W-:-:S07]  /*2c90*/  IMAD.MOV.U32 R3, RZ, RZ, RZ ;  /* 0x000000ffff037224 */ /* 0x000fce00078e00ff */
.L_x_224:
[----:B------:R-:W-:Y:S01]  /*2ca0*/  ISETP.GE.U32.AND P0, PT, R11, R4, PT ;  /* 0x000000040b00720c */ /* 0x000fe20003f06070 */
[----:B------:R-:W-:Y:S01]  /*2cb0*/  BSSY.RECONVERGENT B1, `(.L_x_192) ;  /* 0x0000056000017945 */ /* 0x000fe20003800200 */
[----:B------:R-:W-:Y:S02]  /*2cc0*/  IMAD.MOV.U32 R33, RZ, RZ, RZ ;  /* 0x000000ffff217224 */ /* 0x000fe400078e00ff */
[----:B------:R-:W-:-:S13]  /*2cd0*/  ISETP.GE.U32.AND.EX P0, PT, R8, R3, PT, P0 ;  /* 0x000000030800720c */ /* 0x000fda0003f06100 */
[----:B01----:R-:W-:Y:S05]  /*2ce0*/  @!P0 BRA `(.L_x_193) ;  /* 0x0000000400488947 */ /* 0x003fea0003800000 */
        /* <DEDUP_REMOVED lines=28> */
.L_x_195:
[----:B------:R-:W0:Y:S01]  /*2eb0*/  LDCU.64 UR6, c[0x0][0x380] ;  /* 0x00007000ff0677ac */ /* 0x000e220008000a00 */
[----:B------:R-:W-:Y:S01]  /*2ec0*/  MOV R24, 0x2f00 ;  /* 0x00002f0000187802 */ /* 0x000fe20000000f00 */
[----:B0-----:R-:W-:Y:S02]  /*2ed0*/  IMAD.U32 R26, RZ, RZ, UR6 ;  /* 0x00000006ff1a7e24 */ /* 0x001fe4000f8e00ff */
[----:B------:R-:W-:-:S07]  /*2ee0*/  IMAD.U32 R25, RZ, RZ, UR7 ;  /* 0x00000007ff197e24 */ /* 0x000fce000f8e00ff */
[----:B------:R-:W-:Y:S05]  /*2ef0*/  CALL.REL.NOINC `($__internal_13_$__cuda_sm20_rem_u64) ;  /* 0x0000002c00887944 */ /* 0x000fea0003c00000 */
[----:B------:R-:W-:-:S04]  /*2f00*/  ISETP.NE.U32.AND P0, PT, R32, RZ, PT ;  /* 0x000000ff2000720c */ /* 0x000fc80003f05070 */
[----:B------:R-:W-:-:S13]  /*2f10*/  ISETP.NE.AND.EX P0, PT, R29, RZ, PT, P0 ;  /* 0x000000ff1d00720c */ /* 0x000fda0003f05300 */
.L_x_196:
[----:B------:R-:W-:Y:S05]  /*2f20*/  BSYNC.RECONVERGENT B2 ;  /* 0x0000000000027941 */ /* 0x000fea0003800200 */
.L_x_194:
        /* <DEDUP_REMOVED lines=27> */
.L_x_198:
[----:B------:R-:W0:Y:S01]  /*30e0*/  LDCU.64 UR6, c[0x0][0x380] ;  /* 0x00007000ff0677ac */ /* 0x000e220008000a00 */
[----:B------:R-:W-:Y:S01]  /*30f0*/  IMAD.MOV.U32 R31, RZ, RZ, R27 ;  /* 0x000000ffff1f7224 */ /* 0x000fe200078e001b */
[----:B------:R-:W-:Y:S01]  /*3100*/  MOV R26, 0x3140 ;  /* 0x00003140001a7802 */ /* 0x000fe20000000f00 */
[----:B0-----:R-:W-:Y:S01]  /*3110*/  IMAD.U32 R24, RZ, RZ, UR6 ;  /* 0x00000006ff187e24 */ /* 0x001fe2000f8e00ff */
[----:B------:R-:W-:-:S07]  /*3120*/  MOV R25, UR7 ;  /* 0x0000000700197c02 */ /* 0x000fce0008000f00 */
[----:B------:R-:W-:Y:S05]  /*3130*/  CALL.REL.NOINC `($__internal_12_$__cuda_sm20_div_u64) ;  /* 0x0000002400ec7944 */ /* 0x000fea0003c00000 */
.L_x_199:
[----:B------:R-:W-:Y:S05]  /*3140*/  BSYNC.RECONVERGENT B2 ;  /* 0x0000000000027941 */ /* 0x000fea0003800200 */
.L_x_197:
        /* <DEDUP_REMOVED lines=10> */
[----:B------:R-:W-:-:S05]  /*31f0*/  LEA.HI.X R15, R24, UR7, R13, 0x2, P0 ;  /* 0x00000007180f7c11 */ /* 0x000fca00080f140d */
[----:B------:R0:W5:Y:S04]  /*3200*/  LDG.E.CONSTANT R33, desc[UR12][R14.64] ;  /* 0x0000000c0e217981 */ /* 0x000168000c1e9900 */
.L_x_193:
[----:B------:R-:W-:Y:S05]  /*3210*/  BSYNC.RECONVERGENT B1 ;  /* 0x0000000000017941 */ /* 0x000fea0003800200 */
.L_x_192:
[----:B------:R-:W1:Y:S01]  /*3220*/  LDC.64 R24, c[0x0][0x390] ;  /* 0x0000e400ff187b82 */ /* 0x000e620000000a00 */
[----:B------:R-:W2:Y:S01]  /*3230*/  LDCU.64 UR6, c[0x0][0x3d8] ;  /* 0x00007b00ff0677ac */ /* 0x000ea20008000a00 */
[----:B------:R-:W-:Y:S01]  /*3240*/  MOV R2, R4 ;  /* 0x0000000400027202 */ /* 0x000fe20000000f00 */
[----:B------:R-:W-:Y:S01]  /*3250*/  BSSY.RECONVERGENT B1, `(.L_x_200) ;  /* 0x0000068000017945 */ /* 0x000fe20003800200 */
[----:B-1----:R-:W-:-:S03]  /*3260*/  IMAD R0, R24, UR5, RZ ;  /* 0x0000000518007c24 */ /* 0x002fc6000f8e02ff */
[----:B0-----:R-:W-:-:S04]  /*3270*/  IMAD.WIDE.U32 R14, R24, UR4, R2 ;  /* 0x00000004180e7c25 */ /* 0x001fc8000f8e0002 */
[----:B------:R-:W-:Y:S01]  /*3280*/  IMAD R13, R25, UR4, R0 ;  /* 0x00000004190d7c24 */ /* 0x000fe2000f8e0200 */
[----:B------:R-:W-:Y:S01]  /*3290*/  MOV R25, R7 ;  /* 0x0000000700197202 */ /* 0x000fe20000000f00 */
[----:B------:R-:W-:Y:S02]  /*32a0*/  IMAD R0, R6, R14, RZ ;  /* 0x0000000e06007224 */ /* 0x000fe400078e02ff */
[----:B------:R-:W-:Y:S02]  /*32b0*/  IMAD.IADD R13, R13, 0x1, R15 ;  /* 0x000000010d0d7824 */ /* 0x000fe400078e020f */
[----:B------:R-:W-:Y:S02]  /*32c0*/  IMAD.MOV.U32 R24, RZ, RZ, R20 ;  /* 0x000000ffff187224 */ /* 0x000fe400078e0014 */
[----:B------:R-:W-:Y:S02]  /*32d0*/  IMAD R13, R13, R18, R0 ;  /* 0x000000120d0d7224 */ /* 0x000fe400078e0200 */
[----:B------:R-:W-:-:S04]  /*32e0*/  IMAD.WIDE.U32 R24, R18, R14, R24 ;  /* 0x0000000e12187225 */ /* 0x000fc800078e0018 */
[----:B------:R-:W-:Y:S01]  /*32f0*/  IMAD.IADD R13, R25, 0x1, R13 ;  /* 0x00000001190d7824 */ /* 0x000fe200078e020d */
[----:B--2---:R-:W-:-:S04]  /*3300*/  LEA R14, P0, R24, UR6, 0x2 ;  /* 0x00000006180e7c11 */ /* 0x004fc8000f8010ff */
[----:B------:R-:W-:Y:S01]  /*3310*/  LEA.HI.X R15, R24, UR7, R13, 0x2, P0 ;  /* 0x00000007180f7c11 */ /* 0x000fe200080f140d */
[----:B------:R-:W-:Y:S01]  /*3320*/  IMAD.MOV.U32 R13, RZ, RZ, RZ ;  /* 0x000000ffff0d7224 */ /* 0x000fe200078e00ff */
[----:B------:R-:W-:-:S03]  /*3330*/  ISETP.GT.U32.AND P0, PT, R11, R4, PT ;  /* 0x000000040b00720c */ /* 0x000fc60003f04070 */
[----:B-----5:R0:W-:Y:S01]  /*3340*/  STG.E desc[UR12][R14.64], R33 ;  /* 0x000000210e007986 */ /* 0x0201e2000c10190c */
        /* <DEDUP_REMOVED lines=32> */
.L_x_203:
[----:B------:R-:W0:Y:S01]  /*3550*/  LDCU.64 UR6, c[0x0][0x380] ;  /* 0x00007000ff0677ac */ /* 0x000e220008000a00 */
[----:B------:R-:W-:Y:S01]  /*3560*/  MOV R24, 0x35a0 ;  /* 0x000035a000187802 */ /* 0x000fe20000000f00 */
[----:B0-----:R-:W-:Y:S02]  /*3570*/  IMAD.U32 R26, RZ, RZ, UR6 ;  /* 0x00000006ff1a7e24 */ /* 0x001fe4000f8e00ff */
[----:B------:R-:W-:-:S07]  /*3580*/  IMAD.U32 R25, RZ, RZ, UR7 ;  /* 0x00000007ff197e24 */ /* 0x000fce000f8e00ff */
[----:B------:R-:W-:Y:S05]  /*3590*/  CALL.REL.NOINC `($__internal_13_$__cuda_sm20_rem_u64) ;  /* 0x0000002400e07944 */ /* 0x000fea0003c00000 */
[----:B------:R-:W-:-:S04]  /*35a0*/  ISETP.NE.U32.AND P0, PT, R32, RZ, PT ;  /* 0x000000ff2000720c */ /* 0x000fc80003f05070 */
[----:B------:R-:W-:-:S13]  /*35b0*/  ISETP.NE.AND.EX P0, PT, R29, RZ, PT, P0 ;  /* 0x000000ff1d00720c */ /* 0x000fda0003f05300 */
.L_x_204:
[----:B------:R-:W-:Y:S05]  /*35c0*/  BSYNC.RECONVERGENT B2 ;  /* 0x0000000000027941 */ /* 0x000fea0003800200 */
.L_x_202:
        /* <DEDUP_REMOVED lines=27> */
.L_x_206:
[----:B------:R-:W0:Y:S01]  /*3780*/  LDCU.64 UR6, c[0x0][0x380] ;  /* 0x00007000ff0677ac */ /* 0x000e220008000a00 */
[----:B------:R-:W-:Y:S01]  /*3790*/  IMAD.MOV.U32 R31, RZ, RZ, R27 ;  /* 0x000000ffff1f7224 */ /* 0x000fe200078e001b */
[----:B------:R-:W-:Y:S01]  /*37a0*/  MOV R26, 0x37e0 ;  /* 0x000037e0001a7802 */ /* 0x000fe20000000f00 */
[----:B0-----:R-:W-:Y:S01]  /*37b0*/  IMAD.U32 R24, RZ, RZ, UR6 ;  /* 0x00000006ff187e24 */ /* 0x001fe2000f8e00ff */
[----:B------:R-:W-:-:S07]  /*37c0*/  MOV R25, UR7 ;  /* 0x0000000700197c02 */ /* 0x000fce0008000f00 */
[----:B------:R-:W-:Y:S05]  /*37d0*/  CALL.REL.NOINC `($__internal_12_$__cuda_sm20_div_u64) ;  /* 0x0000002000447944 */ /* 0x000fea0003c00000 */
[----:B------:R-:W-:Y:S01]  /*37e0*/  IMAD.MOV.U32 R26, RZ, RZ, R24 ;  /* 0x000000ffff1a7224 */ /* 0x000fe200078e0018 */
[----:B------:R-:W-:-:S07]  /*37f0*/  MOV R27, R25 ;  /* 0x00000019001b7202 */ /* 0x000fce0000000f00 */
.L_x_207:
[----:B------:R-:W-:Y:S05]  /*3800*/  BSYNC.RECONVERGENT B2 ;  /* 0x0000000000027941 */ /* 0x000fea0003800200 */
.L_x_205:
        /* <DEDUP_REMOVED lines=12> */
.L_x_201:
[----:B------:R-:W-:Y:S05]  /*38d0*/  BSYNC.RECONVERGENT B1 ;  /* 0x0000000000017941 */ /* 0x000fea0003800200 */
.L_x_200:
[C---:B------:R-:W-:Y:S01]  /*38e0*/  IMAD.SHL.U32 R2, R18.reuse, 0x4, RZ ;  /* 0x0000000412027824 */ /* 0x040fe200078e00ff */
[----:B------:R-:W-:Y:S01]  /*38f0*/  SHF.L.U64.HI R0, R18, 0x2, R6 ;  /* 0x0000000212007819 */ /* 0x000fe20000010206 */
[----:B------:R-:W-:Y:S01]  /*3900*/  BSSY.RECONVERGENT B1, `(.L_x_208) ;  /* 0x000005c000017945 */ /* 0x000fe20003800200 */
[----:B------:R-:W-:Y:S01]  /*3910*/  IADD3 R28, P1, PT, R4, 0x2, RZ ;  /* 0x00000002041c7810 */ /* 0x000fe20007f3e0ff */
[----:B------:R-:W-:Y:S01]  /*3920*/  IMAD.MOV.U32 R33, RZ, RZ, RZ ;  /* 0x000000ffff217224 */ /* 0x000fe200078e00ff */
[----:B------:R-:W-:-:S03]  /*3930*/  IADD3 R34, P0, PT, R14, R2, RZ ;  /* 0x000000020e227210 */ /* 0x000fc60007f1e0ff */
[----:B------:R-:W-:Y:S01]  /*3940*/  IMAD.X R27, RZ, RZ, R3, P1 ;  /* 0x000000ffff1b7224 */ /* 0x000fe200008e0603 */
[----:B------:R-:W-:Y:S02]  /*3950*/  IADD3.X R35, PT, PT, R15, R0, RZ, P0, !PT ;  /* 0x000000000f237210 */ /* 0x000fe400007fe4ff */
[----:B------:R-:W-:-:S03]  /*3960*/  ISETP.GE.U32.AND P0, PT, R11, R28, PT ;  /* 0x0000001c0b00720c */ /* 0x000fc60003f06070 */
[----:B-----5:R1:W-:Y:S01]  /*3970*/  STG.E desc[UR12][R34.64], R13 ;  /* 0x0000000d22007986 */ /* 0x0203e2000c10190c */
[----:B------:R-:W-:-:S13]  /*3980*/  ISETP.GE.U32.AND.EX P0, PT, R8, R27, PT, P0 ;  /* 0x0000001b0800720c */ /* 0x000fda0003f06100 */
[----:B-1----:R-:W-:Y:S05]  /*3990*/  @!P0 BRA `(.L_x_209) ;  /* 0x0000000400488947 */ /* 0x002fea0003800000 */
[----:B------:R-:W1:Y:S01]  /*39a0*/  LDCU UR6, c[0x0][0x384] ;  /* 0x00007080ff0677ac */ /* 0x000e620008000800 */
[----:B------:R-:W-:Y:S01]  /*39b0*/  IADD3 R28, P0, PT, -R28, R11, RZ ;  /* 0x0000000b1c1c7210 */ /* 0x000fe20007f1e1ff */
[----:B------:R-:W-:Y:S03]  /*39c0*/  BSSY.RECONVERGENT B2, `(.L_x_210) ;  /* 0x0000021000027945 */ /* 0x000fe60003800200 */
[----:B------:R-:W-:-:S04]  /*39d0*/  IADD3.X R27, PT, PT, ~R27, R8, RZ, P0, !PT ;  /* 0x000000081b1b7210 */ /* 0x000fc800007fe5ff */
[----:B-1----:R-:W-:-:S04]  /*39e0*/  LOP3.LUT R13, R27, UR6, RZ, 0xfc, !PT ;  /* 0x000000061b0d7c12 */ /* 0x002fc8000f8efcff */
        /* <DEDUP_REMOVED lines=23> */
.L_x_211:
[----:B------:R-:W1:Y:S01]  /*3b60*/  LDCU.64 UR6, c[0x0][0x380] ;  /* 0x00007000ff0677ac */ /* 0x000e620008000a00 */
[----:B0-----:R-:W-:Y:S01]  /*3b70*/  MOV R24, 0x3bb0 ;  /* 0x00003bb000187802 */ /* 0x001fe20000000f00 */
[----:B-1----:R-:W-:Y:S02]  /*3b80*/  IMAD.U32 R26, RZ, RZ, UR6 ;  /* 0x00000006ff1a7e24 */ /* 0x002fe4000f8e00ff */
[----:B------:R-:W-:-:S07]  /*3b90*/  IMAD.U32 R25, RZ, RZ, UR7 ;  /* 0x00000007ff197e24 */ /* 0x000fce000f8e00ff */
[----:B------:R-:W-:Y:S05]  /*3ba0*/  CALL.REL.NOINC `($__internal_13_$__cuda_sm20_rem_u64) ;  /* 0x00000020005c7944 */ /* 0x000fea0003c00000 */
[----:B------:R-:W-:-:S04]  /*3bb0*/  ISETP.NE.U32.AND P0, PT, R32, RZ, PT ;  /* 0x000000ff2000720c */ /* 0x000fc80003f05070 */
[----:B------:R-:W-:-:S13]  /*3bc0*/  ISETP.NE.AND.EX P0, PT, R29, RZ, PT, P0 ;  /* 0x000000ff1d00720c */ /* 0x000fda0003f05300 */
.L_x_212:
[----:B------:R-:W-:Y:S05]  /*3bd0*/  BSYNC.RECONVERGENT B2 ;  /* 0x0000000000027941 */ /* 0x000fea0003800200 */
.L_x_210:
        /* <DEDUP_REMOVED lines=27> */
.L_x_214:
[----:B------:R-:W0:Y:S01]  /*3d90*/  LDCU.64 UR6, c[0x0][0x380] ;  /* 0x00007000ff0677ac */ /* 0x000e220008000a00 */
[----:B------:R-:W-:Y:S01]  /*3da0*/  IMAD.MOV.U32 R31, RZ, RZ, R27 ;  /* 0x000000ffff1f7224 */ /* 0x000fe200078e001b */
[----:B------:R-:W-:Y:S01]  /*3db0*/  MOV R26, 0x3df0 ;  /* 0x00003df0001a7802 */ /* 0x000fe20000000f00 */
[----:B0-----:R-:W-:Y:S01]  /*3dc0*/  IMAD.U32 R24, RZ, RZ, UR6 ;  /* 0x00000006ff187e24 */ /* 0x001fe2000f8e00ff */
[----:B------:R-:W-:-:S07]  /*3dd0*/  MOV R25, UR7 ;  /* 0x0000000700197c02 */ /* 0x000fce0008000f00 */
[----:B------:R-:W-:Y:S05]  /*3de0*/  CALL.REL.NOINC `($__internal_12_$__cuda_sm20_div_u64) ;  /* 0x0000001800c07944 */ /* 0x000fea0003c00000 */
.L_x_215:
[----:B------:R-:W-:Y:S05]  /*3df0*/  BSYNC.RECONVERGENT B2 ;  /* 0x0000000000027941 */ /* 0x000fea0003800200 */
.L_x_213:
        /* <DEDUP_REMOVED lines=12> */
.L_x_209:
[----:B------:R-:W-:Y:S05]  /*3ec0*/  BSYNC.RECONVERGENT B1 ;  /* 0x0000000000017941 */ /* 0x000fea0003800200 */
.L_x_208:
[----:B-1----:R-:W-:Y:S01]  /*3ed0*/  IADD3 R14, P0, PT, R34, R2, RZ ;  /* 0x00000002220e7210 */ /* 0x002fe20007f1e0ff */
[----:B------:R-:W-:Y:S01]  /*3ee0*/  BSSY.RECONVERGENT B1, `(.L_x_216) ;  /* 0x000005d000017945 */ /* 0x000fe20003800200 */
[----:B------:R-:W-:Y:S01]  /*3ef0*/  IADD3 R28, P1, PT, R4, 0x3, RZ ;  /* 0x00000003041c7810 */ /* 0x000fe20007f3e0ff */
[----:B------:R-:W-:Y:S01]  /*3f00*/  IMAD.MOV.U32 R13, RZ, RZ, RZ ;  /* 0x000000ffff0d7224 */ /* 0x000fe200078e00ff */
[----:B------:R-:W-:Y:S02]  /*3f10*/  IADD3.X R15, PT, PT, R35, R0, RZ, P0, !PT ;  /* 0x00000000230f7210 */ /* 0x000fe400007fe4ff */
[----:B------:R-:W-:Y:S01]  /*3f20*/  ISETP.GE.U32.AND P0, PT, R11, R28, PT ;  /* 0x0000001c0b00720c */ /* 0x000fe20003f06070 */
[----:B------:R-:W-:Y:S02]  /*3f30*/  IMAD.X R27, RZ, RZ, R3, P1 ;  /* 0x000000ffff1b7224 */ /* 0x000fe400008e0603 */
[----:B-----5:R1:W-:Y:S03]  /*3f40*/  STG.E desc[UR12][R14.64], R33 ;  /* 0x000000210e007986 */ /* 0x0203e6000c10190c */
[----:B------:R-:W-:-:S13]  /*3f50*/  ISETP.GE.U32.AND.EX P0, PT, R8, R27, PT, P0 ;  /* 0x0000001b0800720c */ /* 0x000fda0003f06100 */
[----:B-1----:R-:W-:Y:S05]  /*3f60*/  @!P0 BRA `(.L_x_217) ;  /* 0x0000000400508947 */ /* 0x002fea0003800000 */
[----:B------:R-:W0:Y:S01]  /*3f70*/  LDCU UR6, c[0x0][0x384] ;  /* 0x00007080ff0677ac */ /* 0x000e220008000800 */
[----:B------:R-:W-:Y:S01]  /*3f80*/  IADD3 R28, P0, PT, -R28, R11, RZ ;  /* 0x0000000b1c1c7210 */ /* 0x000fe20007f1e1ff */
[----:B------:R-:W-:Y:S03]  /*3f90*/  BSSY.RECONVERGENT B2, `(.L_x_218) ;  /* 0x0000021000027945 */ /* 0x000fe60003800200 */
[----:B------:R-:W-:-:S04]  /*3fa0*/  IADD3.X R27, PT, PT, ~R27, R8, RZ, P0, !PT ;  /* 0x000000081b1b7210 */ /* 0x000fc800007fe5ff */
[----:B0-----:R-:W-:-:S04]  /*3fb0*/  LOP3.LUT R24, R27, UR6, RZ, 0xfc, !PT ;  /* 0x000000061b187c12 */ /* 0x001fc8000f8efcff */
[----:B------:R-:W-:-:S13]  /*3fc0*/  ISETP.NE.U32.AND P0, PT, R24, RZ, PT ;  /* 0x000000ff1800720c */ /* 0x000fda0003f05070 */
[----:B------:R-:W-:Y:S05]  /*3fd0*/  @P0 BRA `(.L_x_219) ;  /* 0x0000000000540947 */ /* 0x000fea0003800000 */
[----:B------:R-:W0:Y:S01]  /*3fe0*/  LDCU UR6, c[0x0][0x380] ;  /* 0x00007000ff0677ac */ /* 0x000e220008000800 */
[----:B------:R-:W-:Y:S01]  /*3ff0*/  MOV R24, RZ ;  /* 0x000000ff00187202 */ /* 0x000fe20000000f00 */
[----:B0-----:R-:W0:Y:S01]  /*4000*/  I2F.U32.RP R26, UR6 ;  /* 0x00000006001a7d06 */ /* 0x001e220008209000 */
[----:B------:R-:W-:-:S07]  /*4010*/  ISETP.NE.U32.AND P1, PT, RZ, UR6, PT ;  /* 0x00000006ff007c0c */ /* 0x000fce000bf25070 */
[----:B0-----:R-:W0:Y:S02]  /*4020*/  MUFU.RCP R26, R26 ;  /* 0x0000001a001a7308 */ /* 0x001e240000001000 */
[----:B0-----:R-:W-:-:S06]  /*4030*/  VIADD R29, R26, 0xffffffe ;  /* 0x0ffffffe1a1d7836 */ /* 0x001fcc0000000000 */
        /* <DEDUP_REMOVED lines=15> */
.L_x_219:
[----:B------:R-:W0:Y:S01]  /*4130*/  LDCU.64 UR6, c[0x0][0x380] ;  /* 0x00007000ff0677ac */ /* 0x000e220008000a00 */
[----:B------:R-:W-:Y:S01]  /*4140*/  MOV R24, 0x4180 ;  /* 0x0000418000187802 */ /* 0x000fe20000000f00 */
[----:B0-----:R-:W-:Y:S02]  /*4150*/  IMAD.U32 R26, RZ, RZ, UR6 ;  /* 0x00000006ff1a7e24 */ /* 0x001fe4000f8e00ff */
[----:B------:R-:W-:-:S07]  /*4160*/  IMAD.U32 R25, RZ, RZ, UR7 ;  /* 0x00000007ff197e24 */ /* 0x000fce000f8e00ff */
[----:B------:R-:W-:Y:S05]  /*4170*/  CALL.REL.NOINC `($__internal_13_$__cuda_sm20_rem_u64) ;  /* 0x0000001800e87944 */ /* 0x000fea0003c00000 */
[----:B------:R-:W-:-:S04]  /*4180*/  ISETP.NE.U32.AND P0, PT, R32, RZ, PT ;  /* 0x000000ff2000720c */ /* 0x000fc80003f05070 */
[----:B------:R-:W-:-:S13]  /*4190*/  ISETP.NE.AND.EX P0, PT, R29, RZ, PT, P0 ;  /* 0x000000ff1d00720c */ /* 0x000fda0003f05300 */
.L_x_220:
[----:B------:R-:W-:Y:S05]  /*41a0*/  BSYNC.RECONVERGENT B2 ;  /* 0x0000000000027941 */ /* 0x000fea0003800200 */
.L_x_218:
        /* <DEDUP_REMOVED lines=27> */
.L_x_222:
        /* <DEDUP_REMOVED lines=8> */
.L_x_223:
[----:B------:R-:W-:Y:S05]  /*43e0*/  BSYNC.RECONVERGENT B2 ;  /* 0x0000000000027941 */ /* 0x000fea0003800200 */
.L_x_221:
        /* <DEDUP_REMOVED lines=12> */
.L_x_217:
[----:B------:R-:W-:Y:S05]  /*44b0*/  BSYNC.RECONVERGENT B1 ;  /* 0x0000000000017941 */ /* 0x000fea0003800200 */
.L_x_216:
[----:B------:R-:W2:Y:S01]  /*44c0*/  LDCU.64 UR6, c[0x0][0x390] ;  /* 0x00007200ff0677ac */ /* 0x000ea20008000a00 */
[----:B------:R-:W-:-:S05]  /*44d0*/  IADD3 R14, P0, PT, R14, R2, RZ ;  /* 0x000000020e0e7210 */ /* 0x000fca0007f1e0ff */
[----:B------:R-:W-:Y:S01]  /*44e0*/  IMAD.X R15, R15, 0x1, R0, P0 ;  /* 0x000000010f0f7824 */ /* 0x000fe200000e0600 */
[----:B------:R-:W-:-:S04]  /*44f0*/  IADD3 R4, P0, PT, R4, 0x4, RZ ;  /* 0x0000000404047810 */ /* 0x000fc80007f1e0ff */
[----:B-----5:R3:W-:Y:S01]  /*4500*/  STG.E desc[UR12][R14.64], R13 ;  /* 0x0000000d0e007986 */ /* 0x0207e2000c10190c */
[----:B------:R-:W-:Y:S01]  /*4510*/  IADD3.X R3, PT, PT, RZ, R3, RZ, P0, !PT ;  /* 0x00000003ff037210 */ /* 0x000fe200007fe4ff */
[----:B--2---:R-:W-:-:S06]  /*4520*/  ULOP3.LUT UR6, UR6, 0xfffffffc, URZ, 0xc0, !UPT ;  /* 0xfffffffc06067892 */ /* 0x004fcc000f8ec0ff */
[----:B------:R-:W-:-:S04]  /*4530*/  ISETP.NE.U32.AND P0, PT, R4, UR6, PT ;  /* 0x0000000604007c0c */ /* 0x000fc8000bf05070 */
[----:B------:R-:W-:-:S13]  /*4540*/  ISETP.NE.AND.EX P0, PT, R3, UR7, PT, P0 ;  /* 0x0000000703007c0c */ /* 0x000fda000bf05300 */
[----:B---3--:R-:W-:Y:S05]  /*4550*/  @P0 BRA `(.L_x_224) ;  /* 0xffffffe400d00947 */ /* 0x008fea000383ffff */
[----:B------:R-:W2:Y:S01]  /*4560*/  LDCU UR7, c[0x0][0x394] ;  /* 0x00007280ff0777ac */ /* 0x000ea20008000800 */
[----:B------:R-:W-:Y:S02]  /*4570*/  IMAD.U32 R2, RZ, RZ, UR6 ;  /* 0x00000006ff027e24 */ /* 0x000fe4000f8e00ff */
[----:B--2---:R-:W-:-:S07]  /*4580*/  IMAD.U32 R3, RZ, RZ, UR7 ;  /* 0x00000007ff037e24 */ /* 0x004fce000f8e00ff */
.L_x_191:
[----:B------:R-:W-:-:S04]  /*4590*/  UISETP.NE.U32.AND UP0, UPT, UR17, URZ, UPT ;  /* 0x000000ff1100728c */ /* 0x000fc8000bf05070 */
[----:B------:R-:W-:-:S09]  /*45a0*/  UISETP.NE.AND.EX UP0, UPT, URZ, URZ, UPT, UP0 ;  /* 0x000000ffff00728c */ /* 0x000fd2000bf05300 */
[----:B------:R-:W-:Y:S05]  /*45b0*/  BRA.U !UP0, `(.L_x_172) ;  /* 0x0000001108ac7547 */ /* 0x000fea000b800000 */
[----:B------:R-:W-:Y:S01]  /*45c0*/  ISETP.GE.U32.AND P0, PT, R11, R2, PT ;  /* 0x000000020b00720c */ /* 0x000fe20003f06070 */
[----:B------:R-:W-:Y:S01]  /*45d0*/  BSSY.RECONVERGENT B1, `(.L_x_225) ;  /* 0x0000056000017945 */ /* 0x000fe20003800200 */
[----:B------:R-:W-:Y:S02]  /*45e0*/  HFMA2 R0, -RZ, RZ, 0, 0 ;  /* 0x00000000ff007431 */ /* 0x000fe400000001ff */
[----:B------:R-:W-:-:S13]  /*45f0*/  ISETP.GE.U32.AND.EX P0, PT, R8, R3, PT, P0 ;  /* 0x000000030800720c */ /* 0x000fda0003f06100 */
[----:B------:R-:W-:Y:S05]  /*4600*/  @!P0 BRA `(.L_x_226) ;  /* 0x0000000400488947 */ /* 0x000fea0003800000 */
[----:B------:R-:W2:Y:S01]  /*4610*/  LDCU UR6, c[0x0][0x384] ;  /* 0x00007080ff0677ac */ /* 0x000ea20008000800 */
[----:B------:R-:W-:Y:S01]  /*4620*/  IADD3 R28, P0, PT, -R2, R11, RZ ;  /* 0x0000000b021c7210 */ /* 0x000fe20007f1e1ff */
[----:B------:R-:W-:Y:S04]  /*4630*/  BSSY.RECONVERGENT B2, `(.L_x_227) ;  /* 0x0000021000027945 */ /* 0x000fe80003800200 */
[----:B------:R-:W-:-:S05]  /*4640*/  IMAD.X R27, R8, 0x1, ~R3, P0 ;  /* 0x00000001081b7824 */ /* 0x000fca00000e0e03 */
[----:B--2---:R-:W-:-:S04]  /*4650*/  LOP3.LUT R4, R27, UR6, RZ, 0xfc, !PT ;  /* 0x000000061b047c12 */ /* 0x004fc8000f8efcff */
[----:B------:R-:W-:-:S13]  /*4660*/  ISETP.NE.U32.AND P0, PT, R4, RZ, PT ;  /* 0x000000ff0400720c */ /* 0x000fda0003f05070 */
[----:B------:R-:W-:Y:S05]  /*4670*/  @P0 BRA `(.L_x_228) ;  /* 0x0000000000540947 */ /* 0x000fea0003800000 */
[----:B------:R-:W0:Y:S02]  /*4680*/  LDCU UR6, c[0x0][0x380] ;  /* 0x00007000ff0677ac */ /* 0x000e240008000800 */
[----:B01----:R-:W0:Y:S01]  /*4690*/  I2F.U32.RP R24, UR6 ;  /* 0x0000000600187d06 */ /* 0x003e220008209000 */
        /* <DEDUP_REMOVED lines=19> */
.L_x_228:
[----:B------:R-:W2:Y:S01]  /*47d0*/  LDCU.64 UR6, c[0x0][0x380] ;  /* 0x00007000ff0677ac */ /* 0x000ea20008000a00 */
[----:B01----:R-:W-:Y:S01]  /*47e0*/  MOV R24, 0x4820 ;  /* 0x0000482000187802 */ /* 0x003fe20000000f00 */
[----:B--2---:R-:W-:Y:S01]  /*47f0*/  IMAD.U32 R26, RZ, RZ, UR6 ;  /* 0x00000006ff1a7e24 */ /* 0x004fe2000f8e00ff */
[----:B------:R-:W-:-:S07]  /*4800*/  MOV R25, UR7 ;  /* 0x0000000700197c02 */ /* 0x000fce0008000f00 */
[----:B------:R-:W-:Y:S05]  /*4810*/  CALL.REL.NOINC `($__internal_13_$__cuda_sm20_rem_u64) ;  /* 0x0000001400407944 */ /* 0x000fea0003c00000 */
[----:B------:R-:W-:-:S04]  /*4820*/  ISETP.NE.U32.AND P0, PT, R32, RZ, PT ;  /* 0x000000ff2000720c */ /* 0x000fc80003f05070 */
[----:B------:R-:W-:-:S13]  /*4830*/  ISETP.NE.AND.EX P0, PT, R29, RZ, PT, P0 ;  /* 0x000000ff1d00720c */ /* 0x000fda0003f05300 */
.L_x_229:
[----:B------:R-:W-:Y:S05]  /*4840*/  BSYNC.RECONVERGENT B2 ;  /* 0x0000000000027941 */ /* 0x000fea0003800200 */
.L_x_227:
        /* <DEDUP_REMOVED lines=27> */
.L_x_231:
[----:B------:R-:W0:Y:S01]  /*4a00*/  LDCU.64 UR6, c[0x0][0x380] ;  /* 0x00007000ff0677ac */ /* 0x000e220008000a00 */
[----:B------:R-:W-:Y:S01]  /*4a10*/  IMAD.MOV.U32 R31, RZ, RZ, R27 ;  /* 0x000000ffff1f7224 */ /* 0x000fe200078e001b */
[----:B------:R-:W-:Y:S02]  /*4a20*/  MOV R26, 0x4a60 ;  /* 0x00004a60001a7802 */ /* 0x000fe40000000f00 */
[----:B0-----:R-:W-:Y:S01]  /*4a30*/  MOV R24, UR6 ;  /* 0x0000000600187c02 */ /* 0x001fe20008000f00 */
[----:B------:R-:W-:-:S07]  /*4a40*/  IMAD.U32 R25, RZ, RZ, UR7 ;  /* 0x00000007ff197e24 */ /* 0x000fce000f8e00ff */
[----:B------:R-:W-:Y:S05]  /*4a50*/  CALL.REL.NOINC `($__internal_12_$__cuda_sm20_div_u64) ;  /* 0x0000000c00a47944 */ /* 0x000fea0003c00000 */
.L_x_232:
[----:B------:R-:W-:Y:S05]  /*4a60*/  BSYNC.RECONVERGENT B2 ;  /* 0x0000000000027941 */ /* 0x000fea0003800200 */
.L_x_230:
[----:B------:R-:W0:Y:S02]  /*4a70*/  LDC.64 R14, c[0x0][0x3c8] ;  /* 0x0000f200ff0e7b82 */ /* 0x000e240000000a00 */
[----:B0-----:R-:W-:-:S04]  /*4a80*/  ISETP.GE.U32.AND P0, PT, R24, R14, PT ;  /* 0x0000000e1800720c */ /* 0x001fc80003f06070 */
[----:B------:R-:W-:-:S13]  /*4a90*/  ISETP.GE.U32.AND.EX P0, PT, R25, R15, PT, P0 ;  /* 0x0000000f1900720c */ /* 0x000fda0003f06100 */
[----:B------:R-:W-:Y:S05]  /*4aa0*/  @P0 BRA `(.L_x_226) ;  /* 0x0000000000200947 */ /* 0x000fea0003800000 */
[----:B------:R-:W0:Y:S01]  /*4ab0*/  LDCU.64 UR6, c[0x0][0x3d0] ;  /* 0x00007a00ff0677ac */ /* 0x000e220008000a00 */
[-C--:B------:R-:W-:Y:S02]  /*4ac0*/  IMAD R0, R5, R14.reuse, RZ ;  /* 0x0000000e05007224 */ /* 0x080fe400078e02ff */
[----:B------:R-:W-:-:S04]  /*4ad0*/  IMAD.WIDE.U32 R24, R16, R14, R24 ;  /* 0x0000000e10187225 */ /* 0x000fc800078e0018 */
[----:B------:R-:W-:-:S05]  /*4ae0*/  IMAD R13, R16, R15, R0 ;  /* 0x0000000f100d7224 */ /* 0x000fca00078e0200 */
[----:B------:R-:W-:Y:S02]  /*4af0*/  IADD3 R13, PT, PT, R13, R25, RZ ;  /* 0x000000190d0d7210 */ /* 0x000fe40007ffe0ff */
[----:B0-----:R-:W-:-:S04]  /*4b00*/  LEA R14, P0, R24, UR6, 0x2 ;  /* 0x00000006180e7c11 */ /* 0x001fc8000f8010ff */
[----:B------:R-:W-:-:S05]  /*4b10*/  LEA.HI.X R15, R24, UR7, R13, 0x2, P0 ;  /* 0x00000007180f7c11 */ /* 0x000fca00080f140d */
[----:B------:R2:W5:Y:S04]  /*4b20*/  LDG.E.CONSTANT R0, desc[UR12][R14.64] ;  /* 0x0000000c0e007981 */ /* 0x000568000c1e9900 */
.L_x_226:
[----:B------:R-:W-:Y:S05]  /*4b30*/  BSYNC.RECONVERGENT B1 ;  /* 0x0000000000017941 */ /* 0x000fea0003800200 */
.L_x_225:
[----:B01----:R-:W0:Y:S01]  /*4b40*/  LDC.64 R24, c[0x0][0x390] ;  /* 0x0000e400ff187b82 */ /* 0x003e220000000a00 */
[----:B------:R-:W1:Y:S01]  /*4b50*/  LDCU.64 UR6, c[0x0][0x3d8] ;  /* 0x00007b00ff0677ac */ /* 0x000e620008000a00 */
[----:B------:R-:W-:-:S04]  /*4b60*/  UISETP.NE.U32.AND UP0, UPT, UR17, 0x1, UPT ;  /* 0x000000011100788c */ /* 0x000fc8000bf05070 */
[----:B------:R-:W-:Y:S01]  /*4b70*/  UISETP.NE.AND.EX UP0, UPT, URZ, URZ, UPT, UP0 ;  /* 0x000000ffff00728c */ /* 0x000fe2000bf05300 */
[C---:B0-----:R-:W-:Y:S02]  /*4b80*/  IMAD R4, R24.reuse, UR5, RZ ;  /* 0x0000000518047c24 */ /* 0x041fe4000f8e02ff */
[----:B--2---:R-:W-:-:S04]  /*4b90*/  IMAD.WIDE.U32 R14, R24, UR4, R2 ;  /* 0x00000004180e7c25 */ /* 0x004fc8000f8e0002 */
        /* <DEDUP_REMOVED lines=8> */
[----:B-1----:R-:W-:-:S04]  /*4c20*/  LEA R14, P0, R24, UR6, 0x2 ;  /* 0x00000006180e7c11 */ /* 0x002fc8000f8010ff */
[----:B------:R-:W-:-:S05]  /*4c30*/  LEA.HI.X R15, R24, UR7, R13, 0x2, P0 ;  /* 0x00000007180f7c11 */ /* 0x000fca00080f140d */
[----:B-----5:R0:W-:Y:S01]  /*4c40*/  STG.E desc[UR12][R14.64], R0 ;  /* 0x000000000e007986 */ /* 0x0201e2000c10190c */
[----:B------:R-:W-:Y:S05]  /*4c50*/  BRA.U !UP0, `(.L_x_172) ;  /* 0x0000000d08047547 */ /* 0x000fea000b800000 */
[----:B------:R-:W-:Y:S01]  /*4c60*/  ISETP.GT.U32.AND P0, PT, R11, R2, PT ;  /* 0x000000020b00720c */ /* 0x000fe20003f04070 */
[----:B------:R-:W-:Y:S01]  /*4c70*/  BSSY.RECONVERGENT B1, `(.L_x_233) ;  /* 0x000005a000017945 */ /* 0x000fe20003800200 */
[----:B0-----:R-:W-:Y:S02]  /*4c80*/  IMAD.MOV.U32 R0, RZ, RZ, RZ ;  /* 0x000000ffff007224 */ /* 0x001fe400078e00ff */
[----:B------:R-:W-:-:S13]  /*4c90*/  ISETP.GT.U32.AND.EX P0, PT, R8, R3, PT, P0 ;  /* 0x000000030800720c */ /* 0x000fda0003f04100 */
[----:B------:R-:W-:Y:S05]  /*4ca0*/  @!P0 BRA `(.L_x_234) ;  /* 0x0000000400588947 */ /* 0x000fea0003800000 */
        /* <DEDUP_REMOVED lines=30> */
.L_x_236:
[----:B------:R-:W0:Y:S01]  /*4e90*/  LDCU.64 UR6, c[0x0][0x380] ;  /* 0x00007000ff0677ac */ /* 0x000e220008000a00 */
[----:B------:R-:W-:Y:S01]  /*4ea0*/  MOV R24, 0x4ee0 ;  /* 0x00004ee000187802 */ /* 0x000fe20000000f00 */
[----:B0-----:R-:W-:Y:S02]  /*4eb0*/  IMAD.U32 R26, RZ, RZ, UR6 ;  /* 0x00000006ff1a7e24 */ /* 0x001fe4000f8e00ff */
[----:B------:R-:W-:-:S07]  /*4ec0*/  IMAD.U32 R25, RZ, RZ, UR7 ;  /* 0x00000007ff197e24 */ /* 0x000fce000f8e00ff */
[----:B------:R-:W-:Y:S05]  /*4ed0*/  CALL.REL.NOINC `($__internal_13_$__cuda_sm20_rem_u64) ;  /* 0x0000000c00907944 */ /* 0x000fea0003c00000 */
[----:B------:R-:W-:-:S04]  /*4ee0*/  ISETP.NE.U32.AND P0, PT, R32, RZ, PT ;  /* 0x000000ff2000720c */ /* 0x000fc80003f05070 */
[----:B------:R-:W-:-:S13]  /*4ef0*/  ISETP.NE.AND.EX P0, PT, R29, RZ, PT, P0 ;  /* 0x000000ff1d00720c */ /* 0x000fda0003f05300 */
.L_x_237:
[----:B------:R-:W-:Y:S05]  /*4f00*/  BSYNC.RECONVERGENT B2 ;  /* 0x0000000000027941 */ /* 0x000fea0003800200 */
.L_x_235:
        /* <DEDUP_REMOVED lines=27> */
.L_x_239:
        /* <DEDUP_REMOVED lines=8> */
.L_x_240:
[----:B------:R-:W-:Y:S05]  /*5140*/  BSYNC.RECONVERGENT B2 ;  /* 0x0000000000027941 */ /* 0x000fea0003800200 */
.L_x_238:
        /* <DEDUP_REMOVED lines=12> */
.L_x_234:
[----:B------:R-:W-:Y:S05]  /*5210*/  BSYNC.RECONVERGENT B1 ;  /* 0x0000000000017941 */ /* 0x000fea0003800200 */
.L_x_233:
[----:B------:R-:W-:Y:S01]  /*5220*/  LEA R14, P0, R18, R14, 0x2 ;  /* 0x0000000e120e7211 */ /* 0x000fe200078010ff */
[----:B------:R-:W-:-:S03]  /*5230*/  UISETP.NE.U32.AND UP0, UPT, UR17, 0x2, UPT ;  /* 0x000000021100788c */ /* 0x000fc6000bf05070 */
[----:B------:R-:W-:Y:S01]  /*5240*/  LEA.HI.X R15, R18, R15, R6, 0x2, P0 ;  /* 0x0000000f120f7211 */ /* 0x000fe200000f1406 */
[----:B------:R-:W-:Y:S01]  /*5250*/  UISETP.NE.AND.EX UP0, UPT, URZ, URZ, UPT, UP0 ;  /* 0x000000ffff00728c */ /* 0x000fe2000bf05300 */
[----:B------:R-:W-:-:S03]  /*5260*/  IADD3 R2, P0, PT, R2, 0x2, RZ ;  /* 0x0000000202027810 */ /* 0x000fc60007f1e0ff */
[----:B-----5:R1:W-:Y:S02]  /*5270*/  STG.E desc[UR12][R14.64], R0 ;  /* 0x000000000e007986 */ /* 0x0203e4000c10190c */
[----:B------:R-:W-:-:S03]  /*5280*/  IMAD.X R3, RZ, RZ, R3, P0 ;  /* 0x000000ffff037224 */ /* 0x000fc600000e0603 */
[----:B------:R-:W-:Y:S05]  /*5290*/  BRA.U !UP0, `(.L_x_172) ;  /* 0x0000000508747547 */ /* 0x000fea000b800000 */
[----:B------:R-:W-:Y:S01]  /*52a0*/  ISETP.GE.U32.AND P0, PT, R11, R2, PT ;  /* 0x000000020b00720c */ /* 0x000fe20003f06070 */
[----:B------:R-:W-:Y:S01]  /*52b0*/  BSSY.RECONVERGENT B1, `(.L_x_241) ;  /* 0x0000058000017945 */ /* 0x000fe20003800200 */
[----:B-1----:R-:W-:Y:S02]  /*52c0*/  HFMA2 R0, -RZ, RZ, 0, 0 ;  /* 0x00000000ff007431 */ /* 0x002fe400000001ff */
        /* <DEDUP_REMOVED lines=9> */
[----:B------:R-:W1:Y:S01]  /*5360*/  LDCU UR6, c[0x0][0x380] ;  /* 0x00007000ff0677ac */ /* 0x000e620008000800 */
[----:B------:R-:W-:Y:S01]  /*5370*/  IMAD.MOV.U32 R2, RZ, RZ, RZ ;  /* 0x000000ffff027224 */ /* 0x000fe200078e00ff */
[----:B-1----:R-:W1:Y:S01]  /*5380*/  I2F.U32.RP R4, UR6 ;  /* 0x0000000600047d06 */ /* 0x002e620008209000 */
[----:B------:R-:W-:-:S07]  /*5390*/  ISETP.NE.U32.AND P1, PT, RZ, UR6, PT ;  /* 0x00000006ff007c0c */ /* 0x000fce000bf25070 */
[----:B-1----:R-:W1:Y:S02]  /*53a0*/  MUFU.RCP R4, R4 ;  /* 0x0000000400047308 */ /* 0x002e640000001000 */
[----:B-1----:R-:W-:-:S06]  /*53b0*/  VIADD R13, R4, 0xffffffe ;  /* 0x0ffffffe040d7836 */ /* 0x002fcc0000000000 */
[----:B------:R-:W0:Y:S02]  /*53c0*/  F2I.FTZ.U32.TRUNC.NTZ R3, R13 ;  /* 0x0000000d00037305 */ /* 0x000e24000021f000 */
        /* <DEDUP_REMOVED lines=14> */
.L_x_244:
[----:B------:R-:W1:Y:S01]  /*54b0*/  LDCU.64 UR6, c[0x0][0x380] ;  /* 0x00007000ff0677ac */ /* 0x000e620008000a00 */
[----:B0-----:R-:W-:Y:S01]  /*54c0*/  MOV R24, 0x5500 ;  /* 0x0000550000187802 */ /* 0x001fe20000000f00 */
[----:B-1----:R-:W-:Y:S01]  /*54d0*/  IMAD.U32 R26, RZ, RZ, UR6 ;  /* 0x00000006ff1a7e24 */ /* 0x002fe2000f8e00ff */
[----:B------:R-:W-:-:S07]  /*54e0*/  MOV R25, UR7 ;  /* 0x0000000700197c02 */ /* 0x000fce0008000f00 */
[----:B------:R-:W-:Y:S05]  /*54f0*/  CALL.REL.NOINC `($__internal_13_$__cuda_sm20_rem_u64) ;  /* 0x0000000800087944 */ /* 0x000fea0003c00000 */
[----:B------:R-:W-:-:S04]  /*5500*/  ISETP.NE.U32.AND P0, PT, R32, RZ, PT ;  /* 0x000000ff2000720c */ /* 0x000fc80003f05070 */
[----:B------:R-:W-:-:S13]  /*5510*/  ISETP.NE.AND.EX P0, PT, R29, RZ, PT, P0 ;  /* 0x000000ff1d00720c */ /* 0x000fda0003f05300 */
.L_x_245:
[----:B------:R-:W-:Y:S05]  /*5520*/  BSYNC.RECONVERGENT B2 ;  /* 0x0000000000027941 */ /* 0x000fea0003800200 */
.L_x_243:
        /* <DEDUP_REMOVED lines=27> */
.L_x_247:
[----:B------:R-:W0:Y:S01]  /*56e0*/  LDCU.64 UR6, c[0x0][0x380] ;  /* 0x00007000ff0677ac */ /* 0x000e220008000a00 */
[----:B------:R-:W-:Y:S01]  /*56f0*/  IMAD.MOV.U32 R31, RZ, RZ, R27 ;  /* 0x000000ffff1f7224 */ /* 0x000fe200078e001b */
[----:B------:R-:W-:Y:S02]  /*5700*/  MOV R26, 0x5740 ;  /* 0x00005740001a7802 */ /* 0x000fe40000000f00 */
[----:B0-----:R-:W-:Y:S01]  /*5710*/  MOV R24, UR6 ;  /* 0x0000000600187c02 */ /* 0x001fe20008000f00 */
[----:B------:R-:W-:-:S07]  /*5720*/  IMAD.U32 R25, RZ, RZ, UR7 ;  /* 0x00000007ff197e24 */ /* 0x000fce000f8e00ff */
[----:B------:R-:W-:Y:S05]  /*5730*/  CALL.REL.NOINC `($__internal_12_$__cuda_sm20_div_u64) ;  /* 0x00000000006c7944 */ /* 0x000fea0003c00000 */
.L_x_248:
[----:B------:R-:W-:Y:S05]  /*5740*/  BSYNC.RECONVERGENT B2 ;  /* 0x0000000000027941 */ /* 0x000fea0003800200 */
.L_x_246:
        /* <DEDUP_REMOVED lines=12> */
[----:B------:R-:W-:-:S05]  /*5810*/  LEA.HI.X R3, R4, UR7, R3, 0x2, P0 ;  /* 0x0000000704037c11 */ /* 0x000fca00080f1403 */
[----:B------:R1:W5:Y:S04]  /*5820*/  LDG.E.CONSTANT R0, desc[UR12][R2.64] ;  /* 0x0000000c02007981 */ /* 0x000368000c1e9900 */
.L_x_242:
[----:B------:R-:W-:Y:S05]  /*5830*/  BSYNC.RECONVERGENT B1 ;  /* 0x0000000000017941 */ /* 0x000fea0003800200 */
.L_x_241:
[----:B-1----:R-:W-:-:S04]  /*5840*/  LEA R2, P0, R18, R14, 0x2 ;  /* 0x0000000e12027211 */ /* 0x002fc800078010ff */
[----:B------:R-:W-:-:S05]  /*5850*/  LEA.HI.X R3, R18, R15, R6, 0x2, P0 ;  /* 0x0000000f12037211 */ /* 0x000fca00000f1406 */
[----:B-----5:R1:W-:Y:S04]  /*5860*/  STG.E desc[UR12][R2.64], R0 ;  /* 0x0000000002007986 */ /* 0x0203e8000c10190c */
.L_x_172:
[----:B01----:R-:W-:Y:S05]  /*5870*/  BSYNC.RECONVERGENT B0 ;  /* 0x0000000000007941 */ /* 0x003fea0003800200 */
.L_x_168:
[----:B------:R-:W0:Y:S01]  /*5880*/  LDCU.64 UR6, c[0x0][0x390] ;  /* 0x00007200ff0677ac */ /* 0x000e220008000a00 */
[----:B------:R-:W-:-:S04]  /*5890*/  UIADD3 UR4, UP0, UPT, UR4, 0x1, URZ ;  /* 0x0000000104047890 */ /* 0x000fc8000ff1e0ff */
[----:B------:R-:W-:Y:S02]  /*58a0*/  UIADD3.X UR5, UPT, UPT, URZ, UR5, URZ, UP0, !UPT ;  /* 0x00000005ff057290 */ /* 0x000fe400087fe4ff */
[----:B0-----:R-:W-:-:S04]  /*58b0*/  UISETP.NE.U32.AND UP0, UPT, UR4, UR6, UPT ;  /* 0x000000060400728c */ /* 0x001fc8000bf05070 */
[----:B------:R-:W-:-:S09]  /*58c0*/  UISETP.NE.AND.EX UP0, UPT, UR5, UR7, UPT, UP0 ;  /* 0x000000070500728c */ /* 0x000fd2000bf05300 */
[----:B------:R-:W-:Y:S05]  /*58d0*/  BRA.U UP0, `(.L_x_249) ;  /* 0xffffffb5007c7547 */ /* 0x000fea000b83ffff */
[----:B------:R-:W-:Y:S05]  /*58e0*/  EXIT ;  /* 0x000000000000794d */ /* 0x000fea0003800000 */
        .weak           $__internal_12_$__cuda_sm20_div_u64
        .type           $__internal_12_$__cuda_sm20_div_u64,@function
        .size           $__internal_12_$__cuda_sm20_div_u64,($__internal_13_$__cuda_sm20_rem_u64 - $__internal_12_$__cuda_sm20_div_u64)
$__internal_12_$__cuda_sm20_div_u64:
        /* <DEDUP_REMOVED lines=26> */
[----:B------:R-:W-:Y:S02]  /*5a90*/  HFMA2 R37, -RZ, RZ, 0, 0 ;  /* 0x00000000ff257431 */ /* 0x000fe400000001ff */
[CC--:B------:R-:W-:Y:S02]  /*5aa0*/  IMAD R27, R32.reuse, R29.reuse, RZ ;  /* 0x0000001d201b7224 */ /* 0x0c0fe400078e02ff */
[----:B------:R-:W-:-:S03]  /*5ab0*/  IMAD.HI.U32 R29, R32, R29, RZ ;  /* 0x0000001d201d7227 */ /* 0x000fc600078e00ff */
[----:B------:R-:W-:Y:S01]  /*5ac0*/  IADD3 R27, P2, PT, R27, R30, RZ ;  /* 0x0000001e1b1b7210 */ /* 0x000fe20007f5e0ff */
[----:B------:R-:W-:-:S04]  /*5ad0*/  IMAD.X R32, R29, 0x1, R32, P0 ;  /* 0x000000011d207824 */ /* 0x000fc800000e0620 */
[----:B------:R-:W-:Y:S01]  /*5ae0*/  IMAD.HI.U32 R36, R27, R28, RZ ;  /* 0x0000001c1b247227 */ /* 0x000fe200078e00ff */
[----:B------:R-:W-:-:S03]  /*5af0*/  IADD3.X R32, PT, PT, RZ, RZ, R32, P2, P1 ;  /* 0x000000ffff207210 */ /* 0x000fc600017e2420 */
[----:B------:R-:W-:-:S04]  /*5b00*/  IMAD.WIDE.U32 R36, R27, R31, R36 ;  /* 0x0000001f1b247225 */ /* 0x000fc800078e0024 */
[C---:B------:R-:W-:Y:S02]  /*5b10*/  IMAD R29, R32.reuse, R31, RZ ;  /* 0x0000001f201d7224 */ /* 0x040fe400078e02ff */
[----:B------:R-:W-:-:S04]  /*5b20*/  IMAD.HI.U32 R30, P0, R32, R28, R36 ;  /* 0x0000001c201e7227 */ /* 0x000fc80007800024 */
[----:B------:R-:W-:Y:S01]  /*5b30*/  IMAD.HI.U32 R27, R32, R31, RZ ;  /* 0x0000001f201b7227 */ /* 0x000fe200078e00ff */
[----:B------:R-:W-:-:S03]  /*5b40*/  IADD3 R29, P1, PT, R29, R30, RZ ;  /* 0x0000001e1d1d7210 */ /* 0x000fc60007f3e0ff */
[----:B------:R-:W-:Y:S01]  /*5b50*/  IMAD.X R27, RZ, RZ, R27, P0 ;  /* 0x000000ffff1b7224 */ /* 0x000fe200000e061b */
[C---:B------:R-:W-:Y:S01]  /*5b60*/  IADD3 R32, P2, PT, R29.reuse, 0x1, RZ ;  /* 0x000000011d207810 */ /* 0x040fe20007f5e0ff */
        /* <DEDUP_REMOVED lines=8> */
[----:B------:R-:W-:-:S03]  /*5bf0*/  ISETP.GE.U32.AND.EX P0, PT, R28, R25, PT, P0 ;  /* 0x000000191c00720c */ /* 0x000fc60003f06100 */
[----:B------:R-:W-:Y:S01]  /*5c00*/  IMAD.X R31, R28, 0x1, ~R25, P1 ;  /* 0x000000011c1f7824 */ /* 0x000fe200008e0e19 */
[----:B------:R-:W-:Y:S01]  /*5c10*/  SEL R37, R30, R37, P0 ;  /* 0x000000251e257207 */ /* 0x000fe20000000000 */
[----:B------:R-:W-:Y:S01]  /*5c20*/  IMAD.X R30, RZ, RZ, R27, P2 ;  /* 0x000000ffff1e7224 */ /* 0x000fe200010e061b */
[----:B------:R-:W-:Y:S02]  /*5c30*/  SEL R32, R32, R29, P0 ;  /* 0x0000001d20207207 */ /* 0x000fe40000000000 */
[----:B------:R-:W-:Y:S02]  /*5c40*/  SEL R28, R31, R28, P0 ;  /* 0x0000001c1f1c7207 */ /* 0x000fe40000000000 */
[----:B------:R-:W-:Y:S02]  /*5c50*/  SEL R30, R30, R27, P0 ;  /* 0x0000001b1e1e7207 */ /* 0x000fe40000000000 */
[----:B------:R-:W-:Y:S02]  /*5c60*/  ISETP.GE.U32.AND P0, PT, R37, R24, PT ;  /* 0x000000182500720c */ /* 0x000fe40003f06070 */
[----:B------:R-:W-:-:S02]  /*5c70*/  IADD3 R27, P2, PT, R32, 0x1, RZ ;  /* 0x00000001201b7810 */ /* 0x000fc40007f5e0ff */
[----:B------:R-:W-:Y:S02]  /*5c80*/  ISETP.GE.U32.AND.EX P0, PT, R28, R25, PT, P0 ;  /* 0x000000191c00720c */ /* 0x000fe40003f06100 */
[----:B------:R-:W-:Y:S02]  /*5c90*/  ISETP.NE.U32.AND P1, PT, R24, RZ, PT ;  /* 0x000000ff1800720c */ /* 0x000fe40003f25070 */
[----:B------:R-:W-:Y:S02]  /*5ca0*/  IADD3.X R29, PT, PT, RZ, R30, RZ, P2, !PT ;  /* 0x0000001eff1d7210 */ /* 0x000fe400017fe4ff */
[----:B------:R-:W-:Y:S01]  /*5cb0*/  SEL R24, R27, R32, P0 ;  /* 0x000000201b187207 */ /* 0x000fe20000000000 */
[----:B------:R-:W-:Y:S01]  /*5cc0*/  IMAD.MOV.U32 R27, RZ, RZ, 0x0 ;  /* 0x00000000ff1b7424 */ /* 0x000fe200078e00ff */
[----:B------:R-:W-:Y:S02]  /*5cd0*/  ISETP.NE.AND.EX P1, PT, R25, RZ, PT, P1 ;  /* 0x000000ff1900720c */ /* 0x000fe40003f25310 */
[----:B------:R-:W-:-:S02]  /*5ce0*/  SEL R25, R29, R30, P0 ;  /* 0x0000001e1d197207 */ /* 0x000fc40000000000 */
[----:B------:R-:W-:Y:S02]  /*5cf0*/  SEL R24, R24, 0xffffffff, P1 ;  /* 0xffffffff18187807 */ /* 0x000fe40000800000 */
[----:B------:R-:W-:Y:S01]  /*5d00*/  SEL R25, R25, 0xffffffff, P1 ;  /* 0xffffffff19197807 */ /* 0x000fe20000800000 */
[----:B------:R-:W-:Y:S06]  /*5d10*/  RET.REL.NODEC R26 `(unfold_output_into_patches_f32) ;  /* 0xffffffa01ab87950 */ /* 0x000fec0003c3ffff */
        .weak           $__internal_13_$__cuda_sm20_rem_u64
        .type           $__internal_13_$__cuda_sm20_rem_u64,@function
        .size           $__internal_13_$__cuda_sm20_rem_u64,(.L_x_277 - $__internal_13_$__cuda_sm20_rem_u64)
$__internal_13_$__cuda_sm20_rem_u64:
[----:B------:R-:W-:Y:S01]  /*5d20*/  IMAD.MOV.U32 R40, RZ, RZ, R26 ;  /* 0x000000ffff287224 */ /* 0x000fe200078e001a */
[----:B------:R-:W-:-:S04]  /*5d30*/  MOV R41, R25 ;  /* 0x0000001900297202 */ /* 0x000fc80000000f00 */
[----:B------:R-:W0:Y:S08]  /*5d40*/  I2F.U64.RP R31, R40 ;  /* 0x00000028001f7312 */ /* 0x000e300000309000 */
[----:B0-----:R-:W0:Y:S02]  /*5d50*/  MUFU.RCP R32, R31 ;  /* 0x0000001f00207308 */ /* 0x001e240000001000 */
[----:B0-----:R-:W-:-:S06]  /*5d60*/  VIADD R32, R32, 0x1ffffffe ;  /* 0x1ffffffe20207836 */ /* 0x001fcc0000000000 */
[----:B------:R-:W0:Y:S02]  /*5d70*/  F2I.U64.TRUNC R38, R32 ;  /* 0x0000002000267311 */ /* 0x000e24000020d800 */
[----:B0-----:R-:W-:-:S04]  /*5d80*/  IMAD.WIDE.U32 R36, R38, R26, RZ ;  /* 0x0000001a26247225 */ /* 0x001fc800078e00ff */
        /* <DEDUP_REMOVED lines=24> */
[----:B------:R-:W-:Y:S01]  /*5f10*/  IMAD.MOV.U32 R37, RZ, RZ, RZ ;  /* 0x000000ffff257224 */ /* 0x000fe200078e00ff */
[----:B------:R-:W-:-:S03]  /*5f20*/  IADD3.X R30, PT, PT, R30, R29, RZ, P0, !PT ;  /* 0x0000001d1e1e7210 */ /* 0x000fc600007fe4ff */
        /* <DEDUP_REMOVED lines=13> */
[----:B------:R-:W-:-:S03]  /*6000*/  ISETP.GE.U32.AND P0, PT, R37, R26, PT ;  /* 0x0000001a2500720c */ /* 0x000fc60003f06070 */
[----:B------:R-:W-:Y:S01]  /*6010*/  IMAD.X R30, R27, 0x1, ~R30, P1 ;  /* 0x000000011b1e7824 */ /* 0x000fe200008e0e1e */
[----:B------:R-:W-:-:S04]  /*6020*/  IADD3 R32, P1, PT, -R26, R37, RZ ;  /* 0x000000251a207210 */ /* 0x000fc80007f3e1ff */
[C---:B------:R-:W-:Y:S01]  /*6030*/  ISETP.GE.U32.AND.EX P0, PT, R30.reuse, R25, PT, P0 ;  /* 0x000000191e00720c */ /* 0x040fe20003f06100 */
[----:B------:R-:W-:Y:S01]  /*6040*/  IMAD.X R29, R30, 0x1, ~R25, P1 ;  /* 0x000000011e1d7824 */ /* 0x000fe200008e0e19 */
[----:B------:R-:W-:Y:S02]  /*6050*/  ISETP.NE.U32.AND P1, PT, R26, RZ, PT ;  /* 0x000000ff1a00720c */ /* 0x000fe40003f25070 */
[----:B------:R-:W-:Y:S02]  /*6060*/  SEL R37, R32, R37, P0 ;  /* 0x0000002520257207 */ /* 0x000fe40000000000 */
[----:B------:R-:W-:Y:S02]  /*6070*/  SEL R30, R29, R30, P0 ;  /* 0x0000001e1d1e7207 */ /* 0x000fe40000000000 */
[----:B------:R-:W-:Y:S02]  /*6080*/  ISETP.GE.U32.AND P0, PT, R37, R26, PT ;  /* 0x0000001a2500720c */ /* 0x000fe40003f06070 */
[----:B------:R-:W-:-:S02]  /*6090*/  IADD3 R32, P3, PT, -R26, R37, RZ ;  /* 0x000000251a207210 */ /* 0x000fc40007f7e1ff */
[----:B------:R-:W-:Y:S02]  /*60a0*/  ISETP.GE.U32.AND.EX P0, PT, R30, R25, PT, P0 ;  /* 0x000000191e00720c */ /* 0x000fe40003f06100 */
[CC--:B------:R-:W-:Y:S02]  /*60b0*/  IADD3.X R29, PT, PT, ~R25.reuse, R30.reuse, RZ, P3, !PT ;  /* 0x0000001e191d7210 */ /* 0x0c0fe40001ffe5ff */
[----:B------:R-:W-:Y:S01]  /*60c0*/  ISETP.NE.AND.EX P1, PT, R25, RZ, PT, P1 ;  /* 0x000000ff1900720c */ /* 0x000fe20003f25310 */
[----:B------:R-:W-:Y:S01]  /*60d0*/  IMAD.MOV.U32 R25, RZ, RZ, 0x0 ;  /* 0x00000000ff197424 */ /* 0x000fe200078e00ff */
[----:B------:R-:W-:Y:S02]  /*60e0*/  SEL R32, R32, R37, P0 ;  /* 0x0000002520207207 */ /* 0x000fe40000000000 */
[----:B------:R-:W-:Y:S02]  /*60f0*/  SEL R29, R29, R30, P0 ;  /* 0x0000001e1d1d7207 */ /* 0x000fe40000000000 */
[----:B------:R-:W-:-:S02]  /*6100*/  SEL R32, R32, 0xffffffff, P1 ;  /* 0xffffffff20207807 */ /* 0x000fc40000800000 */
[----:B------:R-:W-:Y:S01]  /*6110*/  SEL R29, R29, 0xffffffff, P1 ;  /* 0xffffffff1d1d7807 */ /* 0x000fe20000800000 */
[----:B------:R-:W-:Y:S06]  /*6120*/  RET.REL.NODEC R24 `(unfold_output_into_patches_f32) ;  /* 0xffffff9c18b47950 */ /* 0x000fec0003c3ffff */
.L_x_250:
        /* <DEDUP_REMOVED lines=13> */
.L_x_277:


//--------------------- .text.unfold_input_into_patches_f32 --------------------------
	.section	.text.unfold_input_into_patches_f32,"ax",@progbits
	.align	128
        .global         unfold_input_into_patches_f32
        .type           unfold_input_into_patches_f32,@function
        .size           unfold_input_into_patches_f32,(.L_x_279 - unfold_input_into_patches_f32)
        .other          unfold_input_into_patches_f32,@"STO_CUDA_ENTRY STV_DEFAULT"
unfold_input_into_patches_f32:
.text.unfold_input_into_patches_f32:
        /* <DEDUP_REMOVED lines=58> */
.L_x_251:
[----:B------:R-:W-:Y:S01]  /*03a0*/  IMAD.MOV.U32 R4, RZ, RZ, R10 ;  /* 0x000000ffff047224 */ /* 0x000fe200078e000a */
[----:B------:R-:W-:Y:S01]  /*03b0*/  MOV R5, RZ ;  /* 0x000000ff00057202 */ /* 0x000fe20000000f00 */
[----:B------:R-:W0:Y:S01]  /*03c0*/  LDCU.64 UR4, c[0x0][0x3c8] ;  /* 0x00007900ff0477ac */ /* 0x000e220008000a00 */
[----:B------:R-:W-:-:S07]  /*03d0*/  MOV R8, 0x3f0 ;  /* 0x000003f000087802 */ /* 0x000fce0000000f00 */
[----:B0-----:R-:W-:Y:S05]  /*03e0*/  CALL.REL.NOINC `($__internal_14_$__cuda_sm20_div_u64) ;  /* 0x0000001000647944 */ /* 0x001fea0003c00000 */
        /* <DEDUP_REMOVED lines=10> */
.L_x_252:
        /* <DEDUP_REMOVED lines=27> */
.L_x_253:
[----:B------:R-:W-:Y:S01]  /*0640*/  MOV R4, R14 ;  /* 0x0000000e00047202 */ /* 0x000fe20000000f00 */
[----:B------:R-:W-:Y:S01]  /*0650*/  IMAD.MOV.U32 R5, RZ, RZ, R15 ;  /* 0x000000ffff057224 */ /* 0x000fe200078e000f */
[----:B------:R-:W-:Y:S01]  /*0660*/  MOV R8, 0x690 ;  /* 0x0000069000087802 */ /* 0x000fe20000000f00 */
[----:B------:R-:W0:Y:S06]  /*0670*/  LDCU.64 UR4, c[0x0][0x3b8] ;  /* 0x00007700ff0477ac */ /* 0x000e2c0008000a00 */
[----:B0-----:R-:W-:Y:S05]  /*0680*/  CALL.REL.NOINC `($__internal_14_$__cuda_sm20_div_u64) ;  /* 0x0000000c00bc7944 */ /* 0x001fea0003c00000 */
        /* <DEDUP_REMOVED lines=12> */
.L_x_254:
        /* <DEDUP_REMOVED lines=28> */
.L_x_255:
[----:B------:R-:W-:Y:S01]  /*0910*/  MOV R4, R14 ;  /* 0x0000000e00047202 */ /* 0x000fe20000000f00 */
[----:B------:R-:W-:Y:S01]  /*0920*/  IMAD.MOV.U32 R5, RZ, RZ, R15 ;  /* 0x000000ffff057224 */ /* 0x000fe200078e000f */
[----:B------:R-:W-:Y:S01]  /*0930*/  MOV R8, 0x960 ;  /* 0x0000096000087802 */ /* 0x000fe20000000f00 */
[----:B------:R-:W0:Y:S06]  /*0940*/  LDCU.64 UR4, c[0x0][0x390] ;  /* 0x00007200ff0477ac */ /* 0x000e2c0008000a00 */
[----:B0-----:R-:W-:Y:S05]  /*0950*/  CALL.REL.NOINC `($__internal_14_$__cuda_sm20_div_u64) ;  /* 0x0000000c00087944 */ /* 0x001fea0003c00000 */
        /* <DEDUP_REMOVED lines=11> */
.L_x_256:
        /* <DEDUP_REMOVED lines=26> */
.L_x_257:
[----:B------:R-:W-:Y:S01]  /*0bb0*/  IMAD.MOV.U32 R4, RZ, RZ, R14 ;  /* 0x000000ffff047224 */ /* 0x000fe200078e000e */
[----:B------:R-:W-:Y:S01]  /*0bc0*/  MOV R5, R15 ;  /* 0x0000000f00057202 */ /* 0x000fe20000000f00 */
[----:B------:R-:W0:Y:S01]  /*0bd0*/  LDCU.64 UR4, c[0x0][0x390] ;  /* 0x00007200ff0477ac */ /* 0x000e220008000a00 */
[----:B------:R-:W-:-:S07]  /*0be0*/  MOV R8, 0xc00 ;  /* 0x00000c0000087802 */ /* 0x000fce0000000f00 */
[----:B0-----:R-:W-:Y:S05]  /*0bf0*/  CALL.REL.NOINC `($__internal_14_$__cuda_sm20_div_u64) ;  /* 0x0000000800607944 */ /* 0x001fea0003c00000 */
        /* <DEDUP_REMOVED lines=11> */
.L_x_258:
        /* <DEDUP_REMOVED lines=26> */
.L_x_259:
[----:B------:R-:W-:Y:S01]  /*0e50*/  MOV R4, R14 ;  /* 0x0000000e00047202 */ /* 0x000fe20000000f00 */
[----:B------:R-:W-:Y:S01]  /*0e60*/  IMAD.MOV.U32 R5, RZ, RZ, R15 ;  /* 0x000000ffff057224 */ /* 0x000fe200078e000f */
[----:B------:R-:W-:Y:S01]  /*0e70*/  MOV R8, 0xea0 ;  /* 0x00000ea000087802 */ /* 0x000fe20000000f00 */
[----:B------:R-:W0:Y:S06]  /*0e80*/  LDCU.64 UR4, c[0x0][0x3a0] ;  /* 0x00007400ff0477ac */ /* 0x000e2c0008000a00 */
[----:B0-----:R-:W-:Y:S05]  /*0e90*/  CALL.REL.NOINC `($__internal_14_$__cuda_sm20_div_u64) ;  /* 0x0000000400b87944 */ /* 0x001fea0003c00000 */
[----:B------:R-:W0:Y:S01]  /*0ea0*/  LDCU.64 UR4, c[0x0][0x3a0] ;  /* 0x00007400ff0477ac */ /* 0x000e220008000a00 */
[----:B------:R-:W-:-:S04]  /*0eb0*/  IADD3 R5, P0, PT, RZ, -R12, RZ ;  /* 0x8000000cff057210 */ /* 0x000fc80007f1e0ff */
[----:B------:R-:W-:-:S05]  /*0ec0*/  IADD3.X R4, PT, PT, RZ, ~R13, RZ, P0, !PT ;  /* 0x8000000dff047210 */ /* 0x000fca00007fe4ff */
[----:B0-----:R-:W-:Y:S02]  /*0ed0*/  IMAD R4, R4, UR4, RZ ;  /* 0x0000000404047c24 */ /* 0x001fe4000f8e02ff */
[----:B------:R-:W-:-:S04]  /*0ee0*/  IMAD.WIDE.U32 R14, R5, UR4, R14 ;  /* 0x00000004050e7c25 */ /* 0x000fc8000f8e000e */
[----:B------:R-:W-:-:S04]  /*0ef0*/  IMAD R5, R5, UR5, R4 ;  /* 0x0000000505057c24 */ /* 0x000fc8000f8e0204 */
[----:B------:R-:W-:-:S07]  /*0f00*/  IMAD.IADD R4, R15, 0x1, R5 ;  /* 0x000000010f047824 */ /* 0x000fce00078e0205 */
.L_x_260:
        /* <DEDUP_REMOVED lines=23> */
.L_x_261:
[----:B------:R-:W-:Y:S01]  /*1080*/  IMAD.MOV.U32 R8, RZ, RZ, R12 ;  /* 0x000000ffff087224 */ /* 0x000fe200078e000c */
[----:B------:R-:W-:Y:S02]  /*1090*/  MOV R5, R13 ;  /* 0x0000000d00057202 */ /* 0x000fe40000000f00 */
[----:B------:R-:W-:-:S07]  /*10a0*/  MOV R24, 0x10c0 ;  /* 0x000010c000187802 */ /* 0x000fce0000000f00 */
[----:B------:R-:W-:Y:S05]  /*10b0*/  CALL.REL.NOINC `($__internal_15_$__cuda_sm20_rem_u64) ;  /* 0x0000000800407944 */ /* 0x000fea0003c00000 */
.L_x_262:
        /* <DEDUP_REMOVED lines=12> */
[----:B-1----:R0:W-:Y:S01]  /*1180*/  @!P0 STG.E desc[UR4][R16.64], RZ ;  /* 0x000000ff10008986 */ /* 0x0021e2000c101904 */
        /* <DEDUP_REMOVED lines=9> */
[----:B------:R0:W-:Y:S01]  /*1220*/  @P0 STG.E desc[UR4][R16.64], RZ ;  /* 0x000000ff10000986 */ /* 0x0001e2000c101904 */
        /* <DEDUP_REMOVED lines=11> */
[----:B------:R1:W-:Y:S01]  /*12e0*/  @!P0 STG.E desc[UR4][R2.64], RZ ;  /* 0x000000ff02008986 */ /* 0x0003e2000c101904 */
        /* <DEDUP_REMOVED lines=9> */
[----:B------:R1:W-:Y:S01]  /*1380*/  @P0 STG.E desc[UR4][R2.64], RZ ;  /* 0x000000ff02000986 */ /* 0x0003e2000c101904 */
        /* <DEDUP_REMOVED lines=26> */
[----:B------:R-:W2:Y:S01]  /*1530*/  LDG.E R3, desc[UR4][R2.64] ;  /* 0x0000000402037981 */ /* 0x000ea2000c1e1900 */
[----:B0-----:R-:W-:-:S04]  /*1540*/  LEA R4, P0, R10, UR6, 0x2 ;  /* 0x000000060a047c11 */ /* 0x001fc8000f8010ff */
[----:B------:R-:W-:-:S05]  /*1550*/  LEA.HI.X R5, R10, UR7, RZ, 0x2, P0 ;  /* 0x000000070a057c11 */ /* 0x000fca00080f14ff */
[----:B--2---:R-:W-:Y:S01]  /*1560*/  STG.E desc[UR4][R4.64], R3 ;  /* 0x0000000304007986 */ /* 0x004fe2000c101904 */
[----:B------:R-:W-:Y:S05]  /*1570*/  EXIT ;  /* 0x000000000000794d */ /* 0x000fea0003800000 */
        .weak           $__internal_14_$__cuda_sm20_div_u64
        .type           $__internal_14_$__cuda_sm20_div_u64,@function
        .size           $__internal_14_$__cuda_sm20_div_u64,($__internal_15_$__cuda_sm20_rem_u64 - $__internal_14_$__cuda_sm20_div_u64)
$__internal_14_$__cuda_sm20_div_u64:
        /* <DEDUP_REMOVED lines=67> */
[----:B------:R-:W-:Y:S06]  /*19b0*/  RET.REL.NODEC R4 `(unfold_input_into_patches_f32) ;  /* 0xffffffe404907950 */ /* 0x000fec0003c3ffff */
        .weak           $__internal_15_$__cuda_sm20_rem_u64
        .type           $__internal_15_$__cuda_sm20_rem_u64,@function
        .size           $__internal_15_$__cuda_sm20_rem_u64,(.L_x_279 - $__internal_15_$__cuda_sm20_rem_u64)
$__internal_15_$__cuda_sm20_rem_u64:
        /* <DEDUP_REMOVED lines=64> */
[----:B------:R-:W-:Y:S06]  /*1dc0*/  RET.REL.NODEC R24 `(unfold_input_into_patches_f32) ;  /* 0xffffffe0188c7950 */ /* 0x000fec0003c3ffff */
.L_x_263:
        /* <DEDUP_REMOVED lines=11> */
.L_x_279:


//--------------------- .nv.shared.reserved.0     --------------------------
	.section	.nv.shared.reserved.0,"aw",@nobits
	.weak		__nv_reservedSMEM_offset_0_alias
	.size		__nv_reservedSMEM_offset_0_alias, 0, 64
	.other		__nv_reservedSMEM_offset_0_alias,@"STO_CUDA_RESERVED_SHARED STV_DEFAULT"
__nv_reservedSMEM_offset_0_alias:
	.zero		0
	.zero		64


//--------------------- .nv.constant0.sum_transposed_filters_f64 --------------------------
	.section	.nv.constant0.sum_transposed_filters_f64,"a",@progbits
	.sectionflags	@""
	.align	4
.nv.constant0.sum_transposed_filters_f64:
	.zero		1000


//--------------------- .nv.constant0.transpose_and_broadcast_filters_f64 --------------------------
	.section	.nv.constant0.transpose_and_broadcast_filters_f64,"a",@progbits
	.sectionflags	@""
	.align	4
.nv.constant0.transpose_and_broadcast_filters_f64:
	.zero		1000


//--------------------- .nv.constant0.unfold_output_into_patches_f64 --------------------------
	.section	.nv.constant0.unfold_output_into_patches_f64,"a",@progbits
	.sectionflags	@""
	.align	4
.nv.constant0.unfold_output_into_patches_f64:
	.zero		992


//--------------------- .nv.constant0.unfold_input_into_patches_f64 --------------------------
	.section	.nv.constant0.unfold_input_into_patches_f64,"a",@progbits
	.sectionflags	@""
	.align	4
.nv.constant0.unfold_input_into_patches_f64:
	.zero		1000


//--------------------- .nv.constant0.sum_transposed_filters_f32 --------------------------
	.section	.nv.constant0.sum_transposed_filters_f32,"a",@progbits
	.sectionflags	@""
	.align	4
.nv.constant0.sum_transposed_filters_f32:
	.zero		1000


//--------------------- .nv.constant0.transpose_and_broadcast_filters_f32 --------------------------
	.section	.nv.constant0.transpose_and_broadcast_filters_f32,"a",@progbits
	.sectionflags	@""
	.align	4
.nv.constant0.transpose_and_broadcast_filters_f32:
	.zero		1000


//--------------------- .nv.constant0.unfold_output_into_patches_f32 --------------------------
	.section	.nv.constant0.unfold_output_into_patches_f32,"a",@progbits
	.sectionflags	@""
	.align	4
.nv.constant0.unfold_output_into_patches_f32:
	.zero		992


//--------------------- .nv.constant0.unfold_input_into_patches_f32 --------------------------
	.section	.nv.constant0.unfold_input_into_patches_f32,"a",@progbits
	.sectionflags	@""
	.align	4
.nv.constant0.unfold_input_into_patches_f32:
	.zero		1000


//--------------------- SYMBOLS --------------------------

	.type		.nv.reservedSmem.offset0,@object
	.size		.nv.reservedSmem.offset0,0x4
